//
// Generated by NVIDIA NVVM Compiler
//
// Compiler Build ID: CL-36424714
// Cuda compilation tools, release 13.0, V13.0.88
// Based on NVVM 20.0.0
//

.version 9.0
.target sm_100
.address_size 64

	// .globl	_Z33compute_hh_trafo_cuda_kernel_realIdLj1024EEvPT_PKS0_S3_iii
// _ZZ33compute_hh_trafo_cuda_kernel_realIdLj1024EEvPT_PKS0_S3_iiiE3q_s has been demoted
// _ZZ33compute_hh_trafo_cuda_kernel_realIdLj1024EEvPT_PKS0_S3_iiiE6dotp_s has been demoted
// _ZZ33compute_hh_trafo_cuda_kernel_realIdLj512EEvPT_PKS0_S3_iiiE3q_s has been demoted
// _ZZ33compute_hh_trafo_cuda_kernel_realIdLj512EEvPT_PKS0_S3_iiiE6dotp_s has been demoted
// _ZZ33compute_hh_trafo_cuda_kernel_realIdLj256EEvPT_PKS0_S3_iiiE3q_s has been demoted
// _ZZ33compute_hh_trafo_cuda_kernel_realIdLj256EEvPT_PKS0_S3_iiiE6dotp_s has been demoted
// _ZZ33compute_hh_trafo_cuda_kernel_realIdLj128EEvPT_PKS0_S3_iiiE3q_s has been demoted
// _ZZ33compute_hh_trafo_cuda_kernel_realIdLj128EEvPT_PKS0_S3_iiiE6dotp_s has been demoted
// _ZZ33compute_hh_trafo_cuda_kernel_realIdLj64EEvPT_PKS0_S3_iiiE3q_s has been demoted
// _ZZ33compute_hh_trafo_cuda_kernel_realIdLj64EEvPT_PKS0_S3_iiiE6dotp_s has been demoted
// _ZZ33compute_hh_trafo_cuda_kernel_realIdLj32EEvPT_PKS0_S3_iiiE3q_s has been demoted
// _ZZ33compute_hh_trafo_cuda_kernel_realIdLj32EEvPT_PKS0_S3_iiiE6dotp_s has been demoted
// _ZZ33compute_hh_trafo_cuda_kernel_realIdLj16EEvPT_PKS0_S3_iiiE3q_s has been demoted
// _ZZ33compute_hh_trafo_cuda_kernel_realIdLj16EEvPT_PKS0_S3_iiiE6dotp_s has been demoted
// _ZZ33compute_hh_trafo_cuda_kernel_realIdLj8EEvPT_PKS0_S3_iiiE3q_s has been demoted
// _ZZ33compute_hh_trafo_cuda_kernel_realIdLj8EEvPT_PKS0_S3_iiiE6dotp_s has been demoted
// _ZZ33compute_hh_trafo_cuda_kernel_realIdLj4EEvPT_PKS0_S3_iiiE3q_s has been demoted
// _ZZ33compute_hh_trafo_cuda_kernel_realIdLj4EEvPT_PKS0_S3_iiiE6dotp_s has been demoted
// _ZZ33compute_hh_trafo_cuda_kernel_realIdLj2EEvPT_PKS0_S3_iiiE3q_s has been demoted
// _ZZ33compute_hh_trafo_cuda_kernel_realIdLj2EEvPT_PKS0_S3_iiiE6dotp_s has been demoted
// _ZZ33compute_hh_trafo_cuda_kernel_realIdLj1EEvPT_PKS0_S3_iiiE3q_s has been demoted
// _ZZ33compute_hh_trafo_cuda_kernel_realIdLj1EEvPT_PKS0_S3_iiiE6dotp_s has been demoted
// _ZZ33compute_hh_trafo_cuda_kernel_realIfLj1024EEvPT_PKS0_S3_iiiE3q_s has been demoted
// _ZZ33compute_hh_trafo_cuda_kernel_realIfLj1024EEvPT_PKS0_S3_iiiE6dotp_s has been demoted
// _ZZ33compute_hh_trafo_cuda_kernel_realIfLj512EEvPT_PKS0_S3_iiiE3q_s has been demoted
// _ZZ33compute_hh_trafo_cuda_kernel_realIfLj512EEvPT_PKS0_S3_iiiE6dotp_s has been demoted
// _ZZ33compute_hh_trafo_cuda_kernel_realIfLj256EEvPT_PKS0_S3_iiiE3q_s has been demoted
// _ZZ33compute_hh_trafo_cuda_kernel_realIfLj256EEvPT_PKS0_S3_iiiE6dotp_s has been demoted
// _ZZ33compute_hh_trafo_cuda_kernel_realIfLj128EEvPT_PKS0_S3_iiiE3q_s has been demoted
// _ZZ33compute_hh_trafo_cuda_kernel_realIfLj128EEvPT_PKS0_S3_iiiE6dotp_s has been demoted
// _ZZ33compute_hh_trafo_cuda_kernel_realIfLj64EEvPT_PKS0_S3_iiiE3q_s has been demoted
// _ZZ33compute_hh_trafo_cuda_kernel_realIfLj64EEvPT_PKS0_S3_iiiE6dotp_s has been demoted
// _ZZ33compute_hh_trafo_cuda_kernel_realIfLj32EEvPT_PKS0_S3_iiiE3q_s has been demoted
// _ZZ33compute_hh_trafo_cuda_kernel_realIfLj32EEvPT_PKS0_S3_iiiE6dotp_s has been demoted
// _ZZ33compute_hh_trafo_cuda_kernel_realIfLj16EEvPT_PKS0_S3_iiiE3q_s has been demoted
// _ZZ33compute_hh_trafo_cuda_kernel_realIfLj16EEvPT_PKS0_S3_iiiE6dotp_s has been demoted
// _ZZ33compute_hh_trafo_cuda_kernel_realIfLj8EEvPT_PKS0_S3_iiiE3q_s has been demoted
// _ZZ33compute_hh_trafo_cuda_kernel_realIfLj8EEvPT_PKS0_S3_iiiE6dotp_s has been demoted
// _ZZ33compute_hh_trafo_cuda_kernel_realIfLj4EEvPT_PKS0_S3_iiiE3q_s has been demoted
// _ZZ33compute_hh_trafo_cuda_kernel_realIfLj4EEvPT_PKS0_S3_iiiE6dotp_s has been demoted
// _ZZ33compute_hh_trafo_cuda_kernel_realIfLj2EEvPT_PKS0_S3_iiiE3q_s has been demoted
// _ZZ33compute_hh_trafo_cuda_kernel_realIfLj2EEvPT_PKS0_S3_iiiE6dotp_s has been demoted
// _ZZ33compute_hh_trafo_cuda_kernel_realIfLj1EEvPT_PKS0_S3_iiiE3q_s has been demoted
// _ZZ33compute_hh_trafo_cuda_kernel_realIfLj1EEvPT_PKS0_S3_iiiE6dotp_s has been demoted

.visible .entry _Z33compute_hh_trafo_cuda_kernel_realIdLj1024EEvPT_PKS0_S3_iii(
	.param .u64 .ptr .align 1 _Z33compute_hh_trafo_cuda_kernel_realIdLj1024EEvPT_PKS0_S3_iii_param_0,
	.param .u64 .ptr .align 1 _Z33compute_hh_trafo_cuda_kernel_realIdLj1024EEvPT_PKS0_S3_iii_param_1,
	.param .u64 .ptr .align 1 _Z33compute_hh_trafo_cuda_kernel_realIdLj1024EEvPT_PKS0_S3_iii_param_2,
	.param .u32 _Z33compute_hh_trafo_cuda_kernel_realIdLj1024EEvPT_PKS0_S3_iii_param_3,
	.param .u32 _Z33compute_hh_trafo_cuda_kernel_realIdLj1024EEvPT_PKS0_S3_iii_param_4,
	.param .u32 _Z33compute_hh_trafo_cuda_kernel_realIdLj1024EEvPT_PKS0_S3_iii_param_5
)
{
	.reg .pred 	%p<63>;
	.reg .b32 	%r<116>;
	.reg .b64 	%rd<28>;
	.reg .b64 	%fd<108>;
	// demoted variable
	.shared .align 8 .b8 _ZZ33compute_hh_trafo_cuda_kernel_realIdLj1024EEvPT_PKS0_S3_iiiE3q_s[8200];
	// demoted variable
	.shared .align 8 .b8 _ZZ33compute_hh_trafo_cuda_kernel_realIdLj1024EEvPT_PKS0_S3_iiiE6dotp_s[8192];
	ld.param.u64 	%rd10, [_Z33compute_hh_trafo_cuda_kernel_realIdLj1024EEvPT_PKS0_S3_iii_param_0];
	ld.param.u64 	%rd11, [_Z33compute_hh_trafo_cuda_kernel_realIdLj1024EEvPT_PKS0_S3_iii_param_1];
	ld.param.u64 	%rd12, [_Z33compute_hh_trafo_cuda_kernel_realIdLj1024EEvPT_PKS0_S3_iii_param_2];
	ld.param.u32 	%r28, [_Z33compute_hh_trafo_cuda_kernel_realIdLj1024EEvPT_PKS0_S3_iii_param_3];
	ld.param.u32 	%r29, [_Z33compute_hh_trafo_cuda_kernel_realIdLj1024EEvPT_PKS0_S3_iii_param_4];
	ld.param.u32 	%r113, [_Z33compute_hh_trafo_cuda_kernel_realIdLj1024EEvPT_PKS0_S3_iii_param_5];
	cvta.to.global.u64 	%rd1, %rd12;
	cvta.to.global.u64 	%rd2, %rd11;
	cvta.to.global.u64 	%rd3, %rd10;
	mov.u32 	%r1, %tid.x;
	mov.u32 	%r31, %ctaid.x;
	add.s32 	%r3, %r113, -1;
	add.s32 	%r32, %r3, %r1;
	mad.lo.s32 	%r115, %r32, %r29, %r31;
	mad.lo.s32 	%r114, %r3, %r28, %r1;
	mul.wide.s32 	%rd13, %r115, 8;
	add.s64 	%rd4, %rd3, %rd13;
	ld.global.f64 	%fd107, [%rd4];
	shl.b32 	%r33, %r1, 3;
	mov.u32 	%r34, _ZZ33compute_hh_trafo_cuda_kernel_realIdLj1024EEvPT_PKS0_S3_iiiE3q_s;
	add.s32 	%r5, %r34, %r33;
	st.shared.f64 	[%r5], %fd107;
	setp.lt.s32 	%p1, %r113, 1;
	@%p1 bra 	$L__BB0_48;
	mov.u32 	%r36, _ZZ33compute_hh_trafo_cuda_kernel_realIdLj1024EEvPT_PKS0_S3_iiiE6dotp_s;
	add.s32 	%r6, %r36, %r33;
	mov.u32 	%r37, %ntid.x;
	add.s32 	%r7, %r37, -1;
	and.b32  	%r38, %r113, 1;
	setp.eq.b32 	%p2, %r38, 1;
	not.pred 	%p3, %p2;
	@%p3 bra 	$L__BB0_17;
	setp.ne.s32 	%p4, %r1, 0;
	@%p4 bra 	$L__BB0_4;
	st.shared.f64 	[_ZZ33compute_hh_trafo_cuda_kernel_realIdLj1024EEvPT_PKS0_S3_iiiE3q_s], %fd107;
	ld.shared.f64 	%fd107, [%r5];
$L__BB0_4:
	setp.gt.u32 	%p5, %r1, 511;
	mul.wide.s32 	%rd14, %r114, 8;
	add.s64 	%rd15, %rd2, %rd14;
	ld.global.nc.f64 	%fd4, [%rd15];
	mul.f64 	%fd12, %fd107, %fd4;
	st.shared.f64 	[%r6], %fd12;
	bar.sync 	0;
	@%p5 bra 	$L__BB0_6;
	ld.shared.f64 	%fd13, [%r6+4096];
	ld.shared.f64 	%fd14, [%r6];
	add.f64 	%fd15, %fd13, %fd14;
	st.shared.f64 	[%r6], %fd15;
$L__BB0_6:
	setp.gt.u32 	%p6, %r1, 255;
	bar.sync 	0;
	@%p6 bra 	$L__BB0_8;
	ld.shared.f64 	%fd16, [%r6+2048];
	ld.shared.f64 	%fd17, [%r6];
	add.f64 	%fd18, %fd16, %fd17;
	st.shared.f64 	[%r6], %fd18;
$L__BB0_8:
	setp.gt.u32 	%p7, %r1, 127;
	bar.sync 	0;
	@%p7 bra 	$L__BB0_10;
	ld.shared.f64 	%fd19, [%r6+1024];
	ld.shared.f64 	%fd20, [%r6];
	add.f64 	%fd21, %fd19, %fd20;
	st.shared.f64 	[%r6], %fd21;
$L__BB0_10:
	setp.gt.u32 	%p8, %r1, 63;
	bar.sync 	0;
	@%p8 bra 	$L__BB0_12;
	ld.shared.f64 	%fd22, [%r6+512];
	ld.shared.f64 	%fd23, [%r6];
	add.f64 	%fd24, %fd22, %fd23;
	st.shared.f64 	[%r6], %fd24;
$L__BB0_12:
	setp.gt.u32 	%p9, %r1, 31;
	bar.sync 	0;
	@%p9 bra 	$L__BB0_14;
	ld.volatile.shared.f64 	%fd35, [%r6+256];
	ld.volatile.shared.f64 	%fd36, [%r6];
	add.f64 	%fd37, %fd35, %fd36;
	st.volatile.shared.f64 	[%r6], %fd37;
	ld.volatile.shared.f64 	%fd25, [%r6];
	// begin inline asm
	mov.b64 {%r39,%r40}, %fd25;
	// end inline asm
	shfl.sync.bfly.b32	%r42|%p10, %r40, 16, 31, -1;
	shfl.sync.bfly.b32	%r41|%p11, %r39, 16, 31, -1;
	// begin inline asm
	mov.b64 %fd26, {%r41,%r42};
	// end inline asm
	add.f64 	%fd27, %fd25, %fd26;
	// begin inline asm
	mov.b64 {%r43,%r44}, %fd27;
	// end inline asm
	shfl.sync.bfly.b32	%r46|%p12, %r44, 8, 31, -1;
	shfl.sync.bfly.b32	%r45|%p13, %r43, 8, 31, -1;
	// begin inline asm
	mov.b64 %fd28, {%r45,%r46};
	// end inline asm
	add.f64 	%fd29, %fd27, %fd28;
	// begin inline asm
	mov.b64 {%r47,%r48}, %fd29;
	// end inline asm
	shfl.sync.bfly.b32	%r50|%p14, %r48, 4, 31, -1;
	shfl.sync.bfly.b32	%r49|%p15, %r47, 4, 31, -1;
	// begin inline asm
	mov.b64 %fd30, {%r49,%r50};
	// end inline asm
	add.f64 	%fd31, %fd29, %fd30;
	// begin inline asm
	mov.b64 {%r51,%r52}, %fd31;
	// end inline asm
	shfl.sync.bfly.b32	%r54|%p16, %r52, 2, 31, -1;
	shfl.sync.bfly.b32	%r53|%p17, %r51, 2, 31, -1;
	// begin inline asm
	mov.b64 %fd32, {%r53,%r54};
	// end inline asm
	add.f64 	%fd33, %fd31, %fd32;
	// begin inline asm
	mov.b64 {%r55,%r56}, %fd33;
	// end inline asm
	shfl.sync.bfly.b32	%r58|%p18, %r56, 1, 31, -1;
	shfl.sync.bfly.b32	%r57|%p19, %r55, 1, 31, -1;
	// begin inline asm
	mov.b64 %fd34, {%r57,%r58};
	// end inline asm
	add.f64 	%fd38, %fd33, %fd34;
	st.volatile.shared.f64 	[%r6], %fd38;
$L__BB0_14:
	setp.ne.s32 	%p20, %r1, %r7;
	bar.sync 	0;
	ld.shared.f64 	%fd39, [_ZZ33compute_hh_trafo_cuda_kernel_realIdLj1024EEvPT_PKS0_S3_iiiE6dotp_s];
	mul.wide.u32 	%rd16, %r3, 8;
	add.s64 	%rd17, %rd1, %rd16;
	ld.global.nc.f64 	%fd40, [%rd17];
	mul.f64 	%fd41, %fd39, %fd40;
	mul.f64 	%fd42, %fd41, %fd4;
	sub.f64 	%fd5, %fd107, %fd42;
	st.shared.f64 	[%r5+8], %fd5;
	setp.ne.s32 	%p21, %r113, 1;
	and.pred  	%p22, %p21, %p20;
	@%p22 bra 	$L__BB0_16;
	st.global.f64 	[%rd4], %fd5;
$L__BB0_16:
	bar.sync 	0;
	sub.s32 	%r115, %r115, %r29;
	sub.s32 	%r114, %r114, %r28;
	mov.u32 	%r113, %r3;
$L__BB0_17:
	setp.eq.s32 	%p23, %r3, 0;
	@%p23 bra 	$L__BB0_48;
	add.s32 	%r112, %r113, -1;
	mul.wide.u32 	%rd18, %r112, 8;
	add.s64 	%rd27, %rd1, %rd18;
	sub.s32 	%r111, %r114, %r28;
	sub.s32 	%r110, %r115, %r29;
$L__BB0_19:
	setp.ne.s32 	%p24, %r1, 0;
	mul.wide.s32 	%rd19, %r115, 8;
	add.s64 	%rd7, %rd3, %rd19;
	@%p24 bra 	$L__BB0_21;
	ld.global.f64 	%fd43, [%rd7];
	st.shared.f64 	[_ZZ33compute_hh_trafo_cuda_kernel_realIdLj1024EEvPT_PKS0_S3_iiiE3q_s], %fd43;
$L__BB0_21:
	setp.gt.u32 	%p25, %r1, 511;
	ld.shared.f64 	%fd6, [%r5];
	mul.wide.s32 	%rd20, %r114, 8;
	add.s64 	%rd21, %rd2, %rd20;
	ld.global.nc.f64 	%fd7, [%rd21];
	mul.f64 	%fd44, %fd6, %fd7;
	st.shared.f64 	[%r6], %fd44;
	bar.sync 	0;
	@%p25 bra 	$L__BB0_23;
	ld.shared.f64 	%fd45, [%r6+4096];
	ld.shared.f64 	%fd46, [%r6];
	add.f64 	%fd47, %fd45, %fd46;
	st.shared.f64 	[%r6], %fd47;
$L__BB0_23:
	setp.gt.u32 	%p26, %r1, 255;
	bar.sync 	0;
	@%p26 bra 	$L__BB0_25;
	ld.shared.f64 	%fd48, [%r6+2048];
	ld.shared.f64 	%fd49, [%r6];
	add.f64 	%fd50, %fd48, %fd49;
	st.shared.f64 	[%r6], %fd50;
$L__BB0_25:
	setp.gt.u32 	%p27, %r1, 127;
	bar.sync 	0;
	@%p27 bra 	$L__BB0_27;
	ld.shared.f64 	%fd51, [%r6+1024];
	ld.shared.f64 	%fd52, [%r6];
	add.f64 	%fd53, %fd51, %fd52;
	st.shared.f64 	[%r6], %fd53;
$L__BB0_27:
	setp.gt.u32 	%p28, %r1, 63;
	bar.sync 	0;
	@%p28 bra 	$L__BB0_29;
	ld.shared.f64 	%fd54, [%r6+512];
	ld.shared.f64 	%fd55, [%r6];
	add.f64 	%fd56, %fd54, %fd55;
	st.shared.f64 	[%r6], %fd56;
$L__BB0_29:
	setp.gt.u32 	%p29, %r1, 31;
	bar.sync 	0;
	@%p29 bra 	$L__BB0_31;
	ld.volatile.shared.f64 	%fd67, [%r6+256];
	ld.volatile.shared.f64 	%fd68, [%r6];
	add.f64 	%fd69, %fd67, %fd68;
	st.volatile.shared.f64 	[%r6], %fd69;
	ld.volatile.shared.f64 	%fd57, [%r6];
	// begin inline asm
	mov.b64 {%r60,%r61}, %fd57;
	// end inline asm
	shfl.sync.bfly.b32	%r63|%p30, %r61, 16, 31, -1;
	shfl.sync.bfly.b32	%r62|%p31, %r60, 16, 31, -1;
	// begin inline asm
	mov.b64 %fd58, {%r62,%r63};
	// end inline asm
	add.f64 	%fd59, %fd57, %fd58;
	// begin inline asm
	mov.b64 {%r64,%r65}, %fd59;
	// end inline asm
	shfl.sync.bfly.b32	%r67|%p32, %r65, 8, 31, -1;
	shfl.sync.bfly.b32	%r66|%p33, %r64, 8, 31, -1;
	// begin inline asm
	mov.b64 %fd60, {%r66,%r67};
	// end inline asm
	add.f64 	%fd61, %fd59, %fd60;
	// begin inline asm
	mov.b64 {%r68,%r69}, %fd61;
	// end inline asm
	shfl.sync.bfly.b32	%r71|%p34, %r69, 4, 31, -1;
	shfl.sync.bfly.b32	%r70|%p35, %r68, 4, 31, -1;
	// begin inline asm
	mov.b64 %fd62, {%r70,%r71};
	// end inline asm
	add.f64 	%fd63, %fd61, %fd62;
	// begin inline asm
	mov.b64 {%r72,%r73}, %fd63;
	// end inline asm
	shfl.sync.bfly.b32	%r75|%p36, %r73, 2, 31, -1;
	shfl.sync.bfly.b32	%r74|%p37, %r72, 2, 31, -1;
	// begin inline asm
	mov.b64 %fd64, {%r74,%r75};
	// end inline asm
	add.f64 	%fd65, %fd63, %fd64;
	// begin inline asm
	mov.b64 {%r76,%r77}, %fd65;
	// end inline asm
	shfl.sync.bfly.b32	%r79|%p38, %r77, 1, 31, -1;
	shfl.sync.bfly.b32	%r78|%p39, %r76, 1, 31, -1;
	// begin inline asm
	mov.b64 %fd66, {%r78,%r79};
	// end inline asm
	add.f64 	%fd70, %fd65, %fd66;
	st.volatile.shared.f64 	[%r6], %fd70;
$L__BB0_31:
	setp.ne.s32 	%p40, %r1, %r7;
	bar.sync 	0;
	ld.shared.f64 	%fd71, [_ZZ33compute_hh_trafo_cuda_kernel_realIdLj1024EEvPT_PKS0_S3_iiiE6dotp_s];
	ld.global.nc.f64 	%fd72, [%rd27];
	mul.f64 	%fd73, %fd71, %fd72;
	mul.f64 	%fd74, %fd73, %fd7;
	sub.f64 	%fd8, %fd6, %fd74;
	st.shared.f64 	[%r5+8], %fd8;
	setp.ne.s32 	%p41, %r112, 0;
	and.pred  	%p42, %p41, %p40;
	@%p42 bra 	$L__BB0_33;
	st.global.f64 	[%rd7], %fd8;
$L__BB0_33:
	setp.ne.s32 	%p43, %r1, 0;
	bar.sync 	0;
	mul.wide.s32 	%rd22, %r110, 8;
	add.s64 	%rd8, %rd3, %rd22;
	@%p43 bra 	$L__BB0_35;
	ld.global.f64 	%fd75, [%rd8];
	st.shared.f64 	[_ZZ33compute_hh_trafo_cuda_kernel_realIdLj1024EEvPT_PKS0_S3_iiiE3q_s], %fd75;
$L__BB0_35:
	setp.gt.u32 	%p44, %r1, 511;
	ld.shared.f64 	%fd9, [%r5];
	mul.wide.s32 	%rd23, %r111, 8;
	add.s64 	%rd24, %rd2, %rd23;
	ld.global.nc.f64 	%fd10, [%rd24];
	mul.f64 	%fd76, %fd9, %fd10;
	st.shared.f64 	[%r6], %fd76;
	bar.sync 	0;
	@%p44 bra 	$L__BB0_37;
	ld.shared.f64 	%fd77, [%r6+4096];
	ld.shared.f64 	%fd78, [%r6];
	add.f64 	%fd79, %fd77, %fd78;
	st.shared.f64 	[%r6], %fd79;
$L__BB0_37:
	setp.gt.u32 	%p45, %r1, 255;
	bar.sync 	0;
	@%p45 bra 	$L__BB0_39;
	ld.shared.f64 	%fd80, [%r6+2048];
	ld.shared.f64 	%fd81, [%r6];
	add.f64 	%fd82, %fd80, %fd81;
	st.shared.f64 	[%r6], %fd82;
$L__BB0_39:
	setp.gt.u32 	%p46, %r1, 127;
	bar.sync 	0;
	@%p46 bra 	$L__BB0_41;
	ld.shared.f64 	%fd83, [%r6+1024];
	ld.shared.f64 	%fd84, [%r6];
	add.f64 	%fd85, %fd83, %fd84;
	st.shared.f64 	[%r6], %fd85;
$L__BB0_41:
	setp.gt.u32 	%p47, %r1, 63;
	bar.sync 	0;
	@%p47 bra 	$L__BB0_43;
	ld.shared.f64 	%fd86, [%r6+512];
	ld.shared.f64 	%fd87, [%r6];
	add.f64 	%fd88, %fd86, %fd87;
	st.shared.f64 	[%r6], %fd88;
$L__BB0_43:
	setp.gt.u32 	%p48, %r1, 31;
	bar.sync 	0;
	@%p48 bra 	$L__BB0_45;
	ld.volatile.shared.f64 	%fd99, [%r6+256];
	ld.volatile.shared.f64 	%fd100, [%r6];
	add.f64 	%fd101, %fd99, %fd100;
	st.volatile.shared.f64 	[%r6], %fd101;
	ld.volatile.shared.f64 	%fd89, [%r6];
	// begin inline asm
	mov.b64 {%r81,%r82}, %fd89;
	// end inline asm
	shfl.sync.bfly.b32	%r84|%p49, %r82, 16, 31, -1;
	shfl.sync.bfly.b32	%r83|%p50, %r81, 16, 31, -1;
	// begin inline asm
	mov.b64 %fd90, {%r83,%r84};
	// end inline asm
	add.f64 	%fd91, %fd89, %fd90;
	// begin inline asm
	mov.b64 {%r85,%r86}, %fd91;
	// end inline asm
	shfl.sync.bfly.b32	%r88|%p51, %r86, 8, 31, -1;
	shfl.sync.bfly.b32	%r87|%p52, %r85, 8, 31, -1;
	// begin inline asm
	mov.b64 %fd92, {%r87,%r88};
	// end inline asm
	add.f64 	%fd93, %fd91, %fd92;
	// begin inline asm
	mov.b64 {%r89,%r90}, %fd93;
	// end inline asm
	shfl.sync.bfly.b32	%r92|%p53, %r90, 4, 31, -1;
	shfl.sync.bfly.b32	%r91|%p54, %r89, 4, 31, -1;
	// begin inline asm
	mov.b64 %fd94, {%r91,%r92};
	// end inline asm
	add.f64 	%fd95, %fd93, %fd94;
	// begin inline asm
	mov.b64 {%r93,%r94}, %fd95;
	// end inline asm
	shfl.sync.bfly.b32	%r96|%p55, %r94, 2, 31, -1;
	shfl.sync.bfly.b32	%r95|%p56, %r93, 2, 31, -1;
	// begin inline asm
	mov.b64 %fd96, {%r95,%r96};
	// end inline asm
	add.f64 	%fd97, %fd95, %fd96;
	// begin inline asm
	mov.b64 {%r97,%r98}, %fd97;
	// end inline asm
	shfl.sync.bfly.b32	%r100|%p57, %r98, 1, 31, -1;
	shfl.sync.bfly.b32	%r99|%p58, %r97, 1, 31, -1;
	// begin inline asm
	mov.b64 %fd98, {%r99,%r100};
	// end inline asm
	add.f64 	%fd102, %fd97, %fd98;
	st.volatile.shared.f64 	[%r6], %fd102;
$L__BB0_45:
	setp.ne.s32 	%p59, %r1, %r7;
	bar.sync 	0;
	ld.shared.f64 	%fd103, [_ZZ33compute_hh_trafo_cuda_kernel_realIdLj1024EEvPT_PKS0_S3_iiiE6dotp_s];
	add.s32 	%r102, %r112, -1;
	mul.wide.u32 	%rd25, %r102, 8;
	add.s64 	%rd26, %rd1, %rd25;
	ld.global.nc.f64 	%fd104, [%rd26];
	mul.f64 	%fd105, %fd103, %fd104;
	mul.f64 	%fd106, %fd105, %fd10;
	sub.f64 	%fd11, %fd9, %fd106;
	st.shared.f64 	[%r5+8], %fd11;
	setp.ne.s32 	%p60, %r113, 2;
	and.pred  	%p61, %p60, %p59;
	@%p61 bra 	$L__BB0_47;
	st.global.f64 	[%rd8], %fd11;
$L__BB0_47:
	bar.sync 	0;
	sub.s32 	%r103, %r115, %r29;
	sub.s32 	%r115, %r103, %r29;
	sub.s32 	%r104, %r114, %r28;
	sub.s32 	%r114, %r104, %r28;
	add.s32 	%r112, %r112, -2;
	add.s64 	%rd27, %rd27, -16;
	shl.b32 	%r105, %r28, 1;
	sub.s32 	%r111, %r111, %r105;
	shl.b32 	%r106, %r29, 1;
	sub.s32 	%r110, %r110, %r106;
	add.s32 	%r27, %r113, -2;
	setp.gt.u32 	%p62, %r113, 2;
	mov.u32 	%r113, %r27;
	@%p62 bra 	$L__BB0_19;
$L__BB0_48:
	ret;

}
	// .globl	_Z33compute_hh_trafo_cuda_kernel_realIdLj512EEvPT_PKS0_S3_iii
.visible .entry _Z33compute_hh_trafo_cuda_kernel_realIdLj512EEvPT_PKS0_S3_iii(
	.param .u64 .ptr .align 1 _Z33compute_hh_trafo_cuda_kernel_realIdLj512EEvPT_PKS0_S3_iii_param_0,
	.param .u64 .ptr .align 1 _Z33compute_hh_trafo_cuda_kernel_realIdLj512EEvPT_PKS0_S3_iii_param_1,
	.param .u64 .ptr .align 1 _Z33compute_hh_trafo_cuda_kernel_realIdLj512EEvPT_PKS0_S3_iii_param_2,
	.param .u32 _Z33compute_hh_trafo_cuda_kernel_realIdLj512EEvPT_PKS0_S3_iii_param_3,
	.param .u32 _Z33compute_hh_trafo_cuda_kernel_realIdLj512EEvPT_PKS0_S3_iii_param_4,
	.param .u32 _Z33compute_hh_trafo_cuda_kernel_realIdLj512EEvPT_PKS0_S3_iii_param_5
)
{
	.reg .pred 	%p<60>;
	.reg .b32 	%r<116>;
	.reg .b64 	%rd<28>;
	.reg .b64 	%fd<99>;
	// demoted variable
	.shared .align 8 .b8 _ZZ33compute_hh_trafo_cuda_kernel_realIdLj512EEvPT_PKS0_S3_iiiE3q_s[4104];
	// demoted variable
	.shared .align 8 .b8 _ZZ33compute_hh_trafo_cuda_kernel_realIdLj512EEvPT_PKS0_S3_iiiE6dotp_s[4096];
	ld.param.u64 	%rd10, [_Z33compute_hh_trafo_cuda_kernel_realIdLj512EEvPT_PKS0_S3_iii_param_0];
	ld.param.u64 	%rd11, [_Z33compute_hh_trafo_cuda_kernel_realIdLj512EEvPT_PKS0_S3_iii_param_1];
	ld.param.u64 	%rd12, [_Z33compute_hh_trafo_cuda_kernel_realIdLj512EEvPT_PKS0_S3_iii_param_2];
	ld.param.u32 	%r28, [_Z33compute_hh_trafo_cuda_kernel_realIdLj512EEvPT_PKS0_S3_iii_param_3];
	ld.param.u32 	%r29, [_Z33compute_hh_trafo_cuda_kernel_realIdLj512EEvPT_PKS0_S3_iii_param_4];
	ld.param.u32 	%r113, [_Z33compute_hh_trafo_cuda_kernel_realIdLj512EEvPT_PKS0_S3_iii_param_5];
	cvta.to.global.u64 	%rd1, %rd12;
	cvta.to.global.u64 	%rd2, %rd11;
	cvta.to.global.u64 	%rd3, %rd10;
	mov.u32 	%r1, %tid.x;
	mov.u32 	%r31, %ctaid.x;
	add.s32 	%r3, %r113, -1;
	add.s32 	%r32, %r3, %r1;
	mad.lo.s32 	%r115, %r32, %r29, %r31;
	mad.lo.s32 	%r114, %r3, %r28, %r1;
	mul.wide.s32 	%rd13, %r115, 8;
	add.s64 	%rd4, %rd3, %rd13;
	ld.global.f64 	%fd98, [%rd4];
	shl.b32 	%r33, %r1, 3;
	mov.u32 	%r34, _ZZ33compute_hh_trafo_cuda_kernel_realIdLj512EEvPT_PKS0_S3_iiiE3q_s;
	add.s32 	%r5, %r34, %r33;
	st.shared.f64 	[%r5], %fd98;
	setp.lt.s32 	%p1, %r113, 1;
	@%p1 bra 	$L__BB1_42;
	mov.u32 	%r36, _ZZ33compute_hh_trafo_cuda_kernel_realIdLj512EEvPT_PKS0_S3_iiiE6dotp_s;
	add.s32 	%r6, %r36, %r33;
	mov.u32 	%r37, %ntid.x;
	add.s32 	%r7, %r37, -1;
	and.b32  	%r38, %r113, 1;
	setp.eq.b32 	%p2, %r38, 1;
	not.pred 	%p3, %p2;
	@%p3 bra 	$L__BB1_15;
	setp.ne.s32 	%p4, %r1, 0;
	@%p4 bra 	$L__BB1_4;
	st.shared.f64 	[_ZZ33compute_hh_trafo_cuda_kernel_realIdLj512EEvPT_PKS0_S3_iiiE3q_s], %fd98;
	ld.shared.f64 	%fd98, [%r5];
$L__BB1_4:
	setp.gt.u32 	%p5, %r1, 255;
	mul.wide.s32 	%rd14, %r114, 8;
	add.s64 	%rd15, %rd2, %rd14;
	ld.global.nc.f64 	%fd4, [%rd15];
	mul.f64 	%fd12, %fd98, %fd4;
	st.shared.f64 	[%r6], %fd12;
	bar.sync 	0;
	@%p5 bra 	$L__BB1_6;
	ld.shared.f64 	%fd13, [%r6+2048];
	ld.shared.f64 	%fd14, [%r6];
	add.f64 	%fd15, %fd13, %fd14;
	st.shared.f64 	[%r6], %fd15;
$L__BB1_6:
	setp.gt.u32 	%p6, %r1, 127;
	bar.sync 	0;
	@%p6 bra 	$L__BB1_8;
	ld.shared.f64 	%fd16, [%r6+1024];
	ld.shared.f64 	%fd17, [%r6];
	add.f64 	%fd18, %fd16, %fd17;
	st.shared.f64 	[%r6], %fd18;
$L__BB1_8:
	setp.gt.u32 	%p7, %r1, 63;
	bar.sync 	0;
	@%p7 bra 	$L__BB1_10;
	ld.shared.f64 	%fd19, [%r6+512];
	ld.shared.f64 	%fd20, [%r6];
	add.f64 	%fd21, %fd19, %fd20;
	st.shared.f64 	[%r6], %fd21;
$L__BB1_10:
	setp.gt.u32 	%p8, %r1, 31;
	bar.sync 	0;
	@%p8 bra 	$L__BB1_12;
	ld.volatile.shared.f64 	%fd32, [%r6+256];
	ld.volatile.shared.f64 	%fd33, [%r6];
	add.f64 	%fd34, %fd32, %fd33;
	st.volatile.shared.f64 	[%r6], %fd34;
	ld.volatile.shared.f64 	%fd22, [%r6];
	// begin inline asm
	mov.b64 {%r39,%r40}, %fd22;
	// end inline asm
	shfl.sync.bfly.b32	%r42|%p9, %r40, 16, 31, -1;
	shfl.sync.bfly.b32	%r41|%p10, %r39, 16, 31, -1;
	// begin inline asm
	mov.b64 %fd23, {%r41,%r42};
	// end inline asm
	add.f64 	%fd24, %fd22, %fd23;
	// begin inline asm
	mov.b64 {%r43,%r44}, %fd24;
	// end inline asm
	shfl.sync.bfly.b32	%r46|%p11, %r44, 8, 31, -1;
	shfl.sync.bfly.b32	%r45|%p12, %r43, 8, 31, -1;
	// begin inline asm
	mov.b64 %fd25, {%r45,%r46};
	// end inline asm
	add.f64 	%fd26, %fd24, %fd25;
	// begin inline asm
	mov.b64 {%r47,%r48}, %fd26;
	// end inline asm
	shfl.sync.bfly.b32	%r50|%p13, %r48, 4, 31, -1;
	shfl.sync.bfly.b32	%r49|%p14, %r47, 4, 31, -1;
	// begin inline asm
	mov.b64 %fd27, {%r49,%r50};
	// end inline asm
	add.f64 	%fd28, %fd26, %fd27;
	// begin inline asm
	mov.b64 {%r51,%r52}, %fd28;
	// end inline asm
	shfl.sync.bfly.b32	%r54|%p15, %r52, 2, 31, -1;
	shfl.sync.bfly.b32	%r53|%p16, %r51, 2, 31, -1;
	// begin inline asm
	mov.b64 %fd29, {%r53,%r54};
	// end inline asm
	add.f64 	%fd30, %fd28, %fd29;
	// begin inline asm
	mov.b64 {%r55,%r56}, %fd30;
	// end inline asm
	shfl.sync.bfly.b32	%r58|%p17, %r56, 1, 31, -1;
	shfl.sync.bfly.b32	%r57|%p18, %r55, 1, 31, -1;
	// begin inline asm
	mov.b64 %fd31, {%r57,%r58};
	// end inline asm
	add.f64 	%fd35, %fd30, %fd31;
	st.volatile.shared.f64 	[%r6], %fd35;
$L__BB1_12:
	setp.ne.s32 	%p19, %r1, %r7;
	bar.sync 	0;
	ld.shared.f64 	%fd36, [_ZZ33compute_hh_trafo_cuda_kernel_realIdLj512EEvPT_PKS0_S3_iiiE6dotp_s];
	mul.wide.u32 	%rd16, %r3, 8;
	add.s64 	%rd17, %rd1, %rd16;
	ld.global.nc.f64 	%fd37, [%rd17];
	mul.f64 	%fd38, %fd36, %fd37;
	mul.f64 	%fd39, %fd38, %fd4;
	sub.f64 	%fd5, %fd98, %fd39;
	st.shared.f64 	[%r5+8], %fd5;
	setp.ne.s32 	%p20, %r113, 1;
	and.pred  	%p21, %p20, %p19;
	@%p21 bra 	$L__BB1_14;
	st.global.f64 	[%rd4], %fd5;
$L__BB1_14:
	bar.sync 	0;
	sub.s32 	%r115, %r115, %r29;
	sub.s32 	%r114, %r114, %r28;
	mov.u32 	%r113, %r3;
$L__BB1_15:
	setp.eq.s32 	%p22, %r3, 0;
	@%p22 bra 	$L__BB1_42;
	add.s32 	%r112, %r113, -1;
	mul.wide.u32 	%rd18, %r112, 8;
	add.s64 	%rd27, %rd1, %rd18;
	sub.s32 	%r111, %r114, %r28;
	sub.s32 	%r110, %r115, %r29;
$L__BB1_17:
	setp.ne.s32 	%p23, %r1, 0;
	mul.wide.s32 	%rd19, %r115, 8;
	add.s64 	%rd7, %rd3, %rd19;
	@%p23 bra 	$L__BB1_19;
	ld.global.f64 	%fd40, [%rd7];
	st.shared.f64 	[_ZZ33compute_hh_trafo_cuda_kernel_realIdLj512EEvPT_PKS0_S3_iiiE3q_s], %fd40;
$L__BB1_19:
	setp.gt.u32 	%p24, %r1, 255;
	ld.shared.f64 	%fd6, [%r5];
	mul.wide.s32 	%rd20, %r114, 8;
	add.s64 	%rd21, %rd2, %rd20;
	ld.global.nc.f64 	%fd7, [%rd21];
	mul.f64 	%fd41, %fd6, %fd7;
	st.shared.f64 	[%r6], %fd41;
	bar.sync 	0;
	@%p24 bra 	$L__BB1_21;
	ld.shared.f64 	%fd42, [%r6+2048];
	ld.shared.f64 	%fd43, [%r6];
	add.f64 	%fd44, %fd42, %fd43;
	st.shared.f64 	[%r6], %fd44;
$L__BB1_21:
	setp.gt.u32 	%p25, %r1, 127;
	bar.sync 	0;
	@%p25 bra 	$L__BB1_23;
	ld.shared.f64 	%fd45, [%r6+1024];
	ld.shared.f64 	%fd46, [%r6];
	add.f64 	%fd47, %fd45, %fd46;
	st.shared.f64 	[%r6], %fd47;
$L__BB1_23:
	setp.gt.u32 	%p26, %r1, 63;
	bar.sync 	0;
	@%p26 bra 	$L__BB1_25;
	ld.shared.f64 	%fd48, [%r6+512];
	ld.shared.f64 	%fd49, [%r6];
	add.f64 	%fd50, %fd48, %fd49;
	st.shared.f64 	[%r6], %fd50;
$L__BB1_25:
	setp.gt.u32 	%p27, %r1, 31;
	bar.sync 	0;
	@%p27 bra 	$L__BB1_27;
	ld.volatile.shared.f64 	%fd61, [%r6+256];
	ld.volatile.shared.f64 	%fd62, [%r6];
	add.f64 	%fd63, %fd61, %fd62;
	st.volatile.shared.f64 	[%r6], %fd63;
	ld.volatile.shared.f64 	%fd51, [%r6];
	// begin inline asm
	mov.b64 {%r60,%r61}, %fd51;
	// end inline asm
	shfl.sync.bfly.b32	%r63|%p28, %r61, 16, 31, -1;
	shfl.sync.bfly.b32	%r62|%p29, %r60, 16, 31, -1;
	// begin inline asm
	mov.b64 %fd52, {%r62,%r63};
	// end inline asm
	add.f64 	%fd53, %fd51, %fd52;
	// begin inline asm
	mov.b64 {%r64,%r65}, %fd53;
	// end inline asm
	shfl.sync.bfly.b32	%r67|%p30, %r65, 8, 31, -1;
	shfl.sync.bfly.b32	%r66|%p31, %r64, 8, 31, -1;
	// begin inline asm
	mov.b64 %fd54, {%r66,%r67};
	// end inline asm
	add.f64 	%fd55, %fd53, %fd54;
	// begin inline asm
	mov.b64 {%r68,%r69}, %fd55;
	// end inline asm
	shfl.sync.bfly.b32	%r71|%p32, %r69, 4, 31, -1;
	shfl.sync.bfly.b32	%r70|%p33, %r68, 4, 31, -1;
	// begin inline asm
	mov.b64 %fd56, {%r70,%r71};
	// end inline asm
	add.f64 	%fd57, %fd55, %fd56;
	// begin inline asm
	mov.b64 {%r72,%r73}, %fd57;
	// end inline asm
	shfl.sync.bfly.b32	%r75|%p34, %r73, 2, 31, -1;
	shfl.sync.bfly.b32	%r74|%p35, %r72, 2, 31, -1;
	// begin inline asm
	mov.b64 %fd58, {%r74,%r75};
	// end inline asm
	add.f64 	%fd59, %fd57, %fd58;
	// begin inline asm
	mov.b64 {%r76,%r77}, %fd59;
	// end inline asm
	shfl.sync.bfly.b32	%r79|%p36, %r77, 1, 31, -1;
	shfl.sync.bfly.b32	%r78|%p37, %r76, 1, 31, -1;
	// begin inline asm
	mov.b64 %fd60, {%r78,%r79};
	// end inline asm
	add.f64 	%fd64, %fd59, %fd60;
	st.volatile.shared.f64 	[%r6], %fd64;
$L__BB1_27:
	setp.ne.s32 	%p38, %r1, %r7;
	bar.sync 	0;
	ld.shared.f64 	%fd65, [_ZZ33compute_hh_trafo_cuda_kernel_realIdLj512EEvPT_PKS0_S3_iiiE6dotp_s];
	ld.global.nc.f64 	%fd66, [%rd27];
	mul.f64 	%fd67, %fd65, %fd66;
	mul.f64 	%fd68, %fd67, %fd7;
	sub.f64 	%fd8, %fd6, %fd68;
	st.shared.f64 	[%r5+8], %fd8;
	setp.ne.s32 	%p39, %r112, 0;
	and.pred  	%p40, %p39, %p38;
	@%p40 bra 	$L__BB1_29;
	st.global.f64 	[%rd7], %fd8;
$L__BB1_29:
	setp.ne.s32 	%p41, %r1, 0;
	bar.sync 	0;
	mul.wide.s32 	%rd22, %r110, 8;
	add.s64 	%rd8, %rd3, %rd22;
	@%p41 bra 	$L__BB1_31;
	ld.global.f64 	%fd69, [%rd8];
	st.shared.f64 	[_ZZ33compute_hh_trafo_cuda_kernel_realIdLj512EEvPT_PKS0_S3_iiiE3q_s], %fd69;
$L__BB1_31:
	setp.gt.u32 	%p42, %r1, 255;
	ld.shared.f64 	%fd9, [%r5];
	mul.wide.s32 	%rd23, %r111, 8;
	add.s64 	%rd24, %rd2, %rd23;
	ld.global.nc.f64 	%fd10, [%rd24];
	mul.f64 	%fd70, %fd9, %fd10;
	st.shared.f64 	[%r6], %fd70;
	bar.sync 	0;
	@%p42 bra 	$L__BB1_33;
	ld.shared.f64 	%fd71, [%r6+2048];
	ld.shared.f64 	%fd72, [%r6];
	add.f64 	%fd73, %fd71, %fd72;
	st.shared.f64 	[%r6], %fd73;
$L__BB1_33:
	setp.gt.u32 	%p43, %r1, 127;
	bar.sync 	0;
	@%p43 bra 	$L__BB1_35;
	ld.shared.f64 	%fd74, [%r6+1024];
	ld.shared.f64 	%fd75, [%r6];
	add.f64 	%fd76, %fd74, %fd75;
	st.shared.f64 	[%r6], %fd76;
$L__BB1_35:
	setp.gt.u32 	%p44, %r1, 63;
	bar.sync 	0;
	@%p44 bra 	$L__BB1_37;
	ld.shared.f64 	%fd77, [%r6+512];
	ld.shared.f64 	%fd78, [%r6];
	add.f64 	%fd79, %fd77, %fd78;
	st.shared.f64 	[%r6], %fd79;
$L__BB1_37:
	setp.gt.u32 	%p45, %r1, 31;
	bar.sync 	0;
	@%p45 bra 	$L__BB1_39;
	ld.volatile.shared.f64 	%fd90, [%r6+256];
	ld.volatile.shared.f64 	%fd91, [%r6];
	add.f64 	%fd92, %fd90, %fd91;
	st.volatile.shared.f64 	[%r6], %fd92;
	ld.volatile.shared.f64 	%fd80, [%r6];
	// begin inline asm
	mov.b64 {%r81,%r82}, %fd80;
	// end inline asm
	shfl.sync.bfly.b32	%r84|%p46, %r82, 16, 31, -1;
	shfl.sync.bfly.b32	%r83|%p47, %r81, 16, 31, -1;
	// begin inline asm
	mov.b64 %fd81, {%r83,%r84};
	// end inline asm
	add.f64 	%fd82, %fd80, %fd81;
	// begin inline asm
	mov.b64 {%r85,%r86}, %fd82;
	// end inline asm
	shfl.sync.bfly.b32	%r88|%p48, %r86, 8, 31, -1;
	shfl.sync.bfly.b32	%r87|%p49, %r85, 8, 31, -1;
	// begin inline asm
	mov.b64 %fd83, {%r87,%r88};
	// end inline asm
	add.f64 	%fd84, %fd82, %fd83;
	// begin inline asm
	mov.b64 {%r89,%r90}, %fd84;
	// end inline asm
	shfl.sync.bfly.b32	%r92|%p50, %r90, 4, 31, -1;
	shfl.sync.bfly.b32	%r91|%p51, %r89, 4, 31, -1;
	// begin inline asm
	mov.b64 %fd85, {%r91,%r92};
	// end inline asm
	add.f64 	%fd86, %fd84, %fd85;
	// begin inline asm
	mov.b64 {%r93,%r94}, %fd86;
	// end inline asm
	shfl.sync.bfly.b32	%r96|%p52, %r94, 2, 31, -1;
	shfl.sync.bfly.b32	%r95|%p53, %r93, 2, 31, -1;
	// begin inline asm
	mov.b64 %fd87, {%r95,%r96};
	// end inline asm
	add.f64 	%fd88, %fd86, %fd87;
	// begin inline asm
	mov.b64 {%r97,%r98}, %fd88;
	// end inline asm
	shfl.sync.bfly.b32	%r100|%p54, %r98, 1, 31, -1;
	shfl.sync.bfly.b32	%r99|%p55, %r97, 1, 31, -1;
	// begin inline asm
	mov.b64 %fd89, {%r99,%r100};
	// end inline asm
	add.f64 	%fd93, %fd88, %fd89;
	st.volatile.shared.f64 	[%r6], %fd93;
$L__BB1_39:
	setp.ne.s32 	%p56, %r1, %r7;
	bar.sync 	0;
	ld.shared.f64 	%fd94, [_ZZ33compute_hh_trafo_cuda_kernel_realIdLj512EEvPT_PKS0_S3_iiiE6dotp_s];
	add.s32 	%r102, %r112, -1;
	mul.wide.u32 	%rd25, %r102, 8;
	add.s64 	%rd26, %rd1, %rd25;
	ld.global.nc.f64 	%fd95, [%rd26];
	mul.f64 	%fd96, %fd94, %fd95;
	mul.f64 	%fd97, %fd96, %fd10;
	sub.f64 	%fd11, %fd9, %fd97;
	st.shared.f64 	[%r5+8], %fd11;
	setp.ne.s32 	%p57, %r113, 2;
	and.pred  	%p58, %p57, %p56;
	@%p58 bra 	$L__BB1_41;
	st.global.f64 	[%rd8], %fd11;
$L__BB1_41:
	bar.sync 	0;
	sub.s32 	%r103, %r115, %r29;
	sub.s32 	%r115, %r103, %r29;
	sub.s32 	%r104, %r114, %r28;
	sub.s32 	%r114, %r104, %r28;
	add.s32 	%r112, %r112, -2;
	add.s64 	%rd27, %rd27, -16;
	shl.b32 	%r105, %r28, 1;
	sub.s32 	%r111, %r111, %r105;
	shl.b32 	%r106, %r29, 1;
	sub.s32 	%r110, %r110, %r106;
	add.s32 	%r27, %r113, -2;
	setp.gt.u32 	%p59, %r113, 2;
	mov.u32 	%r113, %r27;
	@%p59 bra 	$L__BB1_17;
$L__BB1_42:
	ret;

}
	// .globl	_Z33compute_hh_trafo_cuda_kernel_realIdLj256EEvPT_PKS0_S3_iii
.visible .entry _Z33compute_hh_trafo_cuda_kernel_realIdLj256EEvPT_PKS0_S3_iii(
	.param .u64 .ptr .align 1 _Z33compute_hh_trafo_cuda_kernel_realIdLj256EEvPT_PKS0_S3_iii_param_0,
	.param .u64 .ptr .align 1 _Z33compute_hh_trafo_cuda_kernel_realIdLj256EEvPT_PKS0_S3_iii_param_1,
	.param .u64 .ptr .align 1 _Z33compute_hh_trafo_cuda_kernel_realIdLj256EEvPT_PKS0_S3_iii_param_2,
	.param .u32 _Z33compute_hh_trafo_cuda_kernel_realIdLj256EEvPT_PKS0_S3_iii_param_3,
	.param .u32 _Z33compute_hh_trafo_cuda_kernel_realIdLj256EEvPT_PKS0_S3_iii_param_4,
	.param .u32 _Z33compute_hh_trafo_cuda_kernel_realIdLj256EEvPT_PKS0_S3_iii_param_5
)
{
	.reg .pred 	%p<57>;
	.reg .b32 	%r<116>;
	.reg .b64 	%rd<28>;
	.reg .b64 	%fd<90>;
	// demoted variable
	.shared .align 8 .b8 _ZZ33compute_hh_trafo_cuda_kernel_realIdLj256EEvPT_PKS0_S3_iiiE3q_s[2056];
	// demoted variable
	.shared .align 8 .b8 _ZZ33compute_hh_trafo_cuda_kernel_realIdLj256EEvPT_PKS0_S3_iiiE6dotp_s[2048];
	ld.param.u64 	%rd10, [_Z33compute_hh_trafo_cuda_kernel_realIdLj256EEvPT_PKS0_S3_iii_param_0];
	ld.param.u64 	%rd11, [_Z33compute_hh_trafo_cuda_kernel_realIdLj256EEvPT_PKS0_S3_iii_param_1];
	ld.param.u64 	%rd12, [_Z33compute_hh_trafo_cuda_kernel_realIdLj256EEvPT_PKS0_S3_iii_param_2];
	ld.param.u32 	%r28, [_Z33compute_hh_trafo_cuda_kernel_realIdLj256EEvPT_PKS0_S3_iii_param_3];
	ld.param.u32 	%r29, [_Z33compute_hh_trafo_cuda_kernel_realIdLj256EEvPT_PKS0_S3_iii_param_4];
	ld.param.u32 	%r113, [_Z33compute_hh_trafo_cuda_kernel_realIdLj256EEvPT_PKS0_S3_iii_param_5];
	cvta.to.global.u64 	%rd1, %rd12;
	cvta.to.global.u64 	%rd2, %rd11;
	cvta.to.global.u64 	%rd3, %rd10;
	mov.u32 	%r1, %tid.x;
	mov.u32 	%r31, %ctaid.x;
	add.s32 	%r3, %r113, -1;
	add.s32 	%r32, %r3, %r1;
	mad.lo.s32 	%r115, %r32, %r29, %r31;
	mad.lo.s32 	%r114, %r3, %r28, %r1;
	mul.wide.s32 	%rd13, %r115, 8;
	add.s64 	%rd4, %rd3, %rd13;
	ld.global.f64 	%fd89, [%rd4];
	shl.b32 	%r33, %r1, 3;
	mov.u32 	%r34, _ZZ33compute_hh_trafo_cuda_kernel_realIdLj256EEvPT_PKS0_S3_iiiE3q_s;
	add.s32 	%r5, %r34, %r33;
	st.shared.f64 	[%r5], %fd89;
	setp.lt.s32 	%p1, %r113, 1;
	@%p1 bra 	$L__BB2_36;
	mov.u32 	%r36, _ZZ33compute_hh_trafo_cuda_kernel_realIdLj256EEvPT_PKS0_S3_iiiE6dotp_s;
	add.s32 	%r6, %r36, %r33;
	mov.u32 	%r37, %ntid.x;
	add.s32 	%r7, %r37, -1;
	and.b32  	%r38, %r113, 1;
	setp.eq.b32 	%p2, %r38, 1;
	not.pred 	%p3, %p2;
	@%p3 bra 	$L__BB2_13;
	setp.ne.s32 	%p4, %r1, 0;
	@%p4 bra 	$L__BB2_4;
	st.shared.f64 	[_ZZ33compute_hh_trafo_cuda_kernel_realIdLj256EEvPT_PKS0_S3_iiiE3q_s], %fd89;
	ld.shared.f64 	%fd89, [%r5];
$L__BB2_4:
	setp.gt.u32 	%p5, %r1, 127;
	mul.wide.s32 	%rd14, %r114, 8;
	add.s64 	%rd15, %rd2, %rd14;
	ld.global.nc.f64 	%fd4, [%rd15];
	mul.f64 	%fd12, %fd89, %fd4;
	st.shared.f64 	[%r6], %fd12;
	bar.sync 	0;
	@%p5 bra 	$L__BB2_6;
	ld.shared.f64 	%fd13, [%r6+1024];
	ld.shared.f64 	%fd14, [%r6];
	add.f64 	%fd15, %fd13, %fd14;
	st.shared.f64 	[%r6], %fd15;
$L__BB2_6:
	setp.gt.u32 	%p6, %r1, 63;
	bar.sync 	0;
	@%p6 bra 	$L__BB2_8;
	ld.shared.f64 	%fd16, [%r6+512];
	ld.shared.f64 	%fd17, [%r6];
	add.f64 	%fd18, %fd16, %fd17;
	st.shared.f64 	[%r6], %fd18;
$L__BB2_8:
	setp.gt.u32 	%p7, %r1, 31;
	bar.sync 	0;
	@%p7 bra 	$L__BB2_10;
	ld.volatile.shared.f64 	%fd29, [%r6+256];
	ld.volatile.shared.f64 	%fd30, [%r6];
	add.f64 	%fd31, %fd29, %fd30;
	st.volatile.shared.f64 	[%r6], %fd31;
	ld.volatile.shared.f64 	%fd19, [%r6];
	// begin inline asm
	mov.b64 {%r39,%r40}, %fd19;
	// end inline asm
	shfl.sync.bfly.b32	%r42|%p8, %r40, 16, 31, -1;
	shfl.sync.bfly.b32	%r41|%p9, %r39, 16, 31, -1;
	// begin inline asm
	mov.b64 %fd20, {%r41,%r42};
	// end inline asm
	add.f64 	%fd21, %fd19, %fd20;
	// begin inline asm
	mov.b64 {%r43,%r44}, %fd21;
	// end inline asm
	shfl.sync.bfly.b32	%r46|%p10, %r44, 8, 31, -1;
	shfl.sync.bfly.b32	%r45|%p11, %r43, 8, 31, -1;
	// begin inline asm
	mov.b64 %fd22, {%r45,%r46};
	// end inline asm
	add.f64 	%fd23, %fd21, %fd22;
	// begin inline asm
	mov.b64 {%r47,%r48}, %fd23;
	// end inline asm
	shfl.sync.bfly.b32	%r50|%p12, %r48, 4, 31, -1;
	shfl.sync.bfly.b32	%r49|%p13, %r47, 4, 31, -1;
	// begin inline asm
	mov.b64 %fd24, {%r49,%r50};
	// end inline asm
	add.f64 	%fd25, %fd23, %fd24;
	// begin inline asm
	mov.b64 {%r51,%r52}, %fd25;
	// end inline asm
	shfl.sync.bfly.b32	%r54|%p14, %r52, 2, 31, -1;
	shfl.sync.bfly.b32	%r53|%p15, %r51, 2, 31, -1;
	// begin inline asm
	mov.b64 %fd26, {%r53,%r54};
	// end inline asm
	add.f64 	%fd27, %fd25, %fd26;
	// begin inline asm
	mov.b64 {%r55,%r56}, %fd27;
	// end inline asm
	shfl.sync.bfly.b32	%r58|%p16, %r56, 1, 31, -1;
	shfl.sync.bfly.b32	%r57|%p17, %r55, 1, 31, -1;
	// begin inline asm
	mov.b64 %fd28, {%r57,%r58};
	// end inline asm
	add.f64 	%fd32, %fd27, %fd28;
	st.volatile.shared.f64 	[%r6], %fd32;
$L__BB2_10:
	setp.ne.s32 	%p18, %r1, %r7;
	bar.sync 	0;
	ld.shared.f64 	%fd33, [_ZZ33compute_hh_trafo_cuda_kernel_realIdLj256EEvPT_PKS0_S3_iiiE6dotp_s];
	mul.wide.u32 	%rd16, %r3, 8;
	add.s64 	%rd17, %rd1, %rd16;
	ld.global.nc.f64 	%fd34, [%rd17];
	mul.f64 	%fd35, %fd33, %fd34;
	mul.f64 	%fd36, %fd35, %fd4;
	sub.f64 	%fd5, %fd89, %fd36;
	st.shared.f64 	[%r5+8], %fd5;
	setp.ne.s32 	%p19, %r113, 1;
	and.pred  	%p20, %p19, %p18;
	@%p20 bra 	$L__BB2_12;
	st.global.f64 	[%rd4], %fd5;
$L__BB2_12:
	bar.sync 	0;
	sub.s32 	%r115, %r115, %r29;
	sub.s32 	%r114, %r114, %r28;
	mov.u32 	%r113, %r3;
$L__BB2_13:
	setp.eq.s32 	%p21, %r3, 0;
	@%p21 bra 	$L__BB2_36;
	add.s32 	%r112, %r113, -1;
	mul.wide.u32 	%rd18, %r112, 8;
	add.s64 	%rd27, %rd1, %rd18;
	sub.s32 	%r111, %r114, %r28;
	sub.s32 	%r110, %r115, %r29;
$L__BB2_15:
	setp.ne.s32 	%p22, %r1, 0;
	mul.wide.s32 	%rd19, %r115, 8;
	add.s64 	%rd7, %rd3, %rd19;
	@%p22 bra 	$L__BB2_17;
	ld.global.f64 	%fd37, [%rd7];
	st.shared.f64 	[_ZZ33compute_hh_trafo_cuda_kernel_realIdLj256EEvPT_PKS0_S3_iiiE3q_s], %fd37;
$L__BB2_17:
	setp.gt.u32 	%p23, %r1, 127;
	ld.shared.f64 	%fd6, [%r5];
	mul.wide.s32 	%rd20, %r114, 8;
	add.s64 	%rd21, %rd2, %rd20;
	ld.global.nc.f64 	%fd7, [%rd21];
	mul.f64 	%fd38, %fd6, %fd7;
	st.shared.f64 	[%r6], %fd38;
	bar.sync 	0;
	@%p23 bra 	$L__BB2_19;
	ld.shared.f64 	%fd39, [%r6+1024];
	ld.shared.f64 	%fd40, [%r6];
	add.f64 	%fd41, %fd39, %fd40;
	st.shared.f64 	[%r6], %fd41;
$L__BB2_19:
	setp.gt.u32 	%p24, %r1, 63;
	bar.sync 	0;
	@%p24 bra 	$L__BB2_21;
	ld.shared.f64 	%fd42, [%r6+512];
	ld.shared.f64 	%fd43, [%r6];
	add.f64 	%fd44, %fd42, %fd43;
	st.shared.f64 	[%r6], %fd44;
$L__BB2_21:
	setp.gt.u32 	%p25, %r1, 31;
	bar.sync 	0;
	@%p25 bra 	$L__BB2_23;
	ld.volatile.shared.f64 	%fd55, [%r6+256];
	ld.volatile.shared.f64 	%fd56, [%r6];
	add.f64 	%fd57, %fd55, %fd56;
	st.volatile.shared.f64 	[%r6], %fd57;
	ld.volatile.shared.f64 	%fd45, [%r6];
	// begin inline asm
	mov.b64 {%r60,%r61}, %fd45;
	// end inline asm
	shfl.sync.bfly.b32	%r63|%p26, %r61, 16, 31, -1;
	shfl.sync.bfly.b32	%r62|%p27, %r60, 16, 31, -1;
	// begin inline asm
	mov.b64 %fd46, {%r62,%r63};
	// end inline asm
	add.f64 	%fd47, %fd45, %fd46;
	// begin inline asm
	mov.b64 {%r64,%r65}, %fd47;
	// end inline asm
	shfl.sync.bfly.b32	%r67|%p28, %r65, 8, 31, -1;
	shfl.sync.bfly.b32	%r66|%p29, %r64, 8, 31, -1;
	// begin inline asm
	mov.b64 %fd48, {%r66,%r67};
	// end inline asm
	add.f64 	%fd49, %fd47, %fd48;
	// begin inline asm
	mov.b64 {%r68,%r69}, %fd49;
	// end inline asm
	shfl.sync.bfly.b32	%r71|%p30, %r69, 4, 31, -1;
	shfl.sync.bfly.b32	%r70|%p31, %r68, 4, 31, -1;
	// begin inline asm
	mov.b64 %fd50, {%r70,%r71};
	// end inline asm
	add.f64 	%fd51, %fd49, %fd50;
	// begin inline asm
	mov.b64 {%r72,%r73}, %fd51;
	// end inline asm
	shfl.sync.bfly.b32	%r75|%p32, %r73, 2, 31, -1;
	shfl.sync.bfly.b32	%r74|%p33, %r72, 2, 31, -1;
	// begin inline asm
	mov.b64 %fd52, {%r74,%r75};
	// end inline asm
	add.f64 	%fd53, %fd51, %fd52;
	// begin inline asm
	mov.b64 {%r76,%r77}, %fd53;
	// end inline asm
	shfl.sync.bfly.b32	%r79|%p34, %r77, 1, 31, -1;
	shfl.sync.bfly.b32	%r78|%p35, %r76, 1, 31, -1;
	// begin inline asm
	mov.b64 %fd54, {%r78,%r79};
	// end inline asm
	add.f64 	%fd58, %fd53, %fd54;
	st.volatile.shared.f64 	[%r6], %fd58;
$L__BB2_23:
	setp.ne.s32 	%p36, %r1, %r7;
	bar.sync 	0;
	ld.shared.f64 	%fd59, [_ZZ33compute_hh_trafo_cuda_kernel_realIdLj256EEvPT_PKS0_S3_iiiE6dotp_s];
	ld.global.nc.f64 	%fd60, [%rd27];
	mul.f64 	%fd61, %fd59, %fd60;
	mul.f64 	%fd62, %fd61, %fd7;
	sub.f64 	%fd8, %fd6, %fd62;
	st.shared.f64 	[%r5+8], %fd8;
	setp.ne.s32 	%p37, %r112, 0;
	and.pred  	%p38, %p37, %p36;
	@%p38 bra 	$L__BB2_25;
	st.global.f64 	[%rd7], %fd8;
$L__BB2_25:
	setp.ne.s32 	%p39, %r1, 0;
	bar.sync 	0;
	mul.wide.s32 	%rd22, %r110, 8;
	add.s64 	%rd8, %rd3, %rd22;
	@%p39 bra 	$L__BB2_27;
	ld.global.f64 	%fd63, [%rd8];
	st.shared.f64 	[_ZZ33compute_hh_trafo_cuda_kernel_realIdLj256EEvPT_PKS0_S3_iiiE3q_s], %fd63;
$L__BB2_27:
	setp.gt.u32 	%p40, %r1, 127;
	ld.shared.f64 	%fd9, [%r5];
	mul.wide.s32 	%rd23, %r111, 8;
	add.s64 	%rd24, %rd2, %rd23;
	ld.global.nc.f64 	%fd10, [%rd24];
	mul.f64 	%fd64, %fd9, %fd10;
	st.shared.f64 	[%r6], %fd64;
	bar.sync 	0;
	@%p40 bra 	$L__BB2_29;
	ld.shared.f64 	%fd65, [%r6+1024];
	ld.shared.f64 	%fd66, [%r6];
	add.f64 	%fd67, %fd65, %fd66;
	st.shared.f64 	[%r6], %fd67;
$L__BB2_29:
	setp.gt.u32 	%p41, %r1, 63;
	bar.sync 	0;
	@%p41 bra 	$L__BB2_31;
	ld.shared.f64 	%fd68, [%r6+512];
	ld.shared.f64 	%fd69, [%r6];
	add.f64 	%fd70, %fd68, %fd69;
	st.shared.f64 	[%r6], %fd70;
$L__BB2_31:
	setp.gt.u32 	%p42, %r1, 31;
	bar.sync 	0;
	@%p42 bra 	$L__BB2_33;
	ld.volatile.shared.f64 	%fd81, [%r6+256];
	ld.volatile.shared.f64 	%fd82, [%r6];
	add.f64 	%fd83, %fd81, %fd82;
	st.volatile.shared.f64 	[%r6], %fd83;
	ld.volatile.shared.f64 	%fd71, [%r6];
	// begin inline asm
	mov.b64 {%r81,%r82}, %fd71;
	// end inline asm
	shfl.sync.bfly.b32	%r84|%p43, %r82, 16, 31, -1;
	shfl.sync.bfly.b32	%r83|%p44, %r81, 16, 31, -1;
	// begin inline asm
	mov.b64 %fd72, {%r83,%r84};
	// end inline asm
	add.f64 	%fd73, %fd71, %fd72;
	// begin inline asm
	mov.b64 {%r85,%r86}, %fd73;
	// end inline asm
	shfl.sync.bfly.b32	%r88|%p45, %r86, 8, 31, -1;
	shfl.sync.bfly.b32	%r87|%p46, %r85, 8, 31, -1;
	// begin inline asm
	mov.b64 %fd74, {%r87,%r88};
	// end inline asm
	add.f64 	%fd75, %fd73, %fd74;
	// begin inline asm
	mov.b64 {%r89,%r90}, %fd75;
	// end inline asm
	shfl.sync.bfly.b32	%r92|%p47, %r90, 4, 31, -1;
	shfl.sync.bfly.b32	%r91|%p48, %r89, 4, 31, -1;
	// begin inline asm
	mov.b64 %fd76, {%r91,%r92};
	// end inline asm
	add.f64 	%fd77, %fd75, %fd76;
	// begin inline asm
	mov.b64 {%r93,%r94}, %fd77;
	// end inline asm
	shfl.sync.bfly.b32	%r96|%p49, %r94, 2, 31, -1;
	shfl.sync.bfly.b32	%r95|%p50, %r93, 2, 31, -1;
	// begin inline asm
	mov.b64 %fd78, {%r95,%r96};
	// end inline asm
	add.f64 	%fd79, %fd77, %fd78;
	// begin inline asm
	mov.b64 {%r97,%r98}, %fd79;
	// end inline asm
	shfl.sync.bfly.b32	%r100|%p51, %r98, 1, 31, -1;
	shfl.sync.bfly.b32	%r99|%p52, %r97, 1, 31, -1;
	// begin inline asm
	mov.b64 %fd80, {%r99,%r100};
	// end inline asm
	add.f64 	%fd84, %fd79, %fd80;
	st.volatile.shared.f64 	[%r6], %fd84;
$L__BB2_33:
	setp.ne.s32 	%p53, %r1, %r7;
	bar.sync 	0;
	ld.shared.f64 	%fd85, [_ZZ33compute_hh_trafo_cuda_kernel_realIdLj256EEvPT_PKS0_S3_iiiE6dotp_s];
	add.s32 	%r102, %r112, -1;
	mul.wide.u32 	%rd25, %r102, 8;
	add.s64 	%rd26, %rd1, %rd25;
	ld.global.nc.f64 	%fd86, [%rd26];
	mul.f64 	%fd87, %fd85, %fd86;
	mul.f64 	%fd88, %fd87, %fd10;
	sub.f64 	%fd11, %fd9, %fd88;
	st.shared.f64 	[%r5+8], %fd11;
	setp.ne.s32 	%p54, %r113, 2;
	and.pred  	%p55, %p54, %p53;
	@%p55 bra 	$L__BB2_35;
	st.global.f64 	[%rd8], %fd11;
$L__BB2_35:
	bar.sync 	0;
	sub.s32 	%r103, %r115, %r29;
	sub.s32 	%r115, %r103, %r29;
	sub.s32 	%r104, %r114, %r28;
	sub.s32 	%r114, %r104, %r28;
	add.s32 	%r112, %r112, -2;
	add.s64 	%rd27, %rd27, -16;
	shl.b32 	%r105, %r28, 1;
	sub.s32 	%r111, %r111, %r105;
	shl.b32 	%r106, %r29, 1;
	sub.s32 	%r110, %r110, %r106;
	add.s32 	%r27, %r113, -2;
	setp.gt.u32 	%p56, %r113, 2;
	mov.u32 	%r113, %r27;
	@%p56 bra 	$L__BB2_15;
$L__BB2_36:
	ret;

}
	// .globl	_Z33compute_hh_trafo_cuda_kernel_realIdLj128EEvPT_PKS0_S3_iii
.visible .entry _Z33compute_hh_trafo_cuda_kernel_realIdLj128EEvPT_PKS0_S3_iii(
	.param .u64 .ptr .align 1 _Z33compute_hh_trafo_cuda_kernel_realIdLj128EEvPT_PKS0_S3_iii_param_0,
	.param .u64 .ptr .align 1 _Z33compute_hh_trafo_cuda_kernel_realIdLj128EEvPT_PKS0_S3_iii_param_1,
	.param .u64 .ptr .align 1 _Z33compute_hh_trafo_cuda_kernel_realIdLj128EEvPT_PKS0_S3_iii_param_2,
	.param .u32 _Z33compute_hh_trafo_cuda_kernel_realIdLj128EEvPT_PKS0_S3_iii_param_3,
	.param .u32 _Z33compute_hh_trafo_cuda_kernel_realIdLj128EEvPT_PKS0_S3_iii_param_4,
	.param .u32 _Z33compute_hh_trafo_cuda_kernel_realIdLj128EEvPT_PKS0_S3_iii_param_5
)
{
	.reg .pred 	%p<54>;
	.reg .b32 	%r<116>;
	.reg .b64 	%rd<28>;
	.reg .b64 	%fd<81>;
	// demoted variable
	.shared .align 8 .b8 _ZZ33compute_hh_trafo_cuda_kernel_realIdLj128EEvPT_PKS0_S3_iiiE3q_s[1032];
	// demoted variable
	.shared .align 8 .b8 _ZZ33compute_hh_trafo_cuda_kernel_realIdLj128EEvPT_PKS0_S3_iiiE6dotp_s[1024];
	ld.param.u64 	%rd10, [_Z33compute_hh_trafo_cuda_kernel_realIdLj128EEvPT_PKS0_S3_iii_param_0];
	ld.param.u64 	%rd11, [_Z33compute_hh_trafo_cuda_kernel_realIdLj128EEvPT_PKS0_S3_iii_param_1];
	ld.param.u64 	%rd12, [_Z33compute_hh_trafo_cuda_kernel_realIdLj128EEvPT_PKS0_S3_iii_param_2];
	ld.param.u32 	%r28, [_Z33compute_hh_trafo_cuda_kernel_realIdLj128EEvPT_PKS0_S3_iii_param_3];
	ld.param.u32 	%r29, [_Z33compute_hh_trafo_cuda_kernel_realIdLj128EEvPT_PKS0_S3_iii_param_4];
	ld.param.u32 	%r113, [_Z33compute_hh_trafo_cuda_kernel_realIdLj128EEvPT_PKS0_S3_iii_param_5];
	cvta.to.global.u64 	%rd1, %rd12;
	cvta.to.global.u64 	%rd2, %rd11;
	cvta.to.global.u64 	%rd3, %rd10;
	mov.u32 	%r1, %tid.x;
	mov.u32 	%r31, %ctaid.x;
	add.s32 	%r3, %r113, -1;
	add.s32 	%r32, %r3, %r1;
	mad.lo.s32 	%r115, %r32, %r29, %r31;
	mad.lo.s32 	%r114, %r3, %r28, %r1;
	mul.wide.s32 	%rd13, %r115, 8;
	add.s64 	%rd4, %rd3, %rd13;
	ld.global.f64 	%fd80, [%rd4];
	shl.b32 	%r33, %r1, 3;
	mov.u32 	%r34, _ZZ33compute_hh_trafo_cuda_kernel_realIdLj128EEvPT_PKS0_S3_iiiE3q_s;
	add.s32 	%r5, %r34, %r33;
	st.shared.f64 	[%r5], %fd80;
	setp.lt.s32 	%p1, %r113, 1;
	@%p1 bra 	$L__BB3_30;
	mov.u32 	%r36, _ZZ33compute_hh_trafo_cuda_kernel_realIdLj128EEvPT_PKS0_S3_iiiE6dotp_s;
	add.s32 	%r6, %r36, %r33;
	mov.u32 	%r37, %ntid.x;
	add.s32 	%r7, %r37, -1;
	and.b32  	%r38, %r113, 1;
	setp.eq.b32 	%p2, %r38, 1;
	not.pred 	%p3, %p2;
	@%p3 bra 	$L__BB3_11;
	setp.ne.s32 	%p4, %r1, 0;
	@%p4 bra 	$L__BB3_4;
	st.shared.f64 	[_ZZ33compute_hh_trafo_cuda_kernel_realIdLj128EEvPT_PKS0_S3_iiiE3q_s], %fd80;
	ld.shared.f64 	%fd80, [%r5];
$L__BB3_4:
	setp.gt.u32 	%p5, %r1, 63;
	mul.wide.s32 	%rd14, %r114, 8;
	add.s64 	%rd15, %rd2, %rd14;
	ld.global.nc.f64 	%fd4, [%rd15];
	mul.f64 	%fd12, %fd80, %fd4;
	st.shared.f64 	[%r6], %fd12;
	bar.sync 	0;
	@%p5 bra 	$L__BB3_6;
	ld.shared.f64 	%fd13, [%r6+512];
	ld.shared.f64 	%fd14, [%r6];
	add.f64 	%fd15, %fd13, %fd14;
	st.shared.f64 	[%r6], %fd15;
$L__BB3_6:
	setp.gt.u32 	%p6, %r1, 31;
	bar.sync 	0;
	@%p6 bra 	$L__BB3_8;
	ld.volatile.shared.f64 	%fd26, [%r6+256];
	ld.volatile.shared.f64 	%fd27, [%r6];
	add.f64 	%fd28, %fd26, %fd27;
	st.volatile.shared.f64 	[%r6], %fd28;
	ld.volatile.shared.f64 	%fd16, [%r6];
	// begin inline asm
	mov.b64 {%r39,%r40}, %fd16;
	// end inline asm
	shfl.sync.bfly.b32	%r42|%p7, %r40, 16, 31, -1;
	shfl.sync.bfly.b32	%r41|%p8, %r39, 16, 31, -1;
	// begin inline asm
	mov.b64 %fd17, {%r41,%r42};
	// end inline asm
	add.f64 	%fd18, %fd16, %fd17;
	// begin inline asm
	mov.b64 {%r43,%r44}, %fd18;
	// end inline asm
	shfl.sync.bfly.b32	%r46|%p9, %r44, 8, 31, -1;
	shfl.sync.bfly.b32	%r45|%p10, %r43, 8, 31, -1;
	// begin inline asm
	mov.b64 %fd19, {%r45,%r46};
	// end inline asm
	add.f64 	%fd20, %fd18, %fd19;
	// begin inline asm
	mov.b64 {%r47,%r48}, %fd20;
	// end inline asm
	shfl.sync.bfly.b32	%r50|%p11, %r48, 4, 31, -1;
	shfl.sync.bfly.b32	%r49|%p12, %r47, 4, 31, -1;
	// begin inline asm
	mov.b64 %fd21, {%r49,%r50};
	// end inline asm
	add.f64 	%fd22, %fd20, %fd21;
	// begin inline asm
	mov.b64 {%r51,%r52}, %fd22;
	// end inline asm
	shfl.sync.bfly.b32	%r54|%p13, %r52, 2, 31, -1;
	shfl.sync.bfly.b32	%r53|%p14, %r51, 2, 31, -1;
	// begin inline asm
	mov.b64 %fd23, {%r53,%r54};
	// end inline asm
	add.f64 	%fd24, %fd22, %fd23;
	// begin inline asm
	mov.b64 {%r55,%r56}, %fd24;
	// end inline asm
	shfl.sync.bfly.b32	%r58|%p15, %r56, 1, 31, -1;
	shfl.sync.bfly.b32	%r57|%p16, %r55, 1, 31, -1;
	// begin inline asm
	mov.b64 %fd25, {%r57,%r58};
	// end inline asm
	add.f64 	%fd29, %fd24, %fd25;
	st.volatile.shared.f64 	[%r6], %fd29;
$L__BB3_8:
	setp.ne.s32 	%p17, %r1, %r7;
	bar.sync 	0;
	ld.shared.f64 	%fd30, [_ZZ33compute_hh_trafo_cuda_kernel_realIdLj128EEvPT_PKS0_S3_iiiE6dotp_s];
	mul.wide.u32 	%rd16, %r3, 8;
	add.s64 	%rd17, %rd1, %rd16;
	ld.global.nc.f64 	%fd31, [%rd17];
	mul.f64 	%fd32, %fd30, %fd31;
	mul.f64 	%fd33, %fd32, %fd4;
	sub.f64 	%fd5, %fd80, %fd33;
	st.shared.f64 	[%r5+8], %fd5;
	setp.ne.s32 	%p18, %r113, 1;
	and.pred  	%p19, %p18, %p17;
	@%p19 bra 	$L__BB3_10;
	st.global.f64 	[%rd4], %fd5;
$L__BB3_10:
	bar.sync 	0;
	sub.s32 	%r115, %r115, %r29;
	sub.s32 	%r114, %r114, %r28;
	mov.u32 	%r113, %r3;
$L__BB3_11:
	setp.eq.s32 	%p20, %r3, 0;
	@%p20 bra 	$L__BB3_30;
	add.s32 	%r112, %r113, -1;
	mul.wide.u32 	%rd18, %r112, 8;
	add.s64 	%rd27, %rd1, %rd18;
	sub.s32 	%r111, %r114, %r28;
	sub.s32 	%r110, %r115, %r29;
$L__BB3_13:
	setp.ne.s32 	%p21, %r1, 0;
	mul.wide.s32 	%rd19, %r115, 8;
	add.s64 	%rd7, %rd3, %rd19;
	@%p21 bra 	$L__BB3_15;
	ld.global.f64 	%fd34, [%rd7];
	st.shared.f64 	[_ZZ33compute_hh_trafo_cuda_kernel_realIdLj128EEvPT_PKS0_S3_iiiE3q_s], %fd34;
$L__BB3_15:
	setp.gt.u32 	%p22, %r1, 63;
	ld.shared.f64 	%fd6, [%r5];
	mul.wide.s32 	%rd20, %r114, 8;
	add.s64 	%rd21, %rd2, %rd20;
	ld.global.nc.f64 	%fd7, [%rd21];
	mul.f64 	%fd35, %fd6, %fd7;
	st.shared.f64 	[%r6], %fd35;
	bar.sync 	0;
	@%p22 bra 	$L__BB3_17;
	ld.shared.f64 	%fd36, [%r6+512];
	ld.shared.f64 	%fd37, [%r6];
	add.f64 	%fd38, %fd36, %fd37;
	st.shared.f64 	[%r6], %fd38;
$L__BB3_17:
	setp.gt.u32 	%p23, %r1, 31;
	bar.sync 	0;
	@%p23 bra 	$L__BB3_19;
	ld.volatile.shared.f64 	%fd49, [%r6+256];
	ld.volatile.shared.f64 	%fd50, [%r6];
	add.f64 	%fd51, %fd49, %fd50;
	st.volatile.shared.f64 	[%r6], %fd51;
	ld.volatile.shared.f64 	%fd39, [%r6];
	// begin inline asm
	mov.b64 {%r60,%r61}, %fd39;
	// end inline asm
	shfl.sync.bfly.b32	%r63|%p24, %r61, 16, 31, -1;
	shfl.sync.bfly.b32	%r62|%p25, %r60, 16, 31, -1;
	// begin inline asm
	mov.b64 %fd40, {%r62,%r63};
	// end inline asm
	add.f64 	%fd41, %fd39, %fd40;
	// begin inline asm
	mov.b64 {%r64,%r65}, %fd41;
	// end inline asm
	shfl.sync.bfly.b32	%r67|%p26, %r65, 8, 31, -1;
	shfl.sync.bfly.b32	%r66|%p27, %r64, 8, 31, -1;
	// begin inline asm
	mov.b64 %fd42, {%r66,%r67};
	// end inline asm
	add.f64 	%fd43, %fd41, %fd42;
	// begin inline asm
	mov.b64 {%r68,%r69}, %fd43;
	// end inline asm
	shfl.sync.bfly.b32	%r71|%p28, %r69, 4, 31, -1;
	shfl.sync.bfly.b32	%r70|%p29, %r68, 4, 31, -1;
	// begin inline asm
	mov.b64 %fd44, {%r70,%r71};
	// end inline asm
	add.f64 	%fd45, %fd43, %fd44;
	// begin inline asm
	mov.b64 {%r72,%r73}, %fd45;
	// end inline asm
	shfl.sync.bfly.b32	%r75|%p30, %r73, 2, 31, -1;
	shfl.sync.bfly.b32	%r74|%p31, %r72, 2, 31, -1;
	// begin inline asm
	mov.b64 %fd46, {%r74,%r75};
	// end inline asm
	add.f64 	%fd47, %fd45, %fd46;
	// begin inline asm
	mov.b64 {%r76,%r77}, %fd47;
	// end inline asm
	shfl.sync.bfly.b32	%r79|%p32, %r77, 1, 31, -1;
	shfl.sync.bfly.b32	%r78|%p33, %r76, 1, 31, -1;
	// begin inline asm
	mov.b64 %fd48, {%r78,%r79};
	// end inline asm
	add.f64 	%fd52, %fd47, %fd48;
	st.volatile.shared.f64 	[%r6], %fd52;
$L__BB3_19:
	setp.ne.s32 	%p34, %r1, %r7;
	bar.sync 	0;
	ld.shared.f64 	%fd53, [_ZZ33compute_hh_trafo_cuda_kernel_realIdLj128EEvPT_PKS0_S3_iiiE6dotp_s];
	ld.global.nc.f64 	%fd54, [%rd27];
	mul.f64 	%fd55, %fd53, %fd54;
	mul.f64 	%fd56, %fd55, %fd7;
	sub.f64 	%fd8, %fd6, %fd56;
	st.shared.f64 	[%r5+8], %fd8;
	setp.ne.s32 	%p35, %r112, 0;
	and.pred  	%p36, %p35, %p34;
	@%p36 bra 	$L__BB3_21;
	st.global.f64 	[%rd7], %fd8;
$L__BB3_21:
	setp.ne.s32 	%p37, %r1, 0;
	bar.sync 	0;
	mul.wide.s32 	%rd22, %r110, 8;
	add.s64 	%rd8, %rd3, %rd22;
	@%p37 bra 	$L__BB3_23;
	ld.global.f64 	%fd57, [%rd8];
	st.shared.f64 	[_ZZ33compute_hh_trafo_cuda_kernel_realIdLj128EEvPT_PKS0_S3_iiiE3q_s], %fd57;
$L__BB3_23:
	setp.gt.u32 	%p38, %r1, 63;
	ld.shared.f64 	%fd9, [%r5];
	mul.wide.s32 	%rd23, %r111, 8;
	add.s64 	%rd24, %rd2, %rd23;
	ld.global.nc.f64 	%fd10, [%rd24];
	mul.f64 	%fd58, %fd9, %fd10;
	st.shared.f64 	[%r6], %fd58;
	bar.sync 	0;
	@%p38 bra 	$L__BB3_25;
	ld.shared.f64 	%fd59, [%r6+512];
	ld.shared.f64 	%fd60, [%r6];
	add.f64 	%fd61, %fd59, %fd60;
	st.shared.f64 	[%r6], %fd61;
$L__BB3_25:
	setp.gt.u32 	%p39, %r1, 31;
	bar.sync 	0;
	@%p39 bra 	$L__BB3_27;
	ld.volatile.shared.f64 	%fd72, [%r6+256];
	ld.volatile.shared.f64 	%fd73, [%r6];
	add.f64 	%fd74, %fd72, %fd73;
	st.volatile.shared.f64 	[%r6], %fd74;
	ld.volatile.shared.f64 	%fd62, [%r6];
	// begin inline asm
	mov.b64 {%r81,%r82}, %fd62;
	// end inline asm
	shfl.sync.bfly.b32	%r84|%p40, %r82, 16, 31, -1;
	shfl.sync.bfly.b32	%r83|%p41, %r81, 16, 31, -1;
	// begin inline asm
	mov.b64 %fd63, {%r83,%r84};
	// end inline asm
	add.f64 	%fd64, %fd62, %fd63;
	// begin inline asm
	mov.b64 {%r85,%r86}, %fd64;
	// end inline asm
	shfl.sync.bfly.b32	%r88|%p42, %r86, 8, 31, -1;
	shfl.sync.bfly.b32	%r87|%p43, %r85, 8, 31, -1;
	// begin inline asm
	mov.b64 %fd65, {%r87,%r88};
	// end inline asm
	add.f64 	%fd66, %fd64, %fd65;
	// begin inline asm
	mov.b64 {%r89,%r90}, %fd66;
	// end inline asm
	shfl.sync.bfly.b32	%r92|%p44, %r90, 4, 31, -1;
	shfl.sync.bfly.b32	%r91|%p45, %r89, 4, 31, -1;
	// begin inline asm
	mov.b64 %fd67, {%r91,%r92};
	// end inline asm
	add.f64 	%fd68, %fd66, %fd67;
	// begin inline asm
	mov.b64 {%r93,%r94}, %fd68;
	// end inline asm
	shfl.sync.bfly.b32	%r96|%p46, %r94, 2, 31, -1;
	shfl.sync.bfly.b32	%r95|%p47, %r93, 2, 31, -1;
	// begin inline asm
	mov.b64 %fd69, {%r95,%r96};
	// end inline asm
	add.f64 	%fd70, %fd68, %fd69;
	// begin inline asm
	mov.b64 {%r97,%r98}, %fd70;
	// end inline asm
	shfl.sync.bfly.b32	%r100|%p48, %r98, 1, 31, -1;
	shfl.sync.bfly.b32	%r99|%p49, %r97, 1, 31, -1;
	// begin inline asm
	mov.b64 %fd71, {%r99,%r100};
	// end inline asm
	add.f64 	%fd75, %fd70, %fd71;
	st.volatile.shared.f64 	[%r6], %fd75;
$L__BB3_27:
	setp.ne.s32 	%p50, %r1, %r7;
	bar.sync 	0;
	ld.shared.f64 	%fd76, [_ZZ33compute_hh_trafo_cuda_kernel_realIdLj128EEvPT_PKS0_S3_iiiE6dotp_s];
	add.s32 	%r102, %r112, -1;
	mul.wide.u32 	%rd25, %r102, 8;
	add.s64 	%rd26, %rd1, %rd25;
	ld.global.nc.f64 	%fd77, [%rd26];
	mul.f64 	%fd78, %fd76, %fd77;
	mul.f64 	%fd79, %fd78, %fd10;
	sub.f64 	%fd11, %fd9, %fd79;
	st.shared.f64 	[%r5+8], %fd11;
	setp.ne.s32 	%p51, %r113, 2;
	and.pred  	%p52, %p51, %p50;
	@%p52 bra 	$L__BB3_29;
	st.global.f64 	[%rd8], %fd11;
$L__BB3_29:
	bar.sync 	0;
	sub.s32 	%r103, %r115, %r29;
	sub.s32 	%r115, %r103, %r29;
	sub.s32 	%r104, %r114, %r28;
	sub.s32 	%r114, %r104, %r28;
	add.s32 	%r112, %r112, -2;
	add.s64 	%rd27, %rd27, -16;
	shl.b32 	%r105, %r28, 1;
	sub.s32 	%r111, %r111, %r105;
	shl.b32 	%r106, %r29, 1;
	sub.s32 	%r110, %r110, %r106;
	add.s32 	%r27, %r113, -2;
	setp.gt.u32 	%p53, %r113, 2;
	mov.u32 	%r113, %r27;
	@%p53 bra 	$L__BB3_13;
$L__BB3_30:
	ret;

}
	// .globl	_Z33compute_hh_trafo_cuda_kernel_realIdLj64EEvPT_PKS0_S3_iii
.visible .entry _Z33compute_hh_trafo_cuda_kernel_realIdLj64EEvPT_PKS0_S3_iii(
	.param .u64 .ptr .align 1 _Z33compute_hh_trafo_cuda_kernel_realIdLj64EEvPT_PKS0_S3_iii_param_0,
	.param .u64 .ptr .align 1 _Z33compute_hh_trafo_cuda_kernel_realIdLj64EEvPT_PKS0_S3_iii_param_1,
	.param .u64 .ptr .align 1 _Z33compute_hh_trafo_cuda_kernel_realIdLj64EEvPT_PKS0_S3_iii_param_2,
	.param .u32 _Z33compute_hh_trafo_cuda_kernel_realIdLj64EEvPT_PKS0_S3_iii_param_3,
	.param .u32 _Z33compute_hh_trafo_cuda_kernel_realIdLj64EEvPT_PKS0_S3_iii_param_4,
	.param .u32 _Z33compute_hh_trafo_cuda_kernel_realIdLj64EEvPT_PKS0_S3_iii_param_5
)
{
	.reg .pred 	%p<51>;
	.reg .b32 	%r<116>;
	.reg .b64 	%rd<28>;
	.reg .b64 	%fd<72>;
	// demoted variable
	.shared .align 8 .b8 _ZZ33compute_hh_trafo_cuda_kernel_realIdLj64EEvPT_PKS0_S3_iiiE3q_s[520];
	// demoted variable
	.shared .align 8 .b8 _ZZ33compute_hh_trafo_cuda_kernel_realIdLj64EEvPT_PKS0_S3_iiiE6dotp_s[512];
	ld.param.u64 	%rd10, [_Z33compute_hh_trafo_cuda_kernel_realIdLj64EEvPT_PKS0_S3_iii_param_0];
	ld.param.u64 	%rd11, [_Z33compute_hh_trafo_cuda_kernel_realIdLj64EEvPT_PKS0_S3_iii_param_1];
	ld.param.u64 	%rd12, [_Z33compute_hh_trafo_cuda_kernel_realIdLj64EEvPT_PKS0_S3_iii_param_2];
	ld.param.u32 	%r28, [_Z33compute_hh_trafo_cuda_kernel_realIdLj64EEvPT_PKS0_S3_iii_param_3];
	ld.param.u32 	%r29, [_Z33compute_hh_trafo_cuda_kernel_realIdLj64EEvPT_PKS0_S3_iii_param_4];
	ld.param.u32 	%r113, [_Z33compute_hh_trafo_cuda_kernel_realIdLj64EEvPT_PKS0_S3_iii_param_5];
	cvta.to.global.u64 	%rd1, %rd12;
	cvta.to.global.u64 	%rd2, %rd11;
	cvta.to.global.u64 	%rd3, %rd10;
	mov.u32 	%r1, %tid.x;
	mov.u32 	%r31, %ctaid.x;
	add.s32 	%r3, %r113, -1;
	add.s32 	%r32, %r3, %r1;
	mad.lo.s32 	%r115, %r32, %r29, %r31;
	mad.lo.s32 	%r114, %r3, %r28, %r1;
	mul.wide.s32 	%rd13, %r115, 8;
	add.s64 	%rd4, %rd3, %rd13;
	ld.global.f64 	%fd71, [%rd4];
	shl.b32 	%r33, %r1, 3;
	mov.u32 	%r34, _ZZ33compute_hh_trafo_cuda_kernel_realIdLj64EEvPT_PKS0_S3_iiiE3q_s;
	add.s32 	%r5, %r34, %r33;
	st.shared.f64 	[%r5], %fd71;
	setp.lt.s32 	%p1, %r113, 1;
	@%p1 bra 	$L__BB4_24;
	mov.u32 	%r36, _ZZ33compute_hh_trafo_cuda_kernel_realIdLj64EEvPT_PKS0_S3_iiiE6dotp_s;
	add.s32 	%r6, %r36, %r33;
	mov.u32 	%r37, %ntid.x;
	add.s32 	%r7, %r37, -1;
	and.b32  	%r38, %r113, 1;
	setp.eq.b32 	%p2, %r38, 1;
	not.pred 	%p3, %p2;
	@%p3 bra 	$L__BB4_9;
	setp.ne.s32 	%p4, %r1, 0;
	@%p4 bra 	$L__BB4_4;
	st.shared.f64 	[_ZZ33compute_hh_trafo_cuda_kernel_realIdLj64EEvPT_PKS0_S3_iiiE3q_s], %fd71;
	ld.shared.f64 	%fd71, [%r5];
$L__BB4_4:
	setp.gt.u32 	%p5, %r1, 31;
	mul.wide.s32 	%rd14, %r114, 8;
	add.s64 	%rd15, %rd2, %rd14;
	ld.global.nc.f64 	%fd4, [%rd15];
	mul.f64 	%fd12, %fd71, %fd4;
	st.shared.f64 	[%r6], %fd12;
	bar.sync 	0;
	@%p5 bra 	$L__BB4_6;
	ld.volatile.shared.f64 	%fd23, [%r6+256];
	ld.volatile.shared.f64 	%fd24, [%r6];
	add.f64 	%fd25, %fd23, %fd24;
	st.volatile.shared.f64 	[%r6], %fd25;
	ld.volatile.shared.f64 	%fd13, [%r6];
	// begin inline asm
	mov.b64 {%r39,%r40}, %fd13;
	// end inline asm
	shfl.sync.bfly.b32	%r42|%p6, %r40, 16, 31, -1;
	shfl.sync.bfly.b32	%r41|%p7, %r39, 16, 31, -1;
	// begin inline asm
	mov.b64 %fd14, {%r41,%r42};
	// end inline asm
	add.f64 	%fd15, %fd13, %fd14;
	// begin inline asm
	mov.b64 {%r43,%r44}, %fd15;
	// end inline asm
	shfl.sync.bfly.b32	%r46|%p8, %r44, 8, 31, -1;
	shfl.sync.bfly.b32	%r45|%p9, %r43, 8, 31, -1;
	// begin inline asm
	mov.b64 %fd16, {%r45,%r46};
	// end inline asm
	add.f64 	%fd17, %fd15, %fd16;
	// begin inline asm
	mov.b64 {%r47,%r48}, %fd17;
	// end inline asm
	shfl.sync.bfly.b32	%r50|%p10, %r48, 4, 31, -1;
	shfl.sync.bfly.b32	%r49|%p11, %r47, 4, 31, -1;
	// begin inline asm
	mov.b64 %fd18, {%r49,%r50};
	// end inline asm
	add.f64 	%fd19, %fd17, %fd18;
	// begin inline asm
	mov.b64 {%r51,%r52}, %fd19;
	// end inline asm
	shfl.sync.bfly.b32	%r54|%p12, %r52, 2, 31, -1;
	shfl.sync.bfly.b32	%r53|%p13, %r51, 2, 31, -1;
	// begin inline asm
	mov.b64 %fd20, {%r53,%r54};
	// end inline asm
	add.f64 	%fd21, %fd19, %fd20;
	// begin inline asm
	mov.b64 {%r55,%r56}, %fd21;
	// end inline asm
	shfl.sync.bfly.b32	%r58|%p14, %r56, 1, 31, -1;
	shfl.sync.bfly.b32	%r57|%p15, %r55, 1, 31, -1;
	// begin inline asm
	mov.b64 %fd22, {%r57,%r58};
	// end inline asm
	add.f64 	%fd26, %fd21, %fd22;
	st.volatile.shared.f64 	[%r6], %fd26;
$L__BB4_6:
	setp.ne.s32 	%p16, %r1, %r7;
	bar.sync 	0;
	ld.shared.f64 	%fd27, [_ZZ33compute_hh_trafo_cuda_kernel_realIdLj64EEvPT_PKS0_S3_iiiE6dotp_s];
	mul.wide.u32 	%rd16, %r3, 8;
	add.s64 	%rd17, %rd1, %rd16;
	ld.global.nc.f64 	%fd28, [%rd17];
	mul.f64 	%fd29, %fd27, %fd28;
	mul.f64 	%fd30, %fd29, %fd4;
	sub.f64 	%fd5, %fd71, %fd30;
	st.shared.f64 	[%r5+8], %fd5;
	setp.ne.s32 	%p17, %r113, 1;
	and.pred  	%p18, %p17, %p16;
	@%p18 bra 	$L__BB4_8;
	st.global.f64 	[%rd4], %fd5;
$L__BB4_8:
	bar.sync 	0;
	sub.s32 	%r115, %r115, %r29;
	sub.s32 	%r114, %r114, %r28;
	mov.u32 	%r113, %r3;
$L__BB4_9:
	setp.eq.s32 	%p19, %r3, 0;
	@%p19 bra 	$L__BB4_24;
	add.s32 	%r112, %r113, -1;
	mul.wide.u32 	%rd18, %r112, 8;
	add.s64 	%rd27, %rd1, %rd18;
	sub.s32 	%r111, %r114, %r28;
	sub.s32 	%r110, %r115, %r29;
$L__BB4_11:
	setp.ne.s32 	%p20, %r1, 0;
	mul.wide.s32 	%rd19, %r115, 8;
	add.s64 	%rd7, %rd3, %rd19;
	@%p20 bra 	$L__BB4_13;
	ld.global.f64 	%fd31, [%rd7];
	st.shared.f64 	[_ZZ33compute_hh_trafo_cuda_kernel_realIdLj64EEvPT_PKS0_S3_iiiE3q_s], %fd31;
$L__BB4_13:
	setp.gt.u32 	%p21, %r1, 31;
	ld.shared.f64 	%fd6, [%r5];
	mul.wide.s32 	%rd20, %r114, 8;
	add.s64 	%rd21, %rd2, %rd20;
	ld.global.nc.f64 	%fd7, [%rd21];
	mul.f64 	%fd32, %fd6, %fd7;
	st.shared.f64 	[%r6], %fd32;
	bar.sync 	0;
	@%p21 bra 	$L__BB4_15;
	ld.volatile.shared.f64 	%fd43, [%r6+256];
	ld.volatile.shared.f64 	%fd44, [%r6];
	add.f64 	%fd45, %fd43, %fd44;
	st.volatile.shared.f64 	[%r6], %fd45;
	ld.volatile.shared.f64 	%fd33, [%r6];
	// begin inline asm
	mov.b64 {%r60,%r61}, %fd33;
	// end inline asm
	shfl.sync.bfly.b32	%r63|%p22, %r61, 16, 31, -1;
	shfl.sync.bfly.b32	%r62|%p23, %r60, 16, 31, -1;
	// begin inline asm
	mov.b64 %fd34, {%r62,%r63};
	// end inline asm
	add.f64 	%fd35, %fd33, %fd34;
	// begin inline asm
	mov.b64 {%r64,%r65}, %fd35;
	// end inline asm
	shfl.sync.bfly.b32	%r67|%p24, %r65, 8, 31, -1;
	shfl.sync.bfly.b32	%r66|%p25, %r64, 8, 31, -1;
	// begin inline asm
	mov.b64 %fd36, {%r66,%r67};
	// end inline asm
	add.f64 	%fd37, %fd35, %fd36;
	// begin inline asm
	mov.b64 {%r68,%r69}, %fd37;
	// end inline asm
	shfl.sync.bfly.b32	%r71|%p26, %r69, 4, 31, -1;
	shfl.sync.bfly.b32	%r70|%p27, %r68, 4, 31, -1;
	// begin inline asm
	mov.b64 %fd38, {%r70,%r71};
	// end inline asm
	add.f64 	%fd39, %fd37, %fd38;
	// begin inline asm
	mov.b64 {%r72,%r73}, %fd39;
	// end inline asm
	shfl.sync.bfly.b32	%r75|%p28, %r73, 2, 31, -1;
	shfl.sync.bfly.b32	%r74|%p29, %r72, 2, 31, -1;
	// begin inline asm
	mov.b64 %fd40, {%r74,%r75};
	// end inline asm
	add.f64 	%fd41, %fd39, %fd40;
	// begin inline asm
	mov.b64 {%r76,%r77}, %fd41;
	// end inline asm
	shfl.sync.bfly.b32	%r79|%p30, %r77, 1, 31, -1;
	shfl.sync.bfly.b32	%r78|%p31, %r76, 1, 31, -1;
	// begin inline asm
	mov.b64 %fd42, {%r78,%r79};
	// end inline asm
	add.f64 	%fd46, %fd41, %fd42;
	st.volatile.shared.f64 	[%r6], %fd46;
$L__BB4_15:
	setp.ne.s32 	%p32, %r1, %r7;
	bar.sync 	0;
	ld.shared.f64 	%fd47, [_ZZ33compute_hh_trafo_cuda_kernel_realIdLj64EEvPT_PKS0_S3_iiiE6dotp_s];
	ld.global.nc.f64 	%fd48, [%rd27];
	mul.f64 	%fd49, %fd47, %fd48;
	mul.f64 	%fd50, %fd49, %fd7;
	sub.f64 	%fd8, %fd6, %fd50;
	st.shared.f64 	[%r5+8], %fd8;
	setp.ne.s32 	%p33, %r112, 0;
	and.pred  	%p34, %p33, %p32;
	@%p34 bra 	$L__BB4_17;
	st.global.f64 	[%rd7], %fd8;
$L__BB4_17:
	setp.ne.s32 	%p35, %r1, 0;
	bar.sync 	0;
	mul.wide.s32 	%rd22, %r110, 8;
	add.s64 	%rd8, %rd3, %rd22;
	@%p35 bra 	$L__BB4_19;
	ld.global.f64 	%fd51, [%rd8];
	st.shared.f64 	[_ZZ33compute_hh_trafo_cuda_kernel_realIdLj64EEvPT_PKS0_S3_iiiE3q_s], %fd51;
$L__BB4_19:
	setp.gt.u32 	%p36, %r1, 31;
	ld.shared.f64 	%fd9, [%r5];
	mul.wide.s32 	%rd23, %r111, 8;
	add.s64 	%rd24, %rd2, %rd23;
	ld.global.nc.f64 	%fd10, [%rd24];
	mul.f64 	%fd52, %fd9, %fd10;
	st.shared.f64 	[%r6], %fd52;
	bar.sync 	0;
	@%p36 bra 	$L__BB4_21;
	ld.volatile.shared.f64 	%fd63, [%r6+256];
	ld.volatile.shared.f64 	%fd64, [%r6];
	add.f64 	%fd65, %fd63, %fd64;
	st.volatile.shared.f64 	[%r6], %fd65;
	ld.volatile.shared.f64 	%fd53, [%r6];
	// begin inline asm
	mov.b64 {%r81,%r82}, %fd53;
	// end inline asm
	shfl.sync.bfly.b32	%r84|%p37, %r82, 16, 31, -1;
	shfl.sync.bfly.b32	%r83|%p38, %r81, 16, 31, -1;
	// begin inline asm
	mov.b64 %fd54, {%r83,%r84};
	// end inline asm
	add.f64 	%fd55, %fd53, %fd54;
	// begin inline asm
	mov.b64 {%r85,%r86}, %fd55;
	// end inline asm
	shfl.sync.bfly.b32	%r88|%p39, %r86, 8, 31, -1;
	shfl.sync.bfly.b32	%r87|%p40, %r85, 8, 31, -1;
	// begin inline asm
	mov.b64 %fd56, {%r87,%r88};
	// end inline asm
	add.f64 	%fd57, %fd55, %fd56;
	// begin inline asm
	mov.b64 {%r89,%r90}, %fd57;
	// end inline asm
	shfl.sync.bfly.b32	%r92|%p41, %r90, 4, 31, -1;
	shfl.sync.bfly.b32	%r91|%p42, %r89, 4, 31, -1;
	// begin inline asm
	mov.b64 %fd58, {%r91,%r92};
	// end inline asm
	add.f64 	%fd59, %fd57, %fd58;
	// begin inline asm
	mov.b64 {%r93,%r94}, %fd59;
	// end inline asm
	shfl.sync.bfly.b32	%r96|%p43, %r94, 2, 31, -1;
	shfl.sync.bfly.b32	%r95|%p44, %r93, 2, 31, -1;
	// begin inline asm
	mov.b64 %fd60, {%r95,%r96};
	// end inline asm
	add.f64 	%fd61, %fd59, %fd60;
	// begin inline asm
	mov.b64 {%r97,%r98}, %fd61;
	// end inline asm
	shfl.sync.bfly.b32	%r100|%p45, %r98, 1, 31, -1;
	shfl.sync.bfly.b32	%r99|%p46, %r97, 1, 31, -1;
	// begin inline asm
	mov.b64 %fd62, {%r99,%r100};
	// end inline asm
	add.f64 	%fd66, %fd61, %fd62;
	st.volatile.shared.f64 	[%r6], %fd66;
$L__BB4_21:
	setp.ne.s32 	%p47, %r1, %r7;
	bar.sync 	0;
	ld.shared.f64 	%fd67, [_ZZ33compute_hh_trafo_cuda_kernel_realIdLj64EEvPT_PKS0_S3_iiiE6dotp_s];
	add.s32 	%r102, %r112, -1;
	mul.wide.u32 	%rd25, %r102, 8;
	add.s64 	%rd26, %rd1, %rd25;
	ld.global.nc.f64 	%fd68, [%rd26];
	mul.f64 	%fd69, %fd67, %fd68;
	mul.f64 	%fd70, %fd69, %fd10;
	sub.f64 	%fd11, %fd9, %fd70;
	st.shared.f64 	[%r5+8], %fd11;
	setp.ne.s32 	%p48, %r113, 2;
	and.pred  	%p49, %p48, %p47;
	@%p49 bra 	$L__BB4_23;
	st.global.f64 	[%rd8], %fd11;
$L__BB4_23:
	bar.sync 	0;
	sub.s32 	%r103, %r115, %r29;
	sub.s32 	%r115, %r103, %r29;
	sub.s32 	%r104, %r114, %r28;
	sub.s32 	%r114, %r104, %r28;
	add.s32 	%r112, %r112, -2;
	add.s64 	%rd27, %rd27, -16;
	shl.b32 	%r105, %r28, 1;
	sub.s32 	%r111, %r111, %r105;
	shl.b32 	%r106, %r29, 1;
	sub.s32 	%r110, %r110, %r106;
	add.s32 	%r27, %r113, -2;
	setp.gt.u32 	%p50, %r113, 2;
	mov.u32 	%r113, %r27;
	@%p50 bra 	$L__BB4_11;
$L__BB4_24:
	ret;

}
	// .globl	_Z33compute_hh_trafo_cuda_kernel_realIdLj32EEvPT_PKS0_S3_iii
.visible .entry _Z33compute_hh_trafo_cuda_kernel_realIdLj32EEvPT_PKS0_S3_iii(
	.param .u64 .ptr .align 1 _Z33compute_hh_trafo_cuda_kernel_realIdLj32EEvPT_PKS0_S3_iii_param_0,
	.param .u64 .ptr .align 1 _Z33compute_hh_trafo_cuda_kernel_realIdLj32EEvPT_PKS0_S3_iii_param_1,
	.param .u64 .ptr .align 1 _Z33compute_hh_trafo_cuda_kernel_realIdLj32EEvPT_PKS0_S3_iii_param_2,
	.param .u32 _Z33compute_hh_trafo_cuda_kernel_realIdLj32EEvPT_PKS0_S3_iii_param_3,
	.param .u32 _Z33compute_hh_trafo_cuda_kernel_realIdLj32EEvPT_PKS0_S3_iii_param_4,
	.param .u32 _Z33compute_hh_trafo_cuda_kernel_realIdLj32EEvPT_PKS0_S3_iii_param_5
)
{
	.reg .pred 	%p<51>;
	.reg .b32 	%r<116>;
	.reg .b64 	%rd<28>;
	.reg .b64 	%fd<63>;
	// demoted variable
	.shared .align 8 .b8 _ZZ33compute_hh_trafo_cuda_kernel_realIdLj32EEvPT_PKS0_S3_iiiE3q_s[264];
	// demoted variable
	.shared .align 8 .b8 _ZZ33compute_hh_trafo_cuda_kernel_realIdLj32EEvPT_PKS0_S3_iiiE6dotp_s[256];
	ld.param.u64 	%rd10, [_Z33compute_hh_trafo_cuda_kernel_realIdLj32EEvPT_PKS0_S3_iii_param_0];
	ld.param.u64 	%rd11, [_Z33compute_hh_trafo_cuda_kernel_realIdLj32EEvPT_PKS0_S3_iii_param_1];
	ld.param.u64 	%rd12, [_Z33compute_hh_trafo_cuda_kernel_realIdLj32EEvPT_PKS0_S3_iii_param_2];
	ld.param.u32 	%r28, [_Z33compute_hh_trafo_cuda_kernel_realIdLj32EEvPT_PKS0_S3_iii_param_3];
	ld.param.u32 	%r29, [_Z33compute_hh_trafo_cuda_kernel_realIdLj32EEvPT_PKS0_S3_iii_param_4];
	ld.param.u32 	%r113, [_Z33compute_hh_trafo_cuda_kernel_realIdLj32EEvPT_PKS0_S3_iii_param_5];
	cvta.to.global.u64 	%rd1, %rd12;
	cvta.to.global.u64 	%rd2, %rd11;
	cvta.to.global.u64 	%rd3, %rd10;
	mov.u32 	%r1, %tid.x;
	mov.u32 	%r31, %ctaid.x;
	add.s32 	%r3, %r113, -1;
	add.s32 	%r32, %r3, %r1;
	mad.lo.s32 	%r115, %r32, %r29, %r31;
	mad.lo.s32 	%r114, %r3, %r28, %r1;
	mul.wide.s32 	%rd13, %r115, 8;
	add.s64 	%rd4, %rd3, %rd13;
	ld.global.f64 	%fd62, [%rd4];
	shl.b32 	%r33, %r1, 3;
	mov.u32 	%r34, _ZZ33compute_hh_trafo_cuda_kernel_realIdLj32EEvPT_PKS0_S3_iiiE3q_s;
	add.s32 	%r5, %r34, %r33;
	st.shared.f64 	[%r5], %fd62;
	setp.lt.s32 	%p1, %r113, 1;
	@%p1 bra 	$L__BB5_24;
	mov.u32 	%r36, _ZZ33compute_hh_trafo_cuda_kernel_realIdLj32EEvPT_PKS0_S3_iiiE6dotp_s;
	add.s32 	%r6, %r36, %r33;
	mov.u32 	%r37, %ntid.x;
	add.s32 	%r7, %r37, -1;
	and.b32  	%r38, %r113, 1;
	setp.eq.b32 	%p2, %r38, 1;
	not.pred 	%p3, %p2;
	@%p3 bra 	$L__BB5_9;
	setp.ne.s32 	%p4, %r1, 0;
	@%p4 bra 	$L__BB5_4;
	st.shared.f64 	[_ZZ33compute_hh_trafo_cuda_kernel_realIdLj32EEvPT_PKS0_S3_iiiE3q_s], %fd62;
	ld.shared.f64 	%fd62, [%r5];
$L__BB5_4:
	setp.gt.u32 	%p5, %r1, 31;
	mul.wide.s32 	%rd14, %r114, 8;
	add.s64 	%rd15, %rd2, %rd14;
	ld.global.nc.f64 	%fd4, [%rd15];
	mul.f64 	%fd12, %fd62, %fd4;
	st.shared.f64 	[%r6], %fd12;
	bar.sync 	0;
	@%p5 bra 	$L__BB5_6;
	ld.volatile.shared.f64 	%fd13, [%r6];
	// begin inline asm
	mov.b64 {%r39,%r40}, %fd13;
	// end inline asm
	shfl.sync.bfly.b32	%r42|%p6, %r40, 16, 31, -1;
	shfl.sync.bfly.b32	%r41|%p7, %r39, 16, 31, -1;
	// begin inline asm
	mov.b64 %fd14, {%r41,%r42};
	// end inline asm
	add.f64 	%fd15, %fd13, %fd14;
	// begin inline asm
	mov.b64 {%r43,%r44}, %fd15;
	// end inline asm
	shfl.sync.bfly.b32	%r46|%p8, %r44, 8, 31, -1;
	shfl.sync.bfly.b32	%r45|%p9, %r43, 8, 31, -1;
	// begin inline asm
	mov.b64 %fd16, {%r45,%r46};
	// end inline asm
	add.f64 	%fd17, %fd15, %fd16;
	// begin inline asm
	mov.b64 {%r47,%r48}, %fd17;
	// end inline asm
	shfl.sync.bfly.b32	%r50|%p10, %r48, 4, 31, -1;
	shfl.sync.bfly.b32	%r49|%p11, %r47, 4, 31, -1;
	// begin inline asm
	mov.b64 %fd18, {%r49,%r50};
	// end inline asm
	add.f64 	%fd19, %fd17, %fd18;
	// begin inline asm
	mov.b64 {%r51,%r52}, %fd19;
	// end inline asm
	shfl.sync.bfly.b32	%r54|%p12, %r52, 2, 31, -1;
	shfl.sync.bfly.b32	%r53|%p13, %r51, 2, 31, -1;
	// begin inline asm
	mov.b64 %fd20, {%r53,%r54};
	// end inline asm
	add.f64 	%fd21, %fd19, %fd20;
	// begin inline asm
	mov.b64 {%r55,%r56}, %fd21;
	// end inline asm
	shfl.sync.bfly.b32	%r58|%p14, %r56, 1, 31, -1;
	shfl.sync.bfly.b32	%r57|%p15, %r55, 1, 31, -1;
	// begin inline asm
	mov.b64 %fd22, {%r57,%r58};
	// end inline asm
	add.f64 	%fd23, %fd21, %fd22;
	st.volatile.shared.f64 	[%r6], %fd23;
$L__BB5_6:
	setp.ne.s32 	%p16, %r1, %r7;
	bar.sync 	0;
	ld.shared.f64 	%fd24, [_ZZ33compute_hh_trafo_cuda_kernel_realIdLj32EEvPT_PKS0_S3_iiiE6dotp_s];
	mul.wide.u32 	%rd16, %r3, 8;
	add.s64 	%rd17, %rd1, %rd16;
	ld.global.nc.f64 	%fd25, [%rd17];
	mul.f64 	%fd26, %fd24, %fd25;
	mul.f64 	%fd27, %fd26, %fd4;
	sub.f64 	%fd5, %fd62, %fd27;
	st.shared.f64 	[%r5+8], %fd5;
	setp.ne.s32 	%p17, %r113, 1;
	and.pred  	%p18, %p17, %p16;
	@%p18 bra 	$L__BB5_8;
	st.global.f64 	[%rd4], %fd5;
$L__BB5_8:
	bar.sync 	0;
	sub.s32 	%r115, %r115, %r29;
	sub.s32 	%r114, %r114, %r28;
	mov.u32 	%r113, %r3;
$L__BB5_9:
	setp.eq.s32 	%p19, %r3, 0;
	@%p19 bra 	$L__BB5_24;
	add.s32 	%r112, %r113, -1;
	mul.wide.u32 	%rd18, %r112, 8;
	add.s64 	%rd27, %rd1, %rd18;
	sub.s32 	%r111, %r114, %r28;
	sub.s32 	%r110, %r115, %r29;
$L__BB5_11:
	setp.ne.s32 	%p20, %r1, 0;
	mul.wide.s32 	%rd19, %r115, 8;
	add.s64 	%rd7, %rd3, %rd19;
	@%p20 bra 	$L__BB5_13;
	ld.global.f64 	%fd28, [%rd7];
	st.shared.f64 	[_ZZ33compute_hh_trafo_cuda_kernel_realIdLj32EEvPT_PKS0_S3_iiiE3q_s], %fd28;
$L__BB5_13:
	setp.gt.u32 	%p21, %r1, 31;
	ld.shared.f64 	%fd6, [%r5];
	mul.wide.s32 	%rd20, %r114, 8;
	add.s64 	%rd21, %rd2, %rd20;
	ld.global.nc.f64 	%fd7, [%rd21];
	mul.f64 	%fd29, %fd6, %fd7;
	st.shared.f64 	[%r6], %fd29;
	bar.sync 	0;
	@%p21 bra 	$L__BB5_15;
	ld.volatile.shared.f64 	%fd30, [%r6];
	// begin inline asm
	mov.b64 {%r60,%r61}, %fd30;
	// end inline asm
	shfl.sync.bfly.b32	%r63|%p22, %r61, 16, 31, -1;
	shfl.sync.bfly.b32	%r62|%p23, %r60, 16, 31, -1;
	// begin inline asm
	mov.b64 %fd31, {%r62,%r63};
	// end inline asm
	add.f64 	%fd32, %fd30, %fd31;
	// begin inline asm
	mov.b64 {%r64,%r65}, %fd32;
	// end inline asm
	shfl.sync.bfly.b32	%r67|%p24, %r65, 8, 31, -1;
	shfl.sync.bfly.b32	%r66|%p25, %r64, 8, 31, -1;
	// begin inline asm
	mov.b64 %fd33, {%r66,%r67};
	// end inline asm
	add.f64 	%fd34, %fd32, %fd33;
	// begin inline asm
	mov.b64 {%r68,%r69}, %fd34;
	// end inline asm
	shfl.sync.bfly.b32	%r71|%p26, %r69, 4, 31, -1;
	shfl.sync.bfly.b32	%r70|%p27, %r68, 4, 31, -1;
	// begin inline asm
	mov.b64 %fd35, {%r70,%r71};
	// end inline asm
	add.f64 	%fd36, %fd34, %fd35;
	// begin inline asm
	mov.b64 {%r72,%r73}, %fd36;
	// end inline asm
	shfl.sync.bfly.b32	%r75|%p28, %r73, 2, 31, -1;
	shfl.sync.bfly.b32	%r74|%p29, %r72, 2, 31, -1;
	// begin inline asm
	mov.b64 %fd37, {%r74,%r75};
	// end inline asm
	add.f64 	%fd38, %fd36, %fd37;
	// begin inline asm
	mov.b64 {%r76,%r77}, %fd38;
	// end inline asm
	shfl.sync.bfly.b32	%r79|%p30, %r77, 1, 31, -1;
	shfl.sync.bfly.b32	%r78|%p31, %r76, 1, 31, -1;
	// begin inline asm
	mov.b64 %fd39, {%r78,%r79};
	// end inline asm
	add.f64 	%fd40, %fd38, %fd39;
	st.volatile.shared.f64 	[%r6], %fd40;
$L__BB5_15:
	setp.ne.s32 	%p32, %r1, %r7;
	bar.sync 	0;
	ld.shared.f64 	%fd41, [_ZZ33compute_hh_trafo_cuda_kernel_realIdLj32EEvPT_PKS0_S3_iiiE6dotp_s];
	ld.global.nc.f64 	%fd42, [%rd27];
	mul.f64 	%fd43, %fd41, %fd42;
	mul.f64 	%fd44, %fd43, %fd7;
	sub.f64 	%fd8, %fd6, %fd44;
	st.shared.f64 	[%r5+8], %fd8;
	setp.ne.s32 	%p33, %r112, 0;
	and.pred  	%p34, %p33, %p32;
	@%p34 bra 	$L__BB5_17;
	st.global.f64 	[%rd7], %fd8;
$L__BB5_17:
	setp.ne.s32 	%p35, %r1, 0;
	bar.sync 	0;
	mul.wide.s32 	%rd22, %r110, 8;
	add.s64 	%rd8, %rd3, %rd22;
	@%p35 bra 	$L__BB5_19;
	ld.global.f64 	%fd45, [%rd8];
	st.shared.f64 	[_ZZ33compute_hh_trafo_cuda_kernel_realIdLj32EEvPT_PKS0_S3_iiiE3q_s], %fd45;
$L__BB5_19:
	setp.gt.u32 	%p36, %r1, 31;
	ld.shared.f64 	%fd9, [%r5];
	mul.wide.s32 	%rd23, %r111, 8;
	add.s64 	%rd24, %rd2, %rd23;
	ld.global.nc.f64 	%fd10, [%rd24];
	mul.f64 	%fd46, %fd9, %fd10;
	st.shared.f64 	[%r6], %fd46;
	bar.sync 	0;
	@%p36 bra 	$L__BB5_21;
	ld.volatile.shared.f64 	%fd47, [%r6];
	// begin inline asm
	mov.b64 {%r81,%r82}, %fd47;
	// end inline asm
	shfl.sync.bfly.b32	%r84|%p37, %r82, 16, 31, -1;
	shfl.sync.bfly.b32	%r83|%p38, %r81, 16, 31, -1;
	// begin inline asm
	mov.b64 %fd48, {%r83,%r84};
	// end inline asm
	add.f64 	%fd49, %fd47, %fd48;
	// begin inline asm
	mov.b64 {%r85,%r86}, %fd49;
	// end inline asm
	shfl.sync.bfly.b32	%r88|%p39, %r86, 8, 31, -1;
	shfl.sync.bfly.b32	%r87|%p40, %r85, 8, 31, -1;
	// begin inline asm
	mov.b64 %fd50, {%r87,%r88};
	// end inline asm
	add.f64 	%fd51, %fd49, %fd50;
	// begin inline asm
	mov.b64 {%r89,%r90}, %fd51;
	// end inline asm
	shfl.sync.bfly.b32	%r92|%p41, %r90, 4, 31, -1;
	shfl.sync.bfly.b32	%r91|%p42, %r89, 4, 31, -1;
	// begin inline asm
	mov.b64 %fd52, {%r91,%r92};
	// end inline asm
	add.f64 	%fd53, %fd51, %fd52;
	// begin inline asm
	mov.b64 {%r93,%r94}, %fd53;
	// end inline asm
	shfl.sync.bfly.b32	%r96|%p43, %r94, 2, 31, -1;
	shfl.sync.bfly.b32	%r95|%p44, %r93, 2, 31, -1;
	// begin inline asm
	mov.b64 %fd54, {%r95,%r96};
	// end inline asm
	add.f64 	%fd55, %fd53, %fd54;
	// begin inline asm
	mov.b64 {%r97,%r98}, %fd55;
	// end inline asm
	shfl.sync.bfly.b32	%r100|%p45, %r98, 1, 31, -1;
	shfl.sync.bfly.b32	%r99|%p46, %r97, 1, 31, -1;
	// begin inline asm
	mov.b64 %fd56, {%r99,%r100};
	// end inline asm
	add.f64 	%fd57, %fd55, %fd56;
	st.volatile.shared.f64 	[%r6], %fd57;
$L__BB5_21:
	setp.ne.s32 	%p47, %r1, %r7;
	bar.sync 	0;
	ld.shared.f64 	%fd58, [_ZZ33compute_hh_trafo_cuda_kernel_realIdLj32EEvPT_PKS0_S3_iiiE6dotp_s];
	add.s32 	%r102, %r112, -1;
	mul.wide.u32 	%rd25, %r102, 8;
	add.s64 	%rd26, %rd1, %rd25;
	ld.global.nc.f64 	%fd59, [%rd26];
	mul.f64 	%fd60, %fd58, %fd59;
	mul.f64 	%fd61, %fd60, %fd10;
	sub.f64 	%fd11, %fd9, %fd61;
	st.shared.f64 	[%r5+8], %fd11;
	setp.ne.s32 	%p48, %r113, 2;
	and.pred  	%p49, %p48, %p47;
	@%p49 bra 	$L__BB5_23;
	st.global.f64 	[%rd8], %fd11;
$L__BB5_23:
	bar.sync 	0;
	sub.s32 	%r103, %r115, %r29;
	sub.s32 	%r115, %r103, %r29;
	sub.s32 	%r104, %r114, %r28;
	sub.s32 	%r114, %r104, %r28;
	add.s32 	%r112, %r112, -2;
	add.s64 	%rd27, %rd27, -16;
	shl.b32 	%r105, %r28, 1;
	sub.s32 	%r111, %r111, %r105;
	shl.b32 	%r106, %r29, 1;
	sub.s32 	%r110, %r110, %r106;
	add.s32 	%r27, %r113, -2;
	setp.gt.u32 	%p50, %r113, 2;
	mov.u32 	%r113, %r27;
	@%p50 bra 	$L__BB5_11;
$L__BB5_24:
	ret;

}
	// .globl	_Z33compute_hh_trafo_cuda_kernel_realIdLj16EEvPT_PKS0_S3_iii
.visible .entry _Z33compute_hh_trafo_cuda_kernel_realIdLj16EEvPT_PKS0_S3_iii(
	.param .u64 .ptr .align 1 _Z33compute_hh_trafo_cuda_kernel_realIdLj16EEvPT_PKS0_S3_iii_param_0,
	.param .u64 .ptr .align 1 _Z33compute_hh_trafo_cuda_kernel_realIdLj16EEvPT_PKS0_S3_iii_param_1,
	.param .u64 .ptr .align 1 _Z33compute_hh_trafo_cuda_kernel_realIdLj16EEvPT_PKS0_S3_iii_param_2,
	.param .u32 _Z33compute_hh_trafo_cuda_kernel_realIdLj16EEvPT_PKS0_S3_iii_param_3,
	.param .u32 _Z33compute_hh_trafo_cuda_kernel_realIdLj16EEvPT_PKS0_S3_iii_param_4,
	.param .u32 _Z33compute_hh_trafo_cuda_kernel_realIdLj16EEvPT_PKS0_S3_iii_param_5
)
{
	.reg .pred 	%p<30>;
	.reg .b32 	%r<59>;
	.reg .b64 	%rd<28>;
	.reg .b64 	%fd<66>;
	// demoted variable
	.shared .align 8 .b8 _ZZ33compute_hh_trafo_cuda_kernel_realIdLj16EEvPT_PKS0_S3_iiiE3q_s[136];
	// demoted variable
	.shared .align 8 .b8 _ZZ33compute_hh_trafo_cuda_kernel_realIdLj16EEvPT_PKS0_S3_iiiE6dotp_s[128];
	ld.param.u64 	%rd10, [_Z33compute_hh_trafo_cuda_kernel_realIdLj16EEvPT_PKS0_S3_iii_param_0];
	ld.param.u64 	%rd11, [_Z33compute_hh_trafo_cuda_kernel_realIdLj16EEvPT_PKS0_S3_iii_param_1];
	ld.param.u64 	%rd12, [_Z33compute_hh_trafo_cuda_kernel_realIdLj16EEvPT_PKS0_S3_iii_param_2];
	ld.param.u32 	%r29, [_Z33compute_hh_trafo_cuda_kernel_realIdLj16EEvPT_PKS0_S3_iii_param_3];
	ld.param.u32 	%r30, [_Z33compute_hh_trafo_cuda_kernel_realIdLj16EEvPT_PKS0_S3_iii_param_4];
	ld.param.u32 	%r56, [_Z33compute_hh_trafo_cuda_kernel_realIdLj16EEvPT_PKS0_S3_iii_param_5];
	cvta.to.global.u64 	%rd1, %rd12;
	cvta.to.global.u64 	%rd2, %rd11;
	cvta.to.global.u64 	%rd3, %rd10;
	mov.u32 	%r1, %tid.x;
	mov.u32 	%r32, %ctaid.x;
	add.s32 	%r3, %r56, -1;
	add.s32 	%r33, %r3, %r1;
	mad.lo.s32 	%r58, %r33, %r30, %r32;
	mad.lo.s32 	%r57, %r3, %r29, %r1;
	mul.wide.s32 	%rd13, %r58, 8;
	add.s64 	%rd4, %rd3, %rd13;
	ld.global.f64 	%fd65, [%rd4];
	shl.b32 	%r34, %r1, 3;
	mov.u32 	%r35, _ZZ33compute_hh_trafo_cuda_kernel_realIdLj16EEvPT_PKS0_S3_iiiE3q_s;
	add.s32 	%r5, %r35, %r34;
	st.shared.f64 	[%r5], %fd65;
	setp.lt.s32 	%p1, %r56, 1;
	@%p1 bra 	$L__BB6_33;
	mov.u32 	%r37, _ZZ33compute_hh_trafo_cuda_kernel_realIdLj16EEvPT_PKS0_S3_iiiE6dotp_s;
	add.s32 	%r6, %r37, %r34;
	and.b32  	%r7, %r1, 1016;
	mov.u32 	%r38, %ntid.x;
	add.s32 	%r8, %r38, -1;
	and.b32  	%r39, %r56, 1;
	setp.eq.b32 	%p2, %r39, 1;
	not.pred 	%p3, %p2;
	@%p3 bra 	$L__BB6_12;
	setp.ne.s32 	%p4, %r1, 0;
	@%p4 bra 	$L__BB6_4;
	st.shared.f64 	[_ZZ33compute_hh_trafo_cuda_kernel_realIdLj16EEvPT_PKS0_S3_iiiE3q_s], %fd65;
	ld.shared.f64 	%fd65, [%r5];
$L__BB6_4:
	setp.ne.s32 	%p5, %r7, 0;
	mul.wide.s32 	%rd14, %r57, 8;
	add.s64 	%rd15, %rd2, %rd14;
	ld.global.nc.f64 	%fd4, [%rd15];
	mul.f64 	%fd12, %fd65, %fd4;
	st.shared.f64 	[%r6], %fd12;
	bar.sync 	0;
	@%p5 bra 	$L__BB6_9;
	setp.gt.u32 	%p6, %r1, 3;
	ld.volatile.shared.f64 	%fd13, [%r6+64];
	ld.volatile.shared.f64 	%fd14, [%r6];
	add.f64 	%fd15, %fd13, %fd14;
	st.volatile.shared.f64 	[%r6], %fd15;
	@%p6 bra 	$L__BB6_9;
	setp.gt.u32 	%p7, %r1, 1;
	ld.volatile.shared.f64 	%fd16, [%r6+32];
	ld.volatile.shared.f64 	%fd17, [%r6];
	add.f64 	%fd18, %fd16, %fd17;
	st.volatile.shared.f64 	[%r6], %fd18;
	@%p7 bra 	$L__BB6_9;
	setp.ne.s32 	%p8, %r1, 0;
	ld.volatile.shared.f64 	%fd19, [%r6+16];
	ld.volatile.shared.f64 	%fd20, [%r6];
	add.f64 	%fd21, %fd19, %fd20;
	st.volatile.shared.f64 	[%r6], %fd21;
	@%p8 bra 	$L__BB6_9;
	ld.volatile.shared.f64 	%fd22, [_ZZ33compute_hh_trafo_cuda_kernel_realIdLj16EEvPT_PKS0_S3_iiiE6dotp_s+8];
	ld.volatile.shared.f64 	%fd23, [_ZZ33compute_hh_trafo_cuda_kernel_realIdLj16EEvPT_PKS0_S3_iiiE6dotp_s];
	add.f64 	%fd24, %fd22, %fd23;
	st.volatile.shared.f64 	[_ZZ33compute_hh_trafo_cuda_kernel_realIdLj16EEvPT_PKS0_S3_iiiE6dotp_s], %fd24;
$L__BB6_9:
	setp.ne.s32 	%p9, %r1, %r8;
	bar.sync 	0;
	ld.shared.f64 	%fd25, [_ZZ33compute_hh_trafo_cuda_kernel_realIdLj16EEvPT_PKS0_S3_iiiE6dotp_s];
	mul.wide.u32 	%rd16, %r3, 8;
	add.s64 	%rd17, %rd1, %rd16;
	ld.global.nc.f64 	%fd26, [%rd17];
	mul.f64 	%fd27, %fd25, %fd26;
	mul.f64 	%fd28, %fd27, %fd4;
	sub.f64 	%fd5, %fd65, %fd28;
	st.shared.f64 	[%r5+8], %fd5;
	setp.ne.s32 	%p10, %r56, 1;
	and.pred  	%p11, %p10, %p9;
	@%p11 bra 	$L__BB6_11;
	st.global.f64 	[%rd4], %fd5;
$L__BB6_11:
	bar.sync 	0;
	sub.s32 	%r58, %r58, %r30;
	sub.s32 	%r57, %r57, %r29;
	mov.u32 	%r56, %r3;
$L__BB6_12:
	setp.eq.s32 	%p12, %r3, 0;
	@%p12 bra 	$L__BB6_33;
	add.s32 	%r55, %r56, -1;
	mul.wide.u32 	%rd18, %r55, 8;
	add.s64 	%rd27, %rd1, %rd18;
	sub.s32 	%r54, %r57, %r29;
	sub.s32 	%r53, %r58, %r30;
$L__BB6_14:
	setp.ne.s32 	%p13, %r1, 0;
	mul.wide.s32 	%rd19, %r58, 8;
	add.s64 	%rd7, %rd3, %rd19;
	@%p13 bra 	$L__BB6_16;
	ld.global.f64 	%fd29, [%rd7];
	st.shared.f64 	[_ZZ33compute_hh_trafo_cuda_kernel_realIdLj16EEvPT_PKS0_S3_iiiE3q_s], %fd29;
$L__BB6_16:
	and.b32  	%r41, %r1, 1016;
	setp.ne.s32 	%p14, %r41, 0;
	ld.shared.f64 	%fd6, [%r5];
	mul.wide.s32 	%rd20, %r57, 8;
	add.s64 	%rd21, %rd2, %rd20;
	ld.global.nc.f64 	%fd7, [%rd21];
	mul.f64 	%fd30, %fd6, %fd7;
	st.shared.f64 	[%r6], %fd30;
	bar.sync 	0;
	@%p14 bra 	$L__BB6_21;
	setp.gt.u32 	%p15, %r1, 3;
	ld.volatile.shared.f64 	%fd31, [%r6+64];
	ld.volatile.shared.f64 	%fd32, [%r6];
	add.f64 	%fd33, %fd31, %fd32;
	st.volatile.shared.f64 	[%r6], %fd33;
	@%p15 bra 	$L__BB6_21;
	setp.gt.u32 	%p16, %r1, 1;
	ld.volatile.shared.f64 	%fd34, [%r6+32];
	ld.volatile.shared.f64 	%fd35, [%r6];
	add.f64 	%fd36, %fd34, %fd35;
	st.volatile.shared.f64 	[%r6], %fd36;
	@%p16 bra 	$L__BB6_21;
	setp.ne.s32 	%p17, %r1, 0;
	ld.volatile.shared.f64 	%fd37, [%r6+16];
	ld.volatile.shared.f64 	%fd38, [%r6];
	add.f64 	%fd39, %fd37, %fd38;
	st.volatile.shared.f64 	[%r6], %fd39;
	@%p17 bra 	$L__BB6_21;
	ld.volatile.shared.f64 	%fd40, [_ZZ33compute_hh_trafo_cuda_kernel_realIdLj16EEvPT_PKS0_S3_iiiE6dotp_s+8];
	ld.volatile.shared.f64 	%fd41, [_ZZ33compute_hh_trafo_cuda_kernel_realIdLj16EEvPT_PKS0_S3_iiiE6dotp_s];
	add.f64 	%fd42, %fd40, %fd41;
	st.volatile.shared.f64 	[_ZZ33compute_hh_trafo_cuda_kernel_realIdLj16EEvPT_PKS0_S3_iiiE6dotp_s], %fd42;
$L__BB6_21:
	setp.ne.s32 	%p18, %r1, %r8;
	bar.sync 	0;
	ld.shared.f64 	%fd43, [_ZZ33compute_hh_trafo_cuda_kernel_realIdLj16EEvPT_PKS0_S3_iiiE6dotp_s];
	ld.global.nc.f64 	%fd44, [%rd27];
	mul.f64 	%fd45, %fd43, %fd44;
	mul.f64 	%fd46, %fd45, %fd7;
	sub.f64 	%fd8, %fd6, %fd46;
	st.shared.f64 	[%r5+8], %fd8;
	setp.ne.s32 	%p19, %r55, 0;
	and.pred  	%p20, %p19, %p18;
	@%p20 bra 	$L__BB6_23;
	st.global.f64 	[%rd7], %fd8;
$L__BB6_23:
	setp.ne.s32 	%p21, %r1, 0;
	bar.sync 	0;
	mul.wide.s32 	%rd22, %r53, 8;
	add.s64 	%rd8, %rd3, %rd22;
	@%p21 bra 	$L__BB6_25;
	ld.global.f64 	%fd47, [%rd8];
	st.shared.f64 	[_ZZ33compute_hh_trafo_cuda_kernel_realIdLj16EEvPT_PKS0_S3_iiiE3q_s], %fd47;
$L__BB6_25:
	and.b32  	%r43, %r1, 1016;
	setp.ne.s32 	%p22, %r43, 0;
	ld.shared.f64 	%fd9, [%r5];
	mul.wide.s32 	%rd23, %r54, 8;
	add.s64 	%rd24, %rd2, %rd23;
	ld.global.nc.f64 	%fd10, [%rd24];
	mul.f64 	%fd48, %fd9, %fd10;
	st.shared.f64 	[%r6], %fd48;
	bar.sync 	0;
	@%p22 bra 	$L__BB6_30;
	setp.gt.u32 	%p23, %r1, 3;
	ld.volatile.shared.f64 	%fd49, [%r6+64];
	ld.volatile.shared.f64 	%fd50, [%r6];
	add.f64 	%fd51, %fd49, %fd50;
	st.volatile.shared.f64 	[%r6], %fd51;
	@%p23 bra 	$L__BB6_30;
	setp.gt.u32 	%p24, %r1, 1;
	ld.volatile.shared.f64 	%fd52, [%r6+32];
	ld.volatile.shared.f64 	%fd53, [%r6];
	add.f64 	%fd54, %fd52, %fd53;
	st.volatile.shared.f64 	[%r6], %fd54;
	@%p24 bra 	$L__BB6_30;
	setp.ne.s32 	%p25, %r1, 0;
	ld.volatile.shared.f64 	%fd55, [%r6+16];
	ld.volatile.shared.f64 	%fd56, [%r6];
	add.f64 	%fd57, %fd55, %fd56;
	st.volatile.shared.f64 	[%r6], %fd57;
	@%p25 bra 	$L__BB6_30;
	ld.volatile.shared.f64 	%fd58, [_ZZ33compute_hh_trafo_cuda_kernel_realIdLj16EEvPT_PKS0_S3_iiiE6dotp_s+8];
	ld.volatile.shared.f64 	%fd59, [_ZZ33compute_hh_trafo_cuda_kernel_realIdLj16EEvPT_PKS0_S3_iiiE6dotp_s];
	add.f64 	%fd60, %fd58, %fd59;
	st.volatile.shared.f64 	[_ZZ33compute_hh_trafo_cuda_kernel_realIdLj16EEvPT_PKS0_S3_iiiE6dotp_s], %fd60;
$L__BB6_30:
	setp.ne.s32 	%p26, %r1, %r8;
	bar.sync 	0;
	ld.shared.f64 	%fd61, [_ZZ33compute_hh_trafo_cuda_kernel_realIdLj16EEvPT_PKS0_S3_iiiE6dotp_s];
	add.s32 	%r45, %r55, -1;
	mul.wide.u32 	%rd25, %r45, 8;
	add.s64 	%rd26, %rd1, %rd25;
	ld.global.nc.f64 	%fd62, [%rd26];
	mul.f64 	%fd63, %fd61, %fd62;
	mul.f64 	%fd64, %fd63, %fd10;
	sub.f64 	%fd11, %fd9, %fd64;
	st.shared.f64 	[%r5+8], %fd11;
	setp.ne.s32 	%p27, %r56, 2;
	and.pred  	%p28, %p27, %p26;
	@%p28 bra 	$L__BB6_32;
	st.global.f64 	[%rd8], %fd11;
$L__BB6_32:
	bar.sync 	0;
	sub.s32 	%r46, %r58, %r30;
	sub.s32 	%r58, %r46, %r30;
	sub.s32 	%r47, %r57, %r29;
	sub.s32 	%r57, %r47, %r29;
	add.s32 	%r55, %r55, -2;
	add.s64 	%rd27, %rd27, -16;
	shl.b32 	%r48, %r29, 1;
	sub.s32 	%r54, %r54, %r48;
	shl.b32 	%r49, %r30, 1;
	sub.s32 	%r53, %r53, %r49;
	add.s32 	%r28, %r56, -2;
	setp.gt.u32 	%p29, %r56, 2;
	mov.u32 	%r56, %r28;
	@%p29 bra 	$L__BB6_14;
$L__BB6_33:
	ret;

}
	// .globl	_Z33compute_hh_trafo_cuda_kernel_realIdLj8EEvPT_PKS0_S3_iii
.visible .entry _Z33compute_hh_trafo_cuda_kernel_realIdLj8EEvPT_PKS0_S3_iii(
	.param .u64 .ptr .align 1 _Z33compute_hh_trafo_cuda_kernel_realIdLj8EEvPT_PKS0_S3_iii_param_0,
	.param .u64 .ptr .align 1 _Z33compute_hh_trafo_cuda_kernel_realIdLj8EEvPT_PKS0_S3_iii_param_1,
	.param .u64 .ptr .align 1 _Z33compute_hh_trafo_cuda_kernel_realIdLj8EEvPT_PKS0_S3_iii_param_2,
	.param .u32 _Z33compute_hh_trafo_cuda_kernel_realIdLj8EEvPT_PKS0_S3_iii_param_3,
	.param .u32 _Z33compute_hh_trafo_cuda_kernel_realIdLj8EEvPT_PKS0_S3_iii_param_4,
	.param .u32 _Z33compute_hh_trafo_cuda_kernel_realIdLj8EEvPT_PKS0_S3_iii_param_5
)
{
	.reg .pred 	%p<41>;
	.reg .b32 	%r<100>;
	.reg .b64 	%rd<59>;
	.reg .b64 	%fd<92>;
	// demoted variable
	.shared .align 8 .b8 _ZZ33compute_hh_trafo_cuda_kernel_realIdLj8EEvPT_PKS0_S3_iiiE3q_s[72];
	// demoted variable
	.shared .align 8 .b8 _ZZ33compute_hh_trafo_cuda_kernel_realIdLj8EEvPT_PKS0_S3_iiiE6dotp_s[64];
	ld.param.u64 	%rd8, [_Z33compute_hh_trafo_cuda_kernel_realIdLj8EEvPT_PKS0_S3_iii_param_0];
	ld.param.u64 	%rd9, [_Z33compute_hh_trafo_cuda_kernel_realIdLj8EEvPT_PKS0_S3_iii_param_1];
	ld.param.u32 	%r51, [_Z33compute_hh_trafo_cuda_kernel_realIdLj8EEvPT_PKS0_S3_iii_param_3];
	ld.param.u32 	%r52, [_Z33compute_hh_trafo_cuda_kernel_realIdLj8EEvPT_PKS0_S3_iii_param_4];
	ld.param.u32 	%r53, [_Z33compute_hh_trafo_cuda_kernel_realIdLj8EEvPT_PKS0_S3_iii_param_5];
	cvta.to.global.u64 	%rd1, %rd9;
	cvta.to.global.u64 	%rd2, %rd8;
	mov.u32 	%r1, %tid.x;
	mov.u32 	%r54, %ctaid.x;
	add.s32 	%r55, %r53, -1;
	add.s32 	%r56, %r55, %r1;
	mad.lo.s32 	%r86, %r56, %r52, %r54;
	mad.lo.s32 	%r85, %r55, %r51, %r1;
	mul.wide.s32 	%rd10, %r86, 8;
	add.s64 	%rd11, %rd2, %rd10;
	ld.global.f64 	%fd16, [%rd11];
	shl.b32 	%r57, %r1, 3;
	mov.u32 	%r58, _ZZ33compute_hh_trafo_cuda_kernel_realIdLj8EEvPT_PKS0_S3_iiiE3q_s;
	add.s32 	%r4, %r58, %r57;
	st.shared.f64 	[%r4], %fd16;
	setp.lt.s32 	%p1, %r53, 1;
	@%p1 bra 	$L__BB7_47;
	mov.u32 	%r60, _ZZ33compute_hh_trafo_cuda_kernel_realIdLj8EEvPT_PKS0_S3_iiiE6dotp_s;
	add.s32 	%r5, %r60, %r57;
	mov.u32 	%r61, %ntid.x;
	add.s32 	%r6, %r61, -1;
	and.b32  	%r7, %r53, 3;
	setp.eq.s32 	%p2, %r7, 0;
	mov.u32 	%r97, %r53;
	@%p2 bra 	$L__BB7_12;
	neg.s32 	%r83, %r7;
	mov.u32 	%r84, %r53;
$L__BB7_3:
	.pragma "nounroll";
	setp.ne.s32 	%p3, %r1, 0;
	mul.wide.s32 	%rd12, %r86, 8;
	add.s64 	%rd3, %rd2, %rd12;
	@%p3 bra 	$L__BB7_5;
	ld.global.f64 	%fd17, [%rd3];
	st.shared.f64 	[_ZZ33compute_hh_trafo_cuda_kernel_realIdLj8EEvPT_PKS0_S3_iiiE3q_s], %fd17;
$L__BB7_5:
	and.b32  	%r62, %r1, 1020;
	setp.ne.s32 	%p4, %r62, 0;
	ld.shared.f64 	%fd1, [%r4];
	mul.wide.s32 	%rd13, %r85, 8;
	add.s64 	%rd14, %rd1, %rd13;
	ld.global.nc.f64 	%fd2, [%rd14];
	mul.f64 	%fd18, %fd1, %fd2;
	st.shared.f64 	[%r5], %fd18;
	bar.sync 	0;
	@%p4 bra 	$L__BB7_9;
	setp.gt.u32 	%p5, %r1, 1;
	ld.volatile.shared.f64 	%fd19, [%r5+32];
	ld.volatile.shared.f64 	%fd20, [%r5];
	add.f64 	%fd21, %fd19, %fd20;
	st.volatile.shared.f64 	[%r5], %fd21;
	@%p5 bra 	$L__BB7_9;
	setp.ne.s32 	%p6, %r1, 0;
	ld.volatile.shared.f64 	%fd22, [%r5+16];
	ld.volatile.shared.f64 	%fd23, [%r5];
	add.f64 	%fd24, %fd22, %fd23;
	st.volatile.shared.f64 	[%r5], %fd24;
	@%p6 bra 	$L__BB7_9;
	ld.volatile.shared.f64 	%fd25, [_ZZ33compute_hh_trafo_cuda_kernel_realIdLj8EEvPT_PKS0_S3_iiiE6dotp_s+8];
	ld.volatile.shared.f64 	%fd26, [_ZZ33compute_hh_trafo_cuda_kernel_realIdLj8EEvPT_PKS0_S3_iiiE6dotp_s];
	add.f64 	%fd27, %fd25, %fd26;
	st.volatile.shared.f64 	[_ZZ33compute_hh_trafo_cuda_kernel_realIdLj8EEvPT_PKS0_S3_iiiE6dotp_s], %fd27;
$L__BB7_9:
	ld.param.u64 	%rd53, [_Z33compute_hh_trafo_cuda_kernel_realIdLj8EEvPT_PKS0_S3_iii_param_2];
	setp.ne.s32 	%p7, %r1, %r6;
	bar.sync 	0;
	ld.shared.f64 	%fd28, [_ZZ33compute_hh_trafo_cuda_kernel_realIdLj8EEvPT_PKS0_S3_iiiE6dotp_s];
	add.s32 	%r97, %r84, -1;
	cvta.to.global.u64 	%rd15, %rd53;
	mul.wide.u32 	%rd16, %r97, 8;
	add.s64 	%rd17, %rd15, %rd16;
	ld.global.nc.f64 	%fd29, [%rd17];
	mul.f64 	%fd30, %fd28, %fd29;
	mul.f64 	%fd31, %fd30, %fd2;
	sub.f64 	%fd3, %fd1, %fd31;
	st.shared.f64 	[%r4+8], %fd3;
	setp.ne.s32 	%p8, %r84, 1;
	and.pred  	%p9, %p8, %p7;
	@%p9 bra 	$L__BB7_11;
	st.global.f64 	[%rd3], %fd3;
$L__BB7_11:
	bar.sync 	0;
	sub.s32 	%r86, %r86, %r52;
	sub.s32 	%r85, %r85, %r51;
	add.s32 	%r83, %r83, 1;
	setp.ne.s32 	%p10, %r83, 0;
	mov.u32 	%r84, %r97;
	@%p10 bra 	$L__BB7_3;
$L__BB7_12:
	setp.lt.u32 	%p11, %r53, 4;
	@%p11 bra 	$L__BB7_47;
	ld.param.u64 	%rd54, [_Z33compute_hh_trafo_cuda_kernel_realIdLj8EEvPT_PKS0_S3_iii_param_2];
	add.s32 	%r96, %r97, -2;
	add.s32 	%r64, %r97, -1;
	mul.wide.u32 	%rd18, %r64, 8;
	cvta.to.global.u64 	%rd19, %rd54;
	add.s64 	%rd58, %rd19, %rd18;
	mul.lo.s32 	%r65, %r51, 3;
	sub.s32 	%r95, %r85, %r65;
	shl.b32 	%r66, %r51, 1;
	sub.s32 	%r94, %r85, %r66;
	sub.s32 	%r93, %r85, %r51;
	mul.lo.s32 	%r67, %r52, 3;
	sub.s32 	%r92, %r86, %r67;
	shl.b32 	%r68, %r52, 1;
	sub.s32 	%r91, %r86, %r68;
	sub.s32 	%r90, %r86, %r52;
$L__BB7_14:
	setp.ne.s32 	%p12, %r1, 0;
	@%p12 bra 	$L__BB7_16;
	mul.wide.s32 	%rd20, %r86, 8;
	add.s64 	%rd21, %rd2, %rd20;
	ld.global.f64 	%fd32, [%rd21];
	st.shared.f64 	[_ZZ33compute_hh_trafo_cuda_kernel_realIdLj8EEvPT_PKS0_S3_iiiE3q_s], %fd32;
$L__BB7_16:
	and.b32  	%r69, %r1, 1020;
	setp.ne.s32 	%p13, %r69, 0;
	ld.shared.f64 	%fd4, [%r4];
	mul.wide.s32 	%rd22, %r85, 8;
	add.s64 	%rd23, %rd1, %rd22;
	ld.global.nc.f64 	%fd5, [%rd23];
	mul.f64 	%fd33, %fd4, %fd5;
	st.shared.f64 	[%r5], %fd33;
	bar.sync 	0;
	@%p13 bra 	$L__BB7_20;
	setp.gt.u32 	%p14, %r1, 1;
	ld.volatile.shared.f64 	%fd34, [%r5+32];
	ld.volatile.shared.f64 	%fd35, [%r5];
	add.f64 	%fd36, %fd34, %fd35;
	st.volatile.shared.f64 	[%r5], %fd36;
	@%p14 bra 	$L__BB7_20;
	ld.volatile.shared.f64 	%fd37, [%r5+16];
	ld.volatile.shared.f64 	%fd38, [%r5];
	add.f64 	%fd39, %fd37, %fd38;
	st.volatile.shared.f64 	[%r5], %fd39;
	@%p12 bra 	$L__BB7_20;
	ld.volatile.shared.f64 	%fd40, [_ZZ33compute_hh_trafo_cuda_kernel_realIdLj8EEvPT_PKS0_S3_iiiE6dotp_s+8];
	ld.volatile.shared.f64 	%fd41, [_ZZ33compute_hh_trafo_cuda_kernel_realIdLj8EEvPT_PKS0_S3_iiiE6dotp_s];
	add.f64 	%fd42, %fd40, %fd41;
	st.volatile.shared.f64 	[_ZZ33compute_hh_trafo_cuda_kernel_realIdLj8EEvPT_PKS0_S3_iiiE6dotp_s], %fd42;
$L__BB7_20:
	setp.ne.s32 	%p16, %r1, %r6;
	bar.sync 	0;
	ld.shared.f64 	%fd43, [_ZZ33compute_hh_trafo_cuda_kernel_realIdLj8EEvPT_PKS0_S3_iiiE6dotp_s];
	ld.global.nc.f64 	%fd44, [%rd58];
	mul.f64 	%fd45, %fd43, %fd44;
	mul.f64 	%fd46, %fd45, %fd5;
	sub.f64 	%fd6, %fd4, %fd46;
	st.shared.f64 	[%r4+8], %fd6;
	setp.ne.s32 	%p17, %r96, -1;
	and.pred  	%p18, %p17, %p16;
	@%p18 bra 	$L__BB7_22;
	mul.wide.s32 	%rd24, %r86, 8;
	add.s64 	%rd25, %rd2, %rd24;
	st.global.f64 	[%rd25], %fd6;
$L__BB7_22:
	setp.ne.s32 	%p19, %r1, 0;
	bar.sync 	0;
	@%p19 bra 	$L__BB7_24;
	mul.wide.s32 	%rd26, %r90, 8;
	add.s64 	%rd27, %rd2, %rd26;
	ld.global.f64 	%fd47, [%rd27];
	st.shared.f64 	[_ZZ33compute_hh_trafo_cuda_kernel_realIdLj8EEvPT_PKS0_S3_iiiE3q_s], %fd47;
$L__BB7_24:
	and.b32  	%r71, %r1, 1020;
	setp.ne.s32 	%p20, %r71, 0;
	ld.shared.f64 	%fd7, [%r4];
	mul.wide.s32 	%rd28, %r93, 8;
	add.s64 	%rd29, %rd1, %rd28;
	ld.global.nc.f64 	%fd8, [%rd29];
	mul.f64 	%fd48, %fd7, %fd8;
	st.shared.f64 	[%r5], %fd48;
	bar.sync 	0;
	@%p20 bra 	$L__BB7_28;
	setp.gt.u32 	%p21, %r1, 1;
	ld.volatile.shared.f64 	%fd49, [%r5+32];
	ld.volatile.shared.f64 	%fd50, [%r5];
	add.f64 	%fd51, %fd49, %fd50;
	st.volatile.shared.f64 	[%r5], %fd51;
	@%p21 bra 	$L__BB7_28;
	ld.volatile.shared.f64 	%fd52, [%r5+16];
	ld.volatile.shared.f64 	%fd53, [%r5];
	add.f64 	%fd54, %fd52, %fd53;
	st.volatile.shared.f64 	[%r5], %fd54;
	@%p19 bra 	$L__BB7_28;
	ld.volatile.shared.f64 	%fd55, [_ZZ33compute_hh_trafo_cuda_kernel_realIdLj8EEvPT_PKS0_S3_iiiE6dotp_s+8];
	ld.volatile.shared.f64 	%fd56, [_ZZ33compute_hh_trafo_cuda_kernel_realIdLj8EEvPT_PKS0_S3_iiiE6dotp_s];
	add.f64 	%fd57, %fd55, %fd56;
	st.volatile.shared.f64 	[_ZZ33compute_hh_trafo_cuda_kernel_realIdLj8EEvPT_PKS0_S3_iiiE6dotp_s], %fd57;
$L__BB7_28:
	ld.param.u64 	%rd55, [_Z33compute_hh_trafo_cuda_kernel_realIdLj8EEvPT_PKS0_S3_iii_param_2];
	setp.ne.s32 	%p23, %r1, %r6;
	bar.sync 	0;
	ld.shared.f64 	%fd58, [_ZZ33compute_hh_trafo_cuda_kernel_realIdLj8EEvPT_PKS0_S3_iiiE6dotp_s];
	cvta.to.global.u64 	%rd30, %rd55;
	mul.wide.u32 	%rd31, %r96, 8;
	add.s64 	%rd32, %rd30, %rd31;
	ld.global.nc.f64 	%fd59, [%rd32];
	mul.f64 	%fd60, %fd58, %fd59;
	mul.f64 	%fd61, %fd60, %fd8;
	sub.f64 	%fd9, %fd7, %fd61;
	st.shared.f64 	[%r4+8], %fd9;
	setp.ne.s32 	%p24, %r97, 2;
	and.pred  	%p25, %p24, %p23;
	@%p25 bra 	$L__BB7_30;
	mul.wide.s32 	%rd33, %r90, 8;
	add.s64 	%rd34, %rd2, %rd33;
	st.global.f64 	[%rd34], %fd9;
$L__BB7_30:
	setp.ne.s32 	%p26, %r1, 0;
	bar.sync 	0;
	sub.s32 	%r37, %r86, %r52;
	sub.s32 	%r38, %r85, %r51;
	@%p26 bra 	$L__BB7_32;
	mul.wide.s32 	%rd35, %r91, 8;
	add.s64 	%rd36, %rd2, %rd35;
	ld.global.f64 	%fd62, [%rd36];
	st.shared.f64 	[_ZZ33compute_hh_trafo_cuda_kernel_realIdLj8EEvPT_PKS0_S3_iiiE3q_s], %fd62;
$L__BB7_32:
	and.b32  	%r73, %r1, 1020;
	setp.ne.s32 	%p27, %r73, 0;
	ld.shared.f64 	%fd10, [%r4];
	mul.wide.s32 	%rd37, %r94, 8;
	add.s64 	%rd38, %rd1, %rd37;
	ld.global.nc.f64 	%fd11, [%rd38];
	mul.f64 	%fd63, %fd10, %fd11;
	st.shared.f64 	[%r5], %fd63;
	bar.sync 	0;
	@%p27 bra 	$L__BB7_36;
	setp.gt.u32 	%p28, %r1, 1;
	ld.volatile.shared.f64 	%fd64, [%r5+32];
	ld.volatile.shared.f64 	%fd65, [%r5];
	add.f64 	%fd66, %fd64, %fd65;
	st.volatile.shared.f64 	[%r5], %fd66;
	@%p28 bra 	$L__BB7_36;
	ld.volatile.shared.f64 	%fd67, [%r5+16];
	ld.volatile.shared.f64 	%fd68, [%r5];
	add.f64 	%fd69, %fd67, %fd68;
	st.volatile.shared.f64 	[%r5], %fd69;
	@%p26 bra 	$L__BB7_36;
	ld.volatile.shared.f64 	%fd70, [_ZZ33compute_hh_trafo_cuda_kernel_realIdLj8EEvPT_PKS0_S3_iiiE6dotp_s+8];
	ld.volatile.shared.f64 	%fd71, [_ZZ33compute_hh_trafo_cuda_kernel_realIdLj8EEvPT_PKS0_S3_iiiE6dotp_s];
	add.f64 	%fd72, %fd70, %fd71;
	st.volatile.shared.f64 	[_ZZ33compute_hh_trafo_cuda_kernel_realIdLj8EEvPT_PKS0_S3_iiiE6dotp_s], %fd72;
$L__BB7_36:
	ld.param.u64 	%rd56, [_Z33compute_hh_trafo_cuda_kernel_realIdLj8EEvPT_PKS0_S3_iii_param_2];
	setp.ne.s32 	%p30, %r1, %r6;
	bar.sync 	0;
	ld.shared.f64 	%fd73, [_ZZ33compute_hh_trafo_cuda_kernel_realIdLj8EEvPT_PKS0_S3_iiiE6dotp_s];
	add.s32 	%r75, %r96, -1;
	cvta.to.global.u64 	%rd39, %rd56;
	mul.wide.u32 	%rd40, %r75, 8;
	add.s64 	%rd41, %rd39, %rd40;
	ld.global.nc.f64 	%fd74, [%rd41];
	mul.f64 	%fd75, %fd73, %fd74;
	mul.f64 	%fd76, %fd75, %fd11;
	sub.f64 	%fd12, %fd10, %fd76;
	st.shared.f64 	[%r4+8], %fd12;
	setp.ne.s32 	%p31, %r97, 3;
	and.pred  	%p32, %p31, %p30;
	@%p32 bra 	$L__BB7_38;
	mul.wide.s32 	%rd42, %r91, 8;
	add.s64 	%rd43, %rd2, %rd42;
	st.global.f64 	[%rd43], %fd12;
$L__BB7_38:
	setp.ne.s32 	%p33, %r1, 0;
	bar.sync 	0;
	sub.s32 	%r39, %r37, %r52;
	sub.s32 	%r40, %r38, %r51;
	@%p33 bra 	$L__BB7_40;
	mul.wide.s32 	%rd44, %r92, 8;
	add.s64 	%rd45, %rd2, %rd44;
	ld.global.f64 	%fd77, [%rd45];
	st.shared.f64 	[_ZZ33compute_hh_trafo_cuda_kernel_realIdLj8EEvPT_PKS0_S3_iiiE3q_s], %fd77;
$L__BB7_40:
	and.b32  	%r76, %r1, 1020;
	setp.ne.s32 	%p34, %r76, 0;
	ld.shared.f64 	%fd13, [%r4];
	mul.wide.s32 	%rd46, %r95, 8;
	add.s64 	%rd47, %rd1, %rd46;
	ld.global.nc.f64 	%fd14, [%rd47];
	mul.f64 	%fd78, %fd13, %fd14;
	st.shared.f64 	[%r5], %fd78;
	bar.sync 	0;
	@%p34 bra 	$L__BB7_44;
	setp.gt.u32 	%p35, %r1, 1;
	ld.volatile.shared.f64 	%fd79, [%r5+32];
	ld.volatile.shared.f64 	%fd80, [%r5];
	add.f64 	%fd81, %fd79, %fd80;
	st.volatile.shared.f64 	[%r5], %fd81;
	@%p35 bra 	$L__BB7_44;
	ld.volatile.shared.f64 	%fd82, [%r5+16];
	ld.volatile.shared.f64 	%fd83, [%r5];
	add.f64 	%fd84, %fd82, %fd83;
	st.volatile.shared.f64 	[%r5], %fd84;
	@%p33 bra 	$L__BB7_44;
	ld.volatile.shared.f64 	%fd85, [_ZZ33compute_hh_trafo_cuda_kernel_realIdLj8EEvPT_PKS0_S3_iiiE6dotp_s+8];
	ld.volatile.shared.f64 	%fd86, [_ZZ33compute_hh_trafo_cuda_kernel_realIdLj8EEvPT_PKS0_S3_iiiE6dotp_s];
	add.f64 	%fd87, %fd85, %fd86;
	st.volatile.shared.f64 	[_ZZ33compute_hh_trafo_cuda_kernel_realIdLj8EEvPT_PKS0_S3_iiiE6dotp_s], %fd87;
$L__BB7_44:
	ld.param.u64 	%rd57, [_Z33compute_hh_trafo_cuda_kernel_realIdLj8EEvPT_PKS0_S3_iii_param_2];
	setp.ne.s32 	%p37, %r1, %r6;
	bar.sync 	0;
	ld.shared.f64 	%fd88, [_ZZ33compute_hh_trafo_cuda_kernel_realIdLj8EEvPT_PKS0_S3_iiiE6dotp_s];
	add.s32 	%r78, %r96, -2;
	cvta.to.global.u64 	%rd48, %rd57;
	mul.wide.u32 	%rd49, %r78, 8;
	add.s64 	%rd50, %rd48, %rd49;
	ld.global.nc.f64 	%fd89, [%rd50];
	mul.f64 	%fd90, %fd88, %fd89;
	mul.f64 	%fd91, %fd90, %fd14;
	sub.f64 	%fd15, %fd13, %fd91;
	st.shared.f64 	[%r4+8], %fd15;
	setp.ne.s32 	%p38, %r97, 4;
	and.pred  	%p39, %p38, %p37;
	@%p39 bra 	$L__BB7_46;
	mul.wide.s32 	%rd51, %r92, 8;
	add.s64 	%rd52, %rd2, %rd51;
	st.global.f64 	[%rd52], %fd15;
$L__BB7_46:
	bar.sync 	0;
	sub.s32 	%r79, %r39, %r52;
	sub.s32 	%r86, %r79, %r52;
	sub.s32 	%r80, %r40, %r51;
	sub.s32 	%r85, %r80, %r51;
	add.s32 	%r96, %r96, -4;
	add.s64 	%rd58, %rd58, -32;
	shl.b32 	%r81, %r51, 2;
	sub.s32 	%r95, %r95, %r81;
	sub.s32 	%r94, %r94, %r81;
	sub.s32 	%r93, %r93, %r81;
	shl.b32 	%r82, %r52, 2;
	sub.s32 	%r92, %r92, %r82;
	sub.s32 	%r91, %r91, %r82;
	sub.s32 	%r90, %r90, %r82;
	add.s32 	%r50, %r97, -4;
	setp.gt.s32 	%p40, %r97, 4;
	mov.u32 	%r97, %r50;
	@%p40 bra 	$L__BB7_14;
$L__BB7_47:
	ret;

}
	// .globl	_Z33compute_hh_trafo_cuda_kernel_realIdLj4EEvPT_PKS0_S3_iii
.visible .entry _Z33compute_hh_trafo_cuda_kernel_realIdLj4EEvPT_PKS0_S3_iii(
	.param .u64 .ptr .align 1 _Z33compute_hh_trafo_cuda_kernel_realIdLj4EEvPT_PKS0_S3_iii_param_0,
	.param .u64 .ptr .align 1 _Z33compute_hh_trafo_cuda_kernel_realIdLj4EEvPT_PKS0_S3_iii_param_1,
	.param .u64 .ptr .align 1 _Z33compute_hh_trafo_cuda_kernel_realIdLj4EEvPT_PKS0_S3_iii_param_2,
	.param .u32 _Z33compute_hh_trafo_cuda_kernel_realIdLj4EEvPT_PKS0_S3_iii_param_3,
	.param .u32 _Z33compute_hh_trafo_cuda_kernel_realIdLj4EEvPT_PKS0_S3_iii_param_4,
	.param .u32 _Z33compute_hh_trafo_cuda_kernel_realIdLj4EEvPT_PKS0_S3_iii_param_5
)
{
	.reg .pred 	%p<36>;
	.reg .b32 	%r<127>;
	.reg .b64 	%rd<59>;
	.reg .b64 	%fd<77>;
	// demoted variable
	.shared .align 8 .b8 _ZZ33compute_hh_trafo_cuda_kernel_realIdLj4EEvPT_PKS0_S3_iiiE3q_s[40];
	// demoted variable
	.shared .align 8 .b8 _ZZ33compute_hh_trafo_cuda_kernel_realIdLj4EEvPT_PKS0_S3_iiiE6dotp_s[32];
	ld.param.u64 	%rd8, [_Z33compute_hh_trafo_cuda_kernel_realIdLj4EEvPT_PKS0_S3_iii_param_0];
	ld.param.u64 	%rd9, [_Z33compute_hh_trafo_cuda_kernel_realIdLj4EEvPT_PKS0_S3_iii_param_1];
	ld.param.u32 	%r50, [_Z33compute_hh_trafo_cuda_kernel_realIdLj4EEvPT_PKS0_S3_iii_param_3];
	ld.param.u32 	%r51, [_Z33compute_hh_trafo_cuda_kernel_realIdLj4EEvPT_PKS0_S3_iii_param_4];
	ld.param.u32 	%r52, [_Z33compute_hh_trafo_cuda_kernel_realIdLj4EEvPT_PKS0_S3_iii_param_5];
	cvta.to.global.u64 	%rd1, %rd9;
	cvta.to.global.u64 	%rd2, %rd8;
	mov.u32 	%r1, %tid.x;
	mov.u32 	%r53, %ctaid.x;
	add.s32 	%r54, %r52, -1;
	add.s32 	%r55, %r54, %r1;
	mad.lo.s32 	%r113, %r55, %r51, %r53;
	mad.lo.s32 	%r112, %r54, %r50, %r1;
	mul.wide.s32 	%rd10, %r113, 8;
	add.s64 	%rd11, %rd2, %rd10;
	ld.global.f64 	%fd16, [%rd11];
	shl.b32 	%r56, %r1, 3;
	mov.u32 	%r57, _ZZ33compute_hh_trafo_cuda_kernel_realIdLj4EEvPT_PKS0_S3_iiiE3q_s;
	add.s32 	%r4, %r57, %r56;
	st.shared.f64 	[%r4], %fd16;
	setp.lt.s32 	%p1, %r52, 1;
	@%p1 bra 	$L__BB8_42;
	mov.u32 	%r58, %ntid.x;
	add.s32 	%r5, %r58, -1;
	and.b32  	%r6, %r52, 3;
	setp.eq.s32 	%p2, %r6, 0;
	mov.u32 	%r124, %r52;
	@%p2 bra 	$L__BB8_11;
	neg.s32 	%r110, %r6;
	mov.u32 	%r111, %r52;
$L__BB8_3:
	.pragma "nounroll";
	setp.ne.s32 	%p3, %r1, 0;
	mul.wide.s32 	%rd12, %r113, 8;
	add.s64 	%rd3, %rd2, %rd12;
	@%p3 bra 	$L__BB8_5;
	ld.global.f64 	%fd17, [%rd3];
	st.shared.f64 	[_ZZ33compute_hh_trafo_cuda_kernel_realIdLj4EEvPT_PKS0_S3_iiiE3q_s], %fd17;
$L__BB8_5:
	and.b32  	%r59, %r1, 1022;
	setp.ne.s32 	%p4, %r59, 0;
	ld.shared.f64 	%fd1, [%r4];
	mul.wide.s32 	%rd13, %r112, 8;
	add.s64 	%rd14, %rd1, %rd13;
	ld.global.nc.f64 	%fd2, [%rd14];
	mul.f64 	%fd18, %fd1, %fd2;
	mov.u32 	%r61, _ZZ33compute_hh_trafo_cuda_kernel_realIdLj4EEvPT_PKS0_S3_iiiE6dotp_s;
	add.s32 	%r62, %r61, %r56;
	st.shared.f64 	[%r62], %fd18;
	bar.sync 	0;
	@%p4 bra 	$L__BB8_8;
	setp.ne.s32 	%p5, %r1, 0;
	ld.volatile.shared.f64 	%fd19, [%r62+16];
	ld.volatile.shared.f64 	%fd20, [%r62];
	add.f64 	%fd21, %fd19, %fd20;
	st.volatile.shared.f64 	[%r62], %fd21;
	@%p5 bra 	$L__BB8_8;
	ld.volatile.shared.f64 	%fd22, [_ZZ33compute_hh_trafo_cuda_kernel_realIdLj4EEvPT_PKS0_S3_iiiE6dotp_s+8];
	ld.volatile.shared.f64 	%fd23, [_ZZ33compute_hh_trafo_cuda_kernel_realIdLj4EEvPT_PKS0_S3_iiiE6dotp_s];
	add.f64 	%fd24, %fd22, %fd23;
	st.volatile.shared.f64 	[_ZZ33compute_hh_trafo_cuda_kernel_realIdLj4EEvPT_PKS0_S3_iiiE6dotp_s], %fd24;
$L__BB8_8:
	ld.param.u64 	%rd53, [_Z33compute_hh_trafo_cuda_kernel_realIdLj4EEvPT_PKS0_S3_iii_param_2];
	setp.ne.s32 	%p6, %r1, %r5;
	bar.sync 	0;
	ld.shared.f64 	%fd25, [_ZZ33compute_hh_trafo_cuda_kernel_realIdLj4EEvPT_PKS0_S3_iiiE6dotp_s];
	add.s32 	%r124, %r111, -1;
	cvta.to.global.u64 	%rd15, %rd53;
	mul.wide.u32 	%rd16, %r124, 8;
	add.s64 	%rd17, %rd15, %rd16;
	ld.global.nc.f64 	%fd26, [%rd17];
	mul.f64 	%fd27, %fd25, %fd26;
	mul.f64 	%fd28, %fd27, %fd2;
	sub.f64 	%fd3, %fd1, %fd28;
	st.shared.f64 	[%r4+8], %fd3;
	setp.ne.s32 	%p7, %r111, 1;
	and.pred  	%p8, %p7, %p6;
	@%p8 bra 	$L__BB8_10;
	st.global.f64 	[%rd3], %fd3;
$L__BB8_10:
	bar.sync 	0;
	sub.s32 	%r113, %r113, %r51;
	sub.s32 	%r112, %r112, %r50;
	add.s32 	%r110, %r110, 1;
	setp.ne.s32 	%p9, %r110, 0;
	mov.u32 	%r111, %r124;
	@%p9 bra 	$L__BB8_3;
$L__BB8_11:
	setp.lt.u32 	%p10, %r52, 4;
	@%p10 bra 	$L__BB8_42;
	ld.param.u64 	%rd54, [_Z33compute_hh_trafo_cuda_kernel_realIdLj4EEvPT_PKS0_S3_iii_param_2];
	add.s32 	%r123, %r124, -2;
	add.s32 	%r67, %r124, -1;
	mul.wide.u32 	%rd18, %r67, 8;
	cvta.to.global.u64 	%rd19, %rd54;
	add.s64 	%rd58, %rd19, %rd18;
	mul.lo.s32 	%r68, %r50, 3;
	sub.s32 	%r122, %r112, %r68;
	shl.b32 	%r69, %r50, 1;
	sub.s32 	%r121, %r112, %r69;
	sub.s32 	%r120, %r112, %r50;
	mul.lo.s32 	%r70, %r51, 3;
	sub.s32 	%r119, %r113, %r70;
	shl.b32 	%r71, %r51, 1;
	sub.s32 	%r118, %r113, %r71;
	sub.s32 	%r117, %r113, %r51;
$L__BB8_13:
	setp.ne.s32 	%p11, %r1, 0;
	@%p11 bra 	$L__BB8_15;
	mul.wide.s32 	%rd20, %r113, 8;
	add.s64 	%rd21, %rd2, %rd20;
	ld.global.f64 	%fd29, [%rd21];
	st.shared.f64 	[_ZZ33compute_hh_trafo_cuda_kernel_realIdLj4EEvPT_PKS0_S3_iiiE3q_s], %fd29;
$L__BB8_15:
	and.b32  	%r72, %r1, 1022;
	setp.ne.s32 	%p12, %r72, 0;
	ld.shared.f64 	%fd4, [%r4];
	mul.wide.s32 	%rd22, %r112, 8;
	add.s64 	%rd23, %rd1, %rd22;
	ld.global.nc.f64 	%fd5, [%rd23];
	mul.f64 	%fd30, %fd4, %fd5;
	shl.b32 	%r73, %r1, 3;
	mov.u32 	%r74, _ZZ33compute_hh_trafo_cuda_kernel_realIdLj4EEvPT_PKS0_S3_iiiE6dotp_s;
	add.s32 	%r75, %r74, %r73;
	st.shared.f64 	[%r75], %fd30;
	bar.sync 	0;
	@%p12 bra 	$L__BB8_18;
	setp.ne.s32 	%p13, %r1, 0;
	shl.b32 	%r76, %r1, 3;
	mov.u32 	%r77, _ZZ33compute_hh_trafo_cuda_kernel_realIdLj4EEvPT_PKS0_S3_iiiE6dotp_s;
	add.s32 	%r78, %r77, %r76;
	ld.volatile.shared.f64 	%fd31, [%r78+16];
	ld.volatile.shared.f64 	%fd32, [%r78];
	add.f64 	%fd33, %fd31, %fd32;
	st.volatile.shared.f64 	[%r78], %fd33;
	@%p13 bra 	$L__BB8_18;
	ld.volatile.shared.f64 	%fd34, [_ZZ33compute_hh_trafo_cuda_kernel_realIdLj4EEvPT_PKS0_S3_iiiE6dotp_s+8];
	ld.volatile.shared.f64 	%fd35, [_ZZ33compute_hh_trafo_cuda_kernel_realIdLj4EEvPT_PKS0_S3_iiiE6dotp_s];
	add.f64 	%fd36, %fd34, %fd35;
	st.volatile.shared.f64 	[_ZZ33compute_hh_trafo_cuda_kernel_realIdLj4EEvPT_PKS0_S3_iiiE6dotp_s], %fd36;
$L__BB8_18:
	setp.ne.s32 	%p14, %r1, %r5;
	bar.sync 	0;
	ld.shared.f64 	%fd37, [_ZZ33compute_hh_trafo_cuda_kernel_realIdLj4EEvPT_PKS0_S3_iiiE6dotp_s];
	ld.global.nc.f64 	%fd38, [%rd58];
	mul.f64 	%fd39, %fd37, %fd38;
	mul.f64 	%fd40, %fd39, %fd5;
	sub.f64 	%fd6, %fd4, %fd40;
	st.shared.f64 	[%r4+8], %fd6;
	setp.ne.s32 	%p15, %r123, -1;
	and.pred  	%p16, %p15, %p14;
	@%p16 bra 	$L__BB8_20;
	mul.wide.s32 	%rd24, %r113, 8;
	add.s64 	%rd25, %rd2, %rd24;
	st.global.f64 	[%rd25], %fd6;
$L__BB8_20:
	setp.ne.s32 	%p17, %r1, 0;
	bar.sync 	0;
	@%p17 bra 	$L__BB8_22;
	mul.wide.s32 	%rd26, %r117, 8;
	add.s64 	%rd27, %rd2, %rd26;
	ld.global.f64 	%fd41, [%rd27];
	st.shared.f64 	[_ZZ33compute_hh_trafo_cuda_kernel_realIdLj4EEvPT_PKS0_S3_iiiE3q_s], %fd41;
$L__BB8_22:
	and.b32  	%r80, %r1, 1022;
	setp.ne.s32 	%p18, %r80, 0;
	ld.shared.f64 	%fd7, [%r4];
	mul.wide.s32 	%rd28, %r120, 8;
	add.s64 	%rd29, %rd1, %rd28;
	ld.global.nc.f64 	%fd8, [%rd29];
	mul.f64 	%fd42, %fd7, %fd8;
	shl.b32 	%r81, %r1, 3;
	mov.u32 	%r82, _ZZ33compute_hh_trafo_cuda_kernel_realIdLj4EEvPT_PKS0_S3_iiiE6dotp_s;
	add.s32 	%r83, %r82, %r81;
	st.shared.f64 	[%r83], %fd42;
	bar.sync 	0;
	@%p18 bra 	$L__BB8_25;
	setp.ne.s32 	%p19, %r1, 0;
	shl.b32 	%r84, %r1, 3;
	mov.u32 	%r85, _ZZ33compute_hh_trafo_cuda_kernel_realIdLj4EEvPT_PKS0_S3_iiiE6dotp_s;
	add.s32 	%r86, %r85, %r84;
	ld.volatile.shared.f64 	%fd43, [%r86+16];
	ld.volatile.shared.f64 	%fd44, [%r86];
	add.f64 	%fd45, %fd43, %fd44;
	st.volatile.shared.f64 	[%r86], %fd45;
	@%p19 bra 	$L__BB8_25;
	ld.volatile.shared.f64 	%fd46, [_ZZ33compute_hh_trafo_cuda_kernel_realIdLj4EEvPT_PKS0_S3_iiiE6dotp_s+8];
	ld.volatile.shared.f64 	%fd47, [_ZZ33compute_hh_trafo_cuda_kernel_realIdLj4EEvPT_PKS0_S3_iiiE6dotp_s];
	add.f64 	%fd48, %fd46, %fd47;
	st.volatile.shared.f64 	[_ZZ33compute_hh_trafo_cuda_kernel_realIdLj4EEvPT_PKS0_S3_iiiE6dotp_s], %fd48;
$L__BB8_25:
	ld.param.u64 	%rd55, [_Z33compute_hh_trafo_cuda_kernel_realIdLj4EEvPT_PKS0_S3_iii_param_2];
	setp.ne.s32 	%p20, %r1, %r5;
	bar.sync 	0;
	ld.shared.f64 	%fd49, [_ZZ33compute_hh_trafo_cuda_kernel_realIdLj4EEvPT_PKS0_S3_iiiE6dotp_s];
	cvta.to.global.u64 	%rd30, %rd55;
	mul.wide.u32 	%rd31, %r123, 8;
	add.s64 	%rd32, %rd30, %rd31;
	ld.global.nc.f64 	%fd50, [%rd32];
	mul.f64 	%fd51, %fd49, %fd50;
	mul.f64 	%fd52, %fd51, %fd8;
	sub.f64 	%fd9, %fd7, %fd52;
	st.shared.f64 	[%r4+8], %fd9;
	setp.ne.s32 	%p21, %r124, 2;
	and.pred  	%p22, %p21, %p20;
	@%p22 bra 	$L__BB8_27;
	mul.wide.s32 	%rd33, %r117, 8;
	add.s64 	%rd34, %rd2, %rd33;
	st.global.f64 	[%rd34], %fd9;
$L__BB8_27:
	setp.ne.s32 	%p23, %r1, 0;
	bar.sync 	0;
	sub.s32 	%r36, %r113, %r51;
	sub.s32 	%r37, %r112, %r50;
	@%p23 bra 	$L__BB8_29;
	mul.wide.s32 	%rd35, %r118, 8;
	add.s64 	%rd36, %rd2, %rd35;
	ld.global.f64 	%fd53, [%rd36];
	st.shared.f64 	[_ZZ33compute_hh_trafo_cuda_kernel_realIdLj4EEvPT_PKS0_S3_iiiE3q_s], %fd53;
$L__BB8_29:
	and.b32  	%r88, %r1, 1022;
	setp.ne.s32 	%p24, %r88, 0;
	ld.shared.f64 	%fd10, [%r4];
	mul.wide.s32 	%rd37, %r121, 8;
	add.s64 	%rd38, %rd1, %rd37;
	ld.global.nc.f64 	%fd11, [%rd38];
	mul.f64 	%fd54, %fd10, %fd11;
	shl.b32 	%r89, %r1, 3;
	mov.u32 	%r90, _ZZ33compute_hh_trafo_cuda_kernel_realIdLj4EEvPT_PKS0_S3_iiiE6dotp_s;
	add.s32 	%r91, %r90, %r89;
	st.shared.f64 	[%r91], %fd54;
	bar.sync 	0;
	@%p24 bra 	$L__BB8_32;
	setp.ne.s32 	%p25, %r1, 0;
	shl.b32 	%r92, %r1, 3;
	mov.u32 	%r93, _ZZ33compute_hh_trafo_cuda_kernel_realIdLj4EEvPT_PKS0_S3_iiiE6dotp_s;
	add.s32 	%r94, %r93, %r92;
	ld.volatile.shared.f64 	%fd55, [%r94+16];
	ld.volatile.shared.f64 	%fd56, [%r94];
	add.f64 	%fd57, %fd55, %fd56;
	st.volatile.shared.f64 	[%r94], %fd57;
	@%p25 bra 	$L__BB8_32;
	ld.volatile.shared.f64 	%fd58, [_ZZ33compute_hh_trafo_cuda_kernel_realIdLj4EEvPT_PKS0_S3_iiiE6dotp_s+8];
	ld.volatile.shared.f64 	%fd59, [_ZZ33compute_hh_trafo_cuda_kernel_realIdLj4EEvPT_PKS0_S3_iiiE6dotp_s];
	add.f64 	%fd60, %fd58, %fd59;
	st.volatile.shared.f64 	[_ZZ33compute_hh_trafo_cuda_kernel_realIdLj4EEvPT_PKS0_S3_iiiE6dotp_s], %fd60;
$L__BB8_32:
	ld.param.u64 	%rd56, [_Z33compute_hh_trafo_cuda_kernel_realIdLj4EEvPT_PKS0_S3_iii_param_2];
	setp.ne.s32 	%p26, %r1, %r5;
	bar.sync 	0;
	ld.shared.f64 	%fd61, [_ZZ33compute_hh_trafo_cuda_kernel_realIdLj4EEvPT_PKS0_S3_iiiE6dotp_s];
	add.s32 	%r96, %r123, -1;
	cvta.to.global.u64 	%rd39, %rd56;
	mul.wide.u32 	%rd40, %r96, 8;
	add.s64 	%rd41, %rd39, %rd40;
	ld.global.nc.f64 	%fd62, [%rd41];
	mul.f64 	%fd63, %fd61, %fd62;
	mul.f64 	%fd64, %fd63, %fd11;
	sub.f64 	%fd12, %fd10, %fd64;
	st.shared.f64 	[%r4+8], %fd12;
	setp.ne.s32 	%p27, %r124, 3;
	and.pred  	%p28, %p27, %p26;
	@%p28 bra 	$L__BB8_34;
	mul.wide.s32 	%rd42, %r118, 8;
	add.s64 	%rd43, %rd2, %rd42;
	st.global.f64 	[%rd43], %fd12;
$L__BB8_34:
	setp.ne.s32 	%p29, %r1, 0;
	bar.sync 	0;
	sub.s32 	%r38, %r36, %r51;
	sub.s32 	%r39, %r37, %r50;
	@%p29 bra 	$L__BB8_36;
	mul.wide.s32 	%rd44, %r119, 8;
	add.s64 	%rd45, %rd2, %rd44;
	ld.global.f64 	%fd65, [%rd45];
	st.shared.f64 	[_ZZ33compute_hh_trafo_cuda_kernel_realIdLj4EEvPT_PKS0_S3_iiiE3q_s], %fd65;
$L__BB8_36:
	and.b32  	%r97, %r1, 1022;
	setp.ne.s32 	%p30, %r97, 0;
	ld.shared.f64 	%fd13, [%r4];
	mul.wide.s32 	%rd46, %r122, 8;
	add.s64 	%rd47, %rd1, %rd46;
	ld.global.nc.f64 	%fd14, [%rd47];
	mul.f64 	%fd66, %fd13, %fd14;
	shl.b32 	%r98, %r1, 3;
	mov.u32 	%r99, _ZZ33compute_hh_trafo_cuda_kernel_realIdLj4EEvPT_PKS0_S3_iiiE6dotp_s;
	add.s32 	%r100, %r99, %r98;
	st.shared.f64 	[%r100], %fd66;
	bar.sync 	0;
	@%p30 bra 	$L__BB8_39;
	setp.ne.s32 	%p31, %r1, 0;
	shl.b32 	%r101, %r1, 3;
	mov.u32 	%r102, _ZZ33compute_hh_trafo_cuda_kernel_realIdLj4EEvPT_PKS0_S3_iiiE6dotp_s;
	add.s32 	%r103, %r102, %r101;
	ld.volatile.shared.f64 	%fd67, [%r103+16];
	ld.volatile.shared.f64 	%fd68, [%r103];
	add.f64 	%fd69, %fd67, %fd68;
	st.volatile.shared.f64 	[%r103], %fd69;
	@%p31 bra 	$L__BB8_39;
	ld.volatile.shared.f64 	%fd70, [_ZZ33compute_hh_trafo_cuda_kernel_realIdLj4EEvPT_PKS0_S3_iiiE6dotp_s+8];
	ld.volatile.shared.f64 	%fd71, [_ZZ33compute_hh_trafo_cuda_kernel_realIdLj4EEvPT_PKS0_S3_iiiE6dotp_s];
	add.f64 	%fd72, %fd70, %fd71;
	st.volatile.shared.f64 	[_ZZ33compute_hh_trafo_cuda_kernel_realIdLj4EEvPT_PKS0_S3_iiiE6dotp_s], %fd72;
$L__BB8_39:
	ld.param.u64 	%rd57, [_Z33compute_hh_trafo_cuda_kernel_realIdLj4EEvPT_PKS0_S3_iii_param_2];
	setp.ne.s32 	%p32, %r1, %r5;
	bar.sync 	0;
	ld.shared.f64 	%fd73, [_ZZ33compute_hh_trafo_cuda_kernel_realIdLj4EEvPT_PKS0_S3_iiiE6dotp_s];
	add.s32 	%r105, %r123, -2;
	cvta.to.global.u64 	%rd48, %rd57;
	mul.wide.u32 	%rd49, %r105, 8;
	add.s64 	%rd50, %rd48, %rd49;
	ld.global.nc.f64 	%fd74, [%rd50];
	mul.f64 	%fd75, %fd73, %fd74;
	mul.f64 	%fd76, %fd75, %fd14;
	sub.f64 	%fd15, %fd13, %fd76;
	st.shared.f64 	[%r4+8], %fd15;
	setp.ne.s32 	%p33, %r124, 4;
	and.pred  	%p34, %p33, %p32;
	@%p34 bra 	$L__BB8_41;
	mul.wide.s32 	%rd51, %r119, 8;
	add.s64 	%rd52, %rd2, %rd51;
	st.global.f64 	[%rd52], %fd15;
$L__BB8_41:
	bar.sync 	0;
	sub.s32 	%r106, %r38, %r51;
	sub.s32 	%r113, %r106, %r51;
	sub.s32 	%r107, %r39, %r50;
	sub.s32 	%r112, %r107, %r50;
	add.s32 	%r123, %r123, -4;
	add.s64 	%rd58, %rd58, -32;
	shl.b32 	%r108, %r50, 2;
	sub.s32 	%r122, %r122, %r108;
	sub.s32 	%r121, %r121, %r108;
	sub.s32 	%r120, %r120, %r108;
	shl.b32 	%r109, %r51, 2;
	sub.s32 	%r119, %r119, %r109;
	sub.s32 	%r118, %r118, %r109;
	sub.s32 	%r117, %r117, %r109;
	add.s32 	%r49, %r124, -4;
	setp.gt.s32 	%p35, %r124, 4;
	mov.u32 	%r124, %r49;
	@%p35 bra 	$L__BB8_13;
$L__BB8_42:
	ret;

}
	// .globl	_Z33compute_hh_trafo_cuda_kernel_realIdLj2EEvPT_PKS0_S3_iii
.visible .entry _Z33compute_hh_trafo_cuda_kernel_realIdLj2EEvPT_PKS0_S3_iii(
	.param .u64 .ptr .align 1 _Z33compute_hh_trafo_cuda_kernel_realIdLj2EEvPT_PKS0_S3_iii_param_0,
	.param .u64 .ptr .align 1 _Z33compute_hh_trafo_cuda_kernel_realIdLj2EEvPT_PKS0_S3_iii_param_1,
	.param .u64 .ptr .align 1 _Z33compute_hh_trafo_cuda_kernel_realIdLj2EEvPT_PKS0_S3_iii_param_2,
	.param .u32 _Z33compute_hh_trafo_cuda_kernel_realIdLj2EEvPT_PKS0_S3_iii_param_3,
	.param .u32 _Z33compute_hh_trafo_cuda_kernel_realIdLj2EEvPT_PKS0_S3_iii_param_4,
	.param .u32 _Z33compute_hh_trafo_cuda_kernel_realIdLj2EEvPT_PKS0_S3_iii_param_5
)
{
	.reg .pred 	%p<31>;
	.reg .b32 	%r<107>;
	.reg .b64 	%rd<59>;
	.reg .b64 	%fd<62>;
	// demoted variable
	.shared .align 8 .b8 _ZZ33compute_hh_trafo_cuda_kernel_realIdLj2EEvPT_PKS0_S3_iiiE3q_s[24];
	// demoted variable
	.shared .align 8 .b8 _ZZ33compute_hh_trafo_cuda_kernel_realIdLj2EEvPT_PKS0_S3_iiiE6dotp_s[16];
	ld.param.u64 	%rd12, [_Z33compute_hh_trafo_cuda_kernel_realIdLj2EEvPT_PKS0_S3_iii_param_0];
	ld.param.u64 	%rd13, [_Z33compute_hh_trafo_cuda_kernel_realIdLj2EEvPT_PKS0_S3_iii_param_1];
	ld.param.u32 	%r50, [_Z33compute_hh_trafo_cuda_kernel_realIdLj2EEvPT_PKS0_S3_iii_param_3];
	ld.param.u32 	%r51, [_Z33compute_hh_trafo_cuda_kernel_realIdLj2EEvPT_PKS0_S3_iii_param_4];
	ld.param.u32 	%r52, [_Z33compute_hh_trafo_cuda_kernel_realIdLj2EEvPT_PKS0_S3_iii_param_5];
	cvta.to.global.u64 	%rd1, %rd13;
	cvta.to.global.u64 	%rd2, %rd12;
	mov.u32 	%r1, %tid.x;
	mov.u32 	%r53, %ctaid.x;
	add.s32 	%r54, %r52, -1;
	add.s32 	%r55, %r54, %r1;
	mad.lo.s32 	%r93, %r55, %r51, %r53;
	mad.lo.s32 	%r92, %r54, %r50, %r1;
	mul.wide.s32 	%rd14, %r93, 8;
	add.s64 	%rd15, %rd2, %rd14;
	ld.global.f64 	%fd16, [%rd15];
	shl.b32 	%r56, %r1, 3;
	mov.u32 	%r57, _ZZ33compute_hh_trafo_cuda_kernel_realIdLj2EEvPT_PKS0_S3_iiiE3q_s;
	add.s32 	%r4, %r57, %r56;
	st.shared.f64 	[%r4], %fd16;
	setp.lt.s32 	%p1, %r52, 1;
	@%p1 bra 	$L__BB9_37;
	mov.u32 	%r58, %ntid.x;
	add.s32 	%r5, %r58, -1;
	and.b32  	%r6, %r52, 3;
	setp.eq.s32 	%p2, %r6, 0;
	mov.u32 	%r104, %r52;
	@%p2 bra 	$L__BB9_10;
	neg.s32 	%r90, %r6;
	mov.u32 	%r91, %r52;
$L__BB9_3:
	.pragma "nounroll";
	setp.ne.s32 	%p3, %r1, 0;
	mul.wide.s32 	%rd16, %r93, 8;
	add.s64 	%rd3, %rd2, %rd16;
	@%p3 bra 	$L__BB9_5;
	ld.global.f64 	%fd17, [%rd3];
	st.shared.f64 	[_ZZ33compute_hh_trafo_cuda_kernel_realIdLj2EEvPT_PKS0_S3_iiiE3q_s], %fd17;
$L__BB9_5:
	setp.ne.s32 	%p4, %r1, 0;
	ld.shared.f64 	%fd1, [%r4];
	mul.wide.s32 	%rd17, %r92, 8;
	add.s64 	%rd18, %rd1, %rd17;
	ld.global.nc.f64 	%fd2, [%rd18];
	mul.f64 	%fd18, %fd1, %fd2;
	mov.u32 	%r60, _ZZ33compute_hh_trafo_cuda_kernel_realIdLj2EEvPT_PKS0_S3_iiiE6dotp_s;
	add.s32 	%r61, %r60, %r56;
	st.shared.f64 	[%r61], %fd18;
	bar.sync 	0;
	@%p4 bra 	$L__BB9_7;
	ld.volatile.shared.f64 	%fd19, [_ZZ33compute_hh_trafo_cuda_kernel_realIdLj2EEvPT_PKS0_S3_iiiE6dotp_s+8];
	ld.volatile.shared.f64 	%fd20, [_ZZ33compute_hh_trafo_cuda_kernel_realIdLj2EEvPT_PKS0_S3_iiiE6dotp_s];
	add.f64 	%fd21, %fd19, %fd20;
	st.volatile.shared.f64 	[_ZZ33compute_hh_trafo_cuda_kernel_realIdLj2EEvPT_PKS0_S3_iiiE6dotp_s], %fd21;
$L__BB9_7:
	ld.param.u64 	%rd53, [_Z33compute_hh_trafo_cuda_kernel_realIdLj2EEvPT_PKS0_S3_iii_param_2];
	setp.ne.s32 	%p5, %r1, %r5;
	bar.sync 	0;
	ld.shared.f64 	%fd22, [_ZZ33compute_hh_trafo_cuda_kernel_realIdLj2EEvPT_PKS0_S3_iiiE6dotp_s];
	add.s32 	%r104, %r91, -1;
	cvta.to.global.u64 	%rd19, %rd53;
	mul.wide.u32 	%rd20, %r104, 8;
	add.s64 	%rd21, %rd19, %rd20;
	ld.global.nc.f64 	%fd23, [%rd21];
	mul.f64 	%fd24, %fd22, %fd23;
	mul.f64 	%fd25, %fd24, %fd2;
	sub.f64 	%fd3, %fd1, %fd25;
	st.shared.f64 	[%r4+8], %fd3;
	setp.ne.s32 	%p6, %r91, 1;
	and.pred  	%p7, %p6, %p5;
	@%p7 bra 	$L__BB9_9;
	st.global.f64 	[%rd3], %fd3;
$L__BB9_9:
	bar.sync 	0;
	sub.s32 	%r93, %r93, %r51;
	sub.s32 	%r92, %r92, %r50;
	add.s32 	%r90, %r90, 1;
	setp.ne.s32 	%p8, %r90, 0;
	mov.u32 	%r91, %r104;
	@%p8 bra 	$L__BB9_3;
$L__BB9_10:
	setp.lt.u32 	%p9, %r52, 4;
	@%p9 bra 	$L__BB9_37;
	ld.param.u64 	%rd54, [_Z33compute_hh_trafo_cuda_kernel_realIdLj2EEvPT_PKS0_S3_iii_param_2];
	add.s32 	%r103, %r104, -2;
	add.s32 	%r63, %r104, -1;
	mul.wide.u32 	%rd22, %r63, 8;
	cvta.to.global.u64 	%rd23, %rd54;
	add.s64 	%rd58, %rd23, %rd22;
	mul.lo.s32 	%r64, %r50, 3;
	sub.s32 	%r102, %r92, %r64;
	shl.b32 	%r65, %r50, 1;
	sub.s32 	%r101, %r92, %r65;
	sub.s32 	%r100, %r92, %r50;
	mul.lo.s32 	%r66, %r51, 3;
	sub.s32 	%r99, %r93, %r66;
	shl.b32 	%r67, %r51, 1;
	sub.s32 	%r98, %r93, %r67;
	sub.s32 	%r97, %r93, %r51;
$L__BB9_12:
	setp.ne.s32 	%p10, %r1, 0;
	mul.wide.s32 	%rd24, %r93, 8;
	add.s64 	%rd6, %rd2, %rd24;
	@%p10 bra 	$L__BB9_14;
	ld.global.f64 	%fd26, [%rd6];
	st.shared.f64 	[_ZZ33compute_hh_trafo_cuda_kernel_realIdLj2EEvPT_PKS0_S3_iiiE3q_s], %fd26;
$L__BB9_14:
	setp.ne.s32 	%p11, %r1, 0;
	ld.shared.f64 	%fd4, [%r4];
	mul.wide.s32 	%rd25, %r92, 8;
	add.s64 	%rd26, %rd1, %rd25;
	ld.global.nc.f64 	%fd5, [%rd26];
	mul.f64 	%fd27, %fd4, %fd5;
	shl.b32 	%r68, %r1, 3;
	mov.u32 	%r69, _ZZ33compute_hh_trafo_cuda_kernel_realIdLj2EEvPT_PKS0_S3_iiiE6dotp_s;
	add.s32 	%r70, %r69, %r68;
	st.shared.f64 	[%r70], %fd27;
	bar.sync 	0;
	@%p11 bra 	$L__BB9_16;
	ld.volatile.shared.f64 	%fd28, [_ZZ33compute_hh_trafo_cuda_kernel_realIdLj2EEvPT_PKS0_S3_iiiE6dotp_s+8];
	ld.volatile.shared.f64 	%fd29, [_ZZ33compute_hh_trafo_cuda_kernel_realIdLj2EEvPT_PKS0_S3_iiiE6dotp_s];
	add.f64 	%fd30, %fd28, %fd29;
	st.volatile.shared.f64 	[_ZZ33compute_hh_trafo_cuda_kernel_realIdLj2EEvPT_PKS0_S3_iiiE6dotp_s], %fd30;
$L__BB9_16:
	setp.ne.s32 	%p12, %r1, %r5;
	bar.sync 	0;
	ld.shared.f64 	%fd31, [_ZZ33compute_hh_trafo_cuda_kernel_realIdLj2EEvPT_PKS0_S3_iiiE6dotp_s];
	ld.global.nc.f64 	%fd32, [%rd58];
	mul.f64 	%fd33, %fd31, %fd32;
	mul.f64 	%fd34, %fd33, %fd5;
	sub.f64 	%fd6, %fd4, %fd34;
	st.shared.f64 	[%r4+8], %fd6;
	setp.ne.s32 	%p13, %r103, -1;
	and.pred  	%p14, %p13, %p12;
	@%p14 bra 	$L__BB9_18;
	mul.wide.s32 	%rd27, %r93, 8;
	add.s64 	%rd28, %rd2, %rd27;
	st.global.f64 	[%rd28], %fd6;
$L__BB9_18:
	setp.ne.s32 	%p15, %r1, 0;
	bar.sync 	0;
	mul.wide.s32 	%rd29, %r97, 8;
	add.s64 	%rd7, %rd2, %rd29;
	@%p15 bra 	$L__BB9_20;
	ld.global.f64 	%fd35, [%rd7];
	st.shared.f64 	[_ZZ33compute_hh_trafo_cuda_kernel_realIdLj2EEvPT_PKS0_S3_iiiE3q_s], %fd35;
$L__BB9_20:
	setp.ne.s32 	%p16, %r1, 0;
	ld.shared.f64 	%fd7, [%r4];
	mul.wide.s32 	%rd30, %r100, 8;
	add.s64 	%rd31, %rd1, %rd30;
	ld.global.nc.f64 	%fd8, [%rd31];
	mul.f64 	%fd36, %fd7, %fd8;
	mov.u32 	%r73, _ZZ33compute_hh_trafo_cuda_kernel_realIdLj2EEvPT_PKS0_S3_iiiE6dotp_s;
	add.s32 	%r74, %r73, %r68;
	st.shared.f64 	[%r74], %fd36;
	bar.sync 	0;
	@%p16 bra 	$L__BB9_22;
	ld.volatile.shared.f64 	%fd37, [_ZZ33compute_hh_trafo_cuda_kernel_realIdLj2EEvPT_PKS0_S3_iiiE6dotp_s+8];
	ld.volatile.shared.f64 	%fd38, [_ZZ33compute_hh_trafo_cuda_kernel_realIdLj2EEvPT_PKS0_S3_iiiE6dotp_s];
	add.f64 	%fd39, %fd37, %fd38;
	st.volatile.shared.f64 	[_ZZ33compute_hh_trafo_cuda_kernel_realIdLj2EEvPT_PKS0_S3_iiiE6dotp_s], %fd39;
$L__BB9_22:
	ld.param.u64 	%rd55, [_Z33compute_hh_trafo_cuda_kernel_realIdLj2EEvPT_PKS0_S3_iii_param_2];
	bar.sync 	0;
	ld.shared.f64 	%fd40, [_ZZ33compute_hh_trafo_cuda_kernel_realIdLj2EEvPT_PKS0_S3_iiiE6dotp_s];
	cvta.to.global.u64 	%rd32, %rd55;
	mul.wide.u32 	%rd33, %r103, 8;
	add.s64 	%rd34, %rd32, %rd33;
	ld.global.nc.f64 	%fd41, [%rd34];
	mul.f64 	%fd42, %fd40, %fd41;
	mul.f64 	%fd43, %fd42, %fd8;
	sub.f64 	%fd9, %fd7, %fd43;
	st.shared.f64 	[%r4+8], %fd9;
	setp.ne.s32 	%p18, %r104, 2;
	and.pred  	%p19, %p18, %p12;
	@%p19 bra 	$L__BB9_24;
	mul.wide.s32 	%rd35, %r97, 8;
	add.s64 	%rd36, %rd2, %rd35;
	st.global.f64 	[%rd36], %fd9;
$L__BB9_24:
	setp.ne.s32 	%p20, %r1, 0;
	bar.sync 	0;
	sub.s32 	%r36, %r93, %r51;
	sub.s32 	%r37, %r92, %r50;
	mul.wide.s32 	%rd37, %r98, 8;
	add.s64 	%rd8, %rd2, %rd37;
	@%p20 bra 	$L__BB9_26;
	ld.global.f64 	%fd44, [%rd8];
	st.shared.f64 	[_ZZ33compute_hh_trafo_cuda_kernel_realIdLj2EEvPT_PKS0_S3_iiiE3q_s], %fd44;
$L__BB9_26:
	setp.ne.s32 	%p21, %r1, 0;
	ld.shared.f64 	%fd10, [%r4];
	mul.wide.s32 	%rd38, %r101, 8;
	add.s64 	%rd39, %rd1, %rd38;
	ld.global.nc.f64 	%fd11, [%rd39];
	mul.f64 	%fd45, %fd10, %fd11;
	shl.b32 	%r76, %r1, 3;
	mov.u32 	%r77, _ZZ33compute_hh_trafo_cuda_kernel_realIdLj2EEvPT_PKS0_S3_iiiE6dotp_s;
	add.s32 	%r78, %r77, %r76;
	st.shared.f64 	[%r78], %fd45;
	bar.sync 	0;
	@%p21 bra 	$L__BB9_28;
	ld.volatile.shared.f64 	%fd46, [_ZZ33compute_hh_trafo_cuda_kernel_realIdLj2EEvPT_PKS0_S3_iiiE6dotp_s+8];
	ld.volatile.shared.f64 	%fd47, [_ZZ33compute_hh_trafo_cuda_kernel_realIdLj2EEvPT_PKS0_S3_iiiE6dotp_s];
	add.f64 	%fd48, %fd46, %fd47;
	st.volatile.shared.f64 	[_ZZ33compute_hh_trafo_cuda_kernel_realIdLj2EEvPT_PKS0_S3_iiiE6dotp_s], %fd48;
$L__BB9_28:
	ld.param.u64 	%rd56, [_Z33compute_hh_trafo_cuda_kernel_realIdLj2EEvPT_PKS0_S3_iii_param_2];
	setp.ne.s32 	%p22, %r1, %r5;
	bar.sync 	0;
	ld.shared.f64 	%fd49, [_ZZ33compute_hh_trafo_cuda_kernel_realIdLj2EEvPT_PKS0_S3_iiiE6dotp_s];
	add.s32 	%r80, %r103, -1;
	cvta.to.global.u64 	%rd40, %rd56;
	mul.wide.u32 	%rd41, %r80, 8;
	add.s64 	%rd42, %rd40, %rd41;
	ld.global.nc.f64 	%fd50, [%rd42];
	mul.f64 	%fd51, %fd49, %fd50;
	mul.f64 	%fd52, %fd51, %fd11;
	sub.f64 	%fd12, %fd10, %fd52;
	st.shared.f64 	[%r4+8], %fd12;
	setp.ne.s32 	%p23, %r104, 3;
	and.pred  	%p24, %p23, %p22;
	@%p24 bra 	$L__BB9_30;
	mul.wide.s32 	%rd43, %r98, 8;
	add.s64 	%rd44, %rd2, %rd43;
	st.global.f64 	[%rd44], %fd12;
$L__BB9_30:
	setp.ne.s32 	%p25, %r1, 0;
	bar.sync 	0;
	sub.s32 	%r38, %r36, %r51;
	sub.s32 	%r39, %r37, %r50;
	mul.wide.s32 	%rd45, %r99, 8;
	add.s64 	%rd9, %rd2, %rd45;
	@%p25 bra 	$L__BB9_32;
	ld.global.f64 	%fd53, [%rd9];
	st.shared.f64 	[_ZZ33compute_hh_trafo_cuda_kernel_realIdLj2EEvPT_PKS0_S3_iiiE3q_s], %fd53;
$L__BB9_32:
	setp.ne.s32 	%p26, %r1, 0;
	ld.shared.f64 	%fd13, [%r4];
	mul.wide.s32 	%rd46, %r102, 8;
	add.s64 	%rd47, %rd1, %rd46;
	ld.global.nc.f64 	%fd14, [%rd47];
	mul.f64 	%fd54, %fd13, %fd14;
	shl.b32 	%r81, %r1, 3;
	mov.u32 	%r82, _ZZ33compute_hh_trafo_cuda_kernel_realIdLj2EEvPT_PKS0_S3_iiiE6dotp_s;
	add.s32 	%r83, %r82, %r81;
	st.shared.f64 	[%r83], %fd54;
	bar.sync 	0;
	@%p26 bra 	$L__BB9_34;
	ld.volatile.shared.f64 	%fd55, [_ZZ33compute_hh_trafo_cuda_kernel_realIdLj2EEvPT_PKS0_S3_iiiE6dotp_s+8];
	ld.volatile.shared.f64 	%fd56, [_ZZ33compute_hh_trafo_cuda_kernel_realIdLj2EEvPT_PKS0_S3_iiiE6dotp_s];
	add.f64 	%fd57, %fd55, %fd56;
	st.volatile.shared.f64 	[_ZZ33compute_hh_trafo_cuda_kernel_realIdLj2EEvPT_PKS0_S3_iiiE6dotp_s], %fd57;
$L__BB9_34:
	ld.param.u64 	%rd57, [_Z33compute_hh_trafo_cuda_kernel_realIdLj2EEvPT_PKS0_S3_iii_param_2];
	setp.ne.s32 	%p27, %r1, %r5;
	bar.sync 	0;
	ld.shared.f64 	%fd58, [_ZZ33compute_hh_trafo_cuda_kernel_realIdLj2EEvPT_PKS0_S3_iiiE6dotp_s];
	add.s32 	%r85, %r103, -2;
	cvta.to.global.u64 	%rd48, %rd57;
	mul.wide.u32 	%rd49, %r85, 8;
	add.s64 	%rd50, %rd48, %rd49;
	ld.global.nc.f64 	%fd59, [%rd50];
	mul.f64 	%fd60, %fd58, %fd59;
	mul.f64 	%fd61, %fd60, %fd14;
	sub.f64 	%fd15, %fd13, %fd61;
	st.shared.f64 	[%r4+8], %fd15;
	setp.ne.s32 	%p28, %r104, 4;
	and.pred  	%p29, %p28, %p27;
	@%p29 bra 	$L__BB9_36;
	mul.wide.s32 	%rd51, %r99, 8;
	add.s64 	%rd52, %rd2, %rd51;
	st.global.f64 	[%rd52], %fd15;
$L__BB9_36:
	bar.sync 	0;
	sub.s32 	%r86, %r38, %r51;
	sub.s32 	%r93, %r86, %r51;
	sub.s32 	%r87, %r39, %r50;
	sub.s32 	%r92, %r87, %r50;
	add.s32 	%r103, %r103, -4;
	add.s64 	%rd58, %rd58, -32;
	shl.b32 	%r88, %r50, 2;
	sub.s32 	%r102, %r102, %r88;
	sub.s32 	%r101, %r101, %r88;
	sub.s32 	%r100, %r100, %r88;
	shl.b32 	%r89, %r51, 2;
	sub.s32 	%r99, %r99, %r89;
	sub.s32 	%r98, %r98, %r89;
	sub.s32 	%r97, %r97, %r89;
	add.s32 	%r49, %r104, -4;
	setp.gt.s32 	%p30, %r104, 4;
	mov.u32 	%r104, %r49;
	@%p30 bra 	$L__BB9_12;
$L__BB9_37:
	ret;

}
	// .globl	_Z33compute_hh_trafo_cuda_kernel_realIdLj1EEvPT_PKS0_S3_iii
.visible .entry _Z33compute_hh_trafo_cuda_kernel_realIdLj1EEvPT_PKS0_S3_iii(
	.param .u64 .ptr .align 1 _Z33compute_hh_trafo_cuda_kernel_realIdLj1EEvPT_PKS0_S3_iii_param_0,
	.param .u64 .ptr .align 1 _Z33compute_hh_trafo_cuda_kernel_realIdLj1EEvPT_PKS0_S3_iii_param_1,
	.param .u64 .ptr .align 1 _Z33compute_hh_trafo_cuda_kernel_realIdLj1EEvPT_PKS0_S3_iii_param_2,
	.param .u32 _Z33compute_hh_trafo_cuda_kernel_realIdLj1EEvPT_PKS0_S3_iii_param_3,
	.param .u32 _Z33compute_hh_trafo_cuda_kernel_realIdLj1EEvPT_PKS0_S3_iii_param_4,
	.param .u32 _Z33compute_hh_trafo_cuda_kernel_realIdLj1EEvPT_PKS0_S3_iii_param_5
)
{
	.reg .pred 	%p<26>;
	.reg .b32 	%r<107>;
	.reg .b64 	%rd<59>;
	.reg .b64 	%fd<47>;
	// demoted variable
	.shared .align 8 .b8 _ZZ33compute_hh_trafo_cuda_kernel_realIdLj1EEvPT_PKS0_S3_iiiE3q_s[16];
	// demoted variable
	.shared .align 8 .b8 _ZZ33compute_hh_trafo_cuda_kernel_realIdLj1EEvPT_PKS0_S3_iiiE6dotp_s[8];
	ld.param.u64 	%rd12, [_Z33compute_hh_trafo_cuda_kernel_realIdLj1EEvPT_PKS0_S3_iii_param_0];
	ld.param.u64 	%rd13, [_Z33compute_hh_trafo_cuda_kernel_realIdLj1EEvPT_PKS0_S3_iii_param_1];
	ld.param.u32 	%r50, [_Z33compute_hh_trafo_cuda_kernel_realIdLj1EEvPT_PKS0_S3_iii_param_3];
	ld.param.u32 	%r51, [_Z33compute_hh_trafo_cuda_kernel_realIdLj1EEvPT_PKS0_S3_iii_param_4];
	ld.param.u32 	%r52, [_Z33compute_hh_trafo_cuda_kernel_realIdLj1EEvPT_PKS0_S3_iii_param_5];
	cvta.to.global.u64 	%rd1, %rd13;
	cvta.to.global.u64 	%rd2, %rd12;
	mov.u32 	%r1, %tid.x;
	mov.u32 	%r53, %ctaid.x;
	add.s32 	%r54, %r52, -1;
	add.s32 	%r55, %r54, %r1;
	mad.lo.s32 	%r93, %r55, %r51, %r53;
	mad.lo.s32 	%r92, %r54, %r50, %r1;
	mul.wide.s32 	%rd14, %r93, 8;
	add.s64 	%rd15, %rd2, %rd14;
	ld.global.f64 	%fd6, [%rd15];
	shl.b32 	%r56, %r1, 3;
	mov.u32 	%r57, _ZZ33compute_hh_trafo_cuda_kernel_realIdLj1EEvPT_PKS0_S3_iiiE3q_s;
	add.s32 	%r4, %r57, %r56;
	st.shared.f64 	[%r4], %fd6;
	setp.lt.s32 	%p1, %r52, 1;
	@%p1 bra 	$L__BB10_27;
	mov.u32 	%r58, %ntid.x;
	add.s32 	%r5, %r58, -1;
	and.b32  	%r6, %r52, 3;
	setp.eq.s32 	%p2, %r6, 0;
	mov.u32 	%r104, %r52;
	@%p2 bra 	$L__BB10_8;
	neg.s32 	%r90, %r6;
	mov.u32 	%r91, %r52;
$L__BB10_3:
	.pragma "nounroll";
	setp.ne.s32 	%p3, %r1, 0;
	mul.wide.s32 	%rd16, %r93, 8;
	add.s64 	%rd3, %rd2, %rd16;
	@%p3 bra 	$L__BB10_5;
	ld.global.f64 	%fd7, [%rd3];
	st.shared.f64 	[_ZZ33compute_hh_trafo_cuda_kernel_realIdLj1EEvPT_PKS0_S3_iiiE3q_s], %fd7;
$L__BB10_5:
	ld.param.u64 	%rd53, [_Z33compute_hh_trafo_cuda_kernel_realIdLj1EEvPT_PKS0_S3_iii_param_2];
	setp.ne.s32 	%p4, %r1, %r5;
	ld.shared.f64 	%fd8, [%r4];
	mul.wide.s32 	%rd17, %r92, 8;
	add.s64 	%rd18, %rd1, %rd17;
	ld.global.nc.f64 	%fd9, [%rd18];
	mul.f64 	%fd10, %fd8, %fd9;
	mov.u32 	%r61, _ZZ33compute_hh_trafo_cuda_kernel_realIdLj1EEvPT_PKS0_S3_iiiE6dotp_s;
	add.s32 	%r62, %r61, %r56;
	st.shared.f64 	[%r62], %fd10;
	bar.sync 	0;
	bar.sync 	0;
	ld.shared.f64 	%fd11, [_ZZ33compute_hh_trafo_cuda_kernel_realIdLj1EEvPT_PKS0_S3_iiiE6dotp_s];
	add.s32 	%r104, %r91, -1;
	cvta.to.global.u64 	%rd19, %rd53;
	mul.wide.u32 	%rd20, %r104, 8;
	add.s64 	%rd21, %rd19, %rd20;
	ld.global.nc.f64 	%fd12, [%rd21];
	mul.f64 	%fd13, %fd11, %fd12;
	mul.f64 	%fd14, %fd13, %fd9;
	sub.f64 	%fd1, %fd8, %fd14;
	st.shared.f64 	[%r4+8], %fd1;
	setp.ne.s32 	%p5, %r91, 1;
	and.pred  	%p6, %p5, %p4;
	@%p6 bra 	$L__BB10_7;
	st.global.f64 	[%rd3], %fd1;
$L__BB10_7:
	bar.sync 	0;
	sub.s32 	%r93, %r93, %r51;
	sub.s32 	%r92, %r92, %r50;
	add.s32 	%r90, %r90, 1;
	setp.ne.s32 	%p7, %r90, 0;
	mov.u32 	%r91, %r104;
	@%p7 bra 	$L__BB10_3;
$L__BB10_8:
	setp.lt.u32 	%p8, %r52, 4;
	@%p8 bra 	$L__BB10_27;
	ld.param.u64 	%rd54, [_Z33compute_hh_trafo_cuda_kernel_realIdLj1EEvPT_PKS0_S3_iii_param_2];
	add.s32 	%r103, %r104, -2;
	add.s32 	%r63, %r104, -1;
	mul.wide.u32 	%rd22, %r63, 8;
	cvta.to.global.u64 	%rd23, %rd54;
	add.s64 	%rd58, %rd23, %rd22;
	mul.lo.s32 	%r64, %r50, 3;
	sub.s32 	%r102, %r92, %r64;
	shl.b32 	%r65, %r50, 1;
	sub.s32 	%r101, %r92, %r65;
	sub.s32 	%r100, %r92, %r50;
	mul.lo.s32 	%r66, %r51, 3;
	sub.s32 	%r99, %r93, %r66;
	shl.b32 	%r67, %r51, 1;
	sub.s32 	%r98, %r93, %r67;
	sub.s32 	%r97, %r93, %r51;
$L__BB10_10:
	setp.ne.s32 	%p9, %r1, 0;
	mul.wide.s32 	%rd24, %r93, 8;
	add.s64 	%rd6, %rd2, %rd24;
	@%p9 bra 	$L__BB10_12;
	ld.global.f64 	%fd15, [%rd6];
	st.shared.f64 	[_ZZ33compute_hh_trafo_cuda_kernel_realIdLj1EEvPT_PKS0_S3_iiiE3q_s], %fd15;
$L__BB10_12:
	setp.ne.s32 	%p10, %r1, %r5;
	ld.shared.f64 	%fd16, [%r4];
	mul.wide.s32 	%rd25, %r92, 8;
	add.s64 	%rd26, %rd1, %rd25;
	ld.global.nc.f64 	%fd17, [%rd26];
	mul.f64 	%fd18, %fd16, %fd17;
	shl.b32 	%r69, %r1, 3;
	mov.u32 	%r70, _ZZ33compute_hh_trafo_cuda_kernel_realIdLj1EEvPT_PKS0_S3_iiiE6dotp_s;
	add.s32 	%r71, %r70, %r69;
	st.shared.f64 	[%r71], %fd18;
	bar.sync 	0;
	bar.sync 	0;
	ld.shared.f64 	%fd19, [_ZZ33compute_hh_trafo_cuda_kernel_realIdLj1EEvPT_PKS0_S3_iiiE6dotp_s];
	ld.global.nc.f64 	%fd20, [%rd58];
	mul.f64 	%fd21, %fd19, %fd20;
	mul.f64 	%fd22, %fd21, %fd17;
	sub.f64 	%fd2, %fd16, %fd22;
	st.shared.f64 	[%r4+8], %fd2;
	setp.ne.s32 	%p11, %r103, -1;
	and.pred  	%p12, %p11, %p10;
	@%p12 bra 	$L__BB10_14;
	mul.wide.s32 	%rd27, %r93, 8;
	add.s64 	%rd28, %rd2, %rd27;
	st.global.f64 	[%rd28], %fd2;
$L__BB10_14:
	setp.ne.s32 	%p13, %r1, 0;
	bar.sync 	0;
	mul.wide.s32 	%rd29, %r97, 8;
	add.s64 	%rd7, %rd2, %rd29;
	@%p13 bra 	$L__BB10_16;
	ld.global.f64 	%fd23, [%rd7];
	st.shared.f64 	[_ZZ33compute_hh_trafo_cuda_kernel_realIdLj1EEvPT_PKS0_S3_iiiE3q_s], %fd23;
$L__BB10_16:
	ld.param.u64 	%rd55, [_Z33compute_hh_trafo_cuda_kernel_realIdLj1EEvPT_PKS0_S3_iii_param_2];
	setp.ne.s32 	%p14, %r1, %r5;
	ld.shared.f64 	%fd24, [%r4];
	mul.wide.s32 	%rd30, %r100, 8;
	add.s64 	%rd31, %rd1, %rd30;
	ld.global.nc.f64 	%fd25, [%rd31];
	mul.f64 	%fd26, %fd24, %fd25;
	shl.b32 	%r73, %r1, 3;
	mov.u32 	%r74, _ZZ33compute_hh_trafo_cuda_kernel_realIdLj1EEvPT_PKS0_S3_iiiE6dotp_s;
	add.s32 	%r75, %r74, %r73;
	st.shared.f64 	[%r75], %fd26;
	bar.sync 	0;
	bar.sync 	0;
	ld.shared.f64 	%fd27, [_ZZ33compute_hh_trafo_cuda_kernel_realIdLj1EEvPT_PKS0_S3_iiiE6dotp_s];
	cvta.to.global.u64 	%rd32, %rd55;
	mul.wide.u32 	%rd33, %r103, 8;
	add.s64 	%rd34, %rd32, %rd33;
	ld.global.nc.f64 	%fd28, [%rd34];
	mul.f64 	%fd29, %fd27, %fd28;
	mul.f64 	%fd30, %fd29, %fd25;
	sub.f64 	%fd3, %fd24, %fd30;
	st.shared.f64 	[%r4+8], %fd3;
	setp.ne.s32 	%p15, %r104, 2;
	and.pred  	%p16, %p15, %p14;
	@%p16 bra 	$L__BB10_18;
	mul.wide.s32 	%rd35, %r97, 8;
	add.s64 	%rd36, %rd2, %rd35;
	st.global.f64 	[%rd36], %fd3;
$L__BB10_18:
	setp.ne.s32 	%p17, %r1, 0;
	bar.sync 	0;
	sub.s32 	%r36, %r93, %r51;
	sub.s32 	%r37, %r92, %r50;
	mul.wide.s32 	%rd37, %r98, 8;
	add.s64 	%rd8, %rd2, %rd37;
	@%p17 bra 	$L__BB10_20;
	ld.global.f64 	%fd31, [%rd8];
	st.shared.f64 	[_ZZ33compute_hh_trafo_cuda_kernel_realIdLj1EEvPT_PKS0_S3_iiiE3q_s], %fd31;
$L__BB10_20:
	ld.param.u64 	%rd56, [_Z33compute_hh_trafo_cuda_kernel_realIdLj1EEvPT_PKS0_S3_iii_param_2];
	setp.ne.s32 	%p18, %r1, %r5;
	ld.shared.f64 	%fd32, [%r4];
	mul.wide.s32 	%rd38, %r101, 8;
	add.s64 	%rd39, %rd1, %rd38;
	ld.global.nc.f64 	%fd33, [%rd39];
	mul.f64 	%fd34, %fd32, %fd33;
	shl.b32 	%r77, %r1, 3;
	mov.u32 	%r78, _ZZ33compute_hh_trafo_cuda_kernel_realIdLj1EEvPT_PKS0_S3_iiiE6dotp_s;
	add.s32 	%r79, %r78, %r77;
	st.shared.f64 	[%r79], %fd34;
	bar.sync 	0;
	bar.sync 	0;
	ld.shared.f64 	%fd35, [_ZZ33compute_hh_trafo_cuda_kernel_realIdLj1EEvPT_PKS0_S3_iiiE6dotp_s];
	add.s32 	%r80, %r103, -1;
	cvta.to.global.u64 	%rd40, %rd56;
	mul.wide.u32 	%rd41, %r80, 8;
	add.s64 	%rd42, %rd40, %rd41;
	ld.global.nc.f64 	%fd36, [%rd42];
	mul.f64 	%fd37, %fd35, %fd36;
	mul.f64 	%fd38, %fd37, %fd33;
	sub.f64 	%fd4, %fd32, %fd38;
	st.shared.f64 	[%r4+8], %fd4;
	setp.ne.s32 	%p19, %r104, 3;
	and.pred  	%p20, %p19, %p18;
	@%p20 bra 	$L__BB10_22;
	mul.wide.s32 	%rd43, %r98, 8;
	add.s64 	%rd44, %rd2, %rd43;
	st.global.f64 	[%rd44], %fd4;
$L__BB10_22:
	setp.ne.s32 	%p21, %r1, 0;
	bar.sync 	0;
	sub.s32 	%r38, %r36, %r51;
	sub.s32 	%r39, %r37, %r50;
	mul.wide.s32 	%rd45, %r99, 8;
	add.s64 	%rd9, %rd2, %rd45;
	@%p21 bra 	$L__BB10_24;
	ld.global.f64 	%fd39, [%rd9];
	st.shared.f64 	[_ZZ33compute_hh_trafo_cuda_kernel_realIdLj1EEvPT_PKS0_S3_iiiE3q_s], %fd39;
$L__BB10_24:
	ld.param.u64 	%rd57, [_Z33compute_hh_trafo_cuda_kernel_realIdLj1EEvPT_PKS0_S3_iii_param_2];
	setp.ne.s32 	%p22, %r1, %r5;
	ld.shared.f64 	%fd40, [%r4];
	mul.wide.s32 	%rd46, %r102, 8;
	add.s64 	%rd47, %rd1, %rd46;
	ld.global.nc.f64 	%fd41, [%rd47];
	mul.f64 	%fd42, %fd40, %fd41;
	shl.b32 	%r82, %r1, 3;
	mov.u32 	%r83, _ZZ33compute_hh_trafo_cuda_kernel_realIdLj1EEvPT_PKS0_S3_iiiE6dotp_s;
	add.s32 	%r84, %r83, %r82;
	st.shared.f64 	[%r84], %fd42;
	bar.sync 	0;
	bar.sync 	0;
	ld.shared.f64 	%fd43, [_ZZ33compute_hh_trafo_cuda_kernel_realIdLj1EEvPT_PKS0_S3_iiiE6dotp_s];
	add.s32 	%r85, %r103, -2;
	cvta.to.global.u64 	%rd48, %rd57;
	mul.wide.u32 	%rd49, %r85, 8;
	add.s64 	%rd50, %rd48, %rd49;
	ld.global.nc.f64 	%fd44, [%rd50];
	mul.f64 	%fd45, %fd43, %fd44;
	mul.f64 	%fd46, %fd45, %fd41;
	sub.f64 	%fd5, %fd40, %fd46;
	st.shared.f64 	[%r4+8], %fd5;
	setp.ne.s32 	%p23, %r104, 4;
	and.pred  	%p24, %p23, %p22;
	@%p24 bra 	$L__BB10_26;
	mul.wide.s32 	%rd51, %r99, 8;
	add.s64 	%rd52, %rd2, %rd51;
	st.global.f64 	[%rd52], %fd5;
$L__BB10_26:
	bar.sync 	0;
	sub.s32 	%r86, %r38, %r51;
	sub.s32 	%r93, %r86, %r51;
	sub.s32 	%r87, %r39, %r50;
	sub.s32 	%r92, %r87, %r50;
	add.s32 	%r103, %r103, -4;
	add.s64 	%rd58, %rd58, -32;
	shl.b32 	%r88, %r50, 2;
	sub.s32 	%r102, %r102, %r88;
	sub.s32 	%r101, %r101, %r88;
	sub.s32 	%r100, %r100, %r88;
	shl.b32 	%r89, %r51, 2;
	sub.s32 	%r99, %r99, %r89;
	sub.s32 	%r98, %r98, %r89;
	sub.s32 	%r97, %r97, %r89;
	add.s32 	%r49, %r104, -4;
	setp.gt.s32 	%p25, %r104, 4;
	mov.u32 	%r104, %r49;
	@%p25 bra 	$L__BB10_10;
$L__BB10_27:
	ret;

}
	// .globl	_Z33compute_hh_trafo_cuda_kernel_realIfLj1024EEvPT_PKS0_S3_iii
.visible .entry _Z33compute_hh_trafo_cuda_kernel_realIfLj1024EEvPT_PKS0_S3_iii(
	.param .u64 .ptr .align 1 _Z33compute_hh_trafo_cuda_kernel_realIfLj1024EEvPT_PKS0_S3_iii_param_0,
	.param .u64 .ptr .align 1 _Z33compute_hh_trafo_cuda_kernel_realIfLj1024EEvPT_PKS0_S3_iii_param_1,
	.param .u64 .ptr .align 1 _Z33compute_hh_trafo_cuda_kernel_realIfLj1024EEvPT_PKS0_S3_iii_param_2,
	.param .u32 _Z33compute_hh_trafo_cuda_kernel_realIfLj1024EEvPT_PKS0_S3_iii_param_3,
	.param .u32 _Z33compute_hh_trafo_cuda_kernel_realIfLj1024EEvPT_PKS0_S3_iii_param_4,
	.param .u32 _Z33compute_hh_trafo_cuda_kernel_realIfLj1024EEvPT_PKS0_S3_iii_param_5
)
{
	.reg .pred 	%p<48>;
	.reg .b32 	%r<86>;
	.reg .b32 	%f<108>;
	.reg .b64 	%rd<28>;
	// demoted variable
	.shared .align 4 .b8 _ZZ33compute_hh_trafo_cuda_kernel_realIfLj1024EEvPT_PKS0_S3_iiiE3q_s[4100];
	// demoted variable
	.shared .align 4 .b8 _ZZ33compute_hh_trafo_cuda_kernel_realIfLj1024EEvPT_PKS0_S3_iiiE6dotp_s[4096];
	ld.param.u64 	%rd10, [_Z33compute_hh_trafo_cuda_kernel_realIfLj1024EEvPT_PKS0_S3_iii_param_0];
	ld.param.u64 	%rd11, [_Z33compute_hh_trafo_cuda_kernel_realIfLj1024EEvPT_PKS0_S3_iii_param_1];
	ld.param.u64 	%rd12, [_Z33compute_hh_trafo_cuda_kernel_realIfLj1024EEvPT_PKS0_S3_iii_param_2];
	ld.param.u32 	%r31, [_Z33compute_hh_trafo_cuda_kernel_realIfLj1024EEvPT_PKS0_S3_iii_param_3];
	ld.param.u32 	%r32, [_Z33compute_hh_trafo_cuda_kernel_realIfLj1024EEvPT_PKS0_S3_iii_param_4];
	ld.param.u32 	%r83, [_Z33compute_hh_trafo_cuda_kernel_realIfLj1024EEvPT_PKS0_S3_iii_param_5];
	cvta.to.global.u64 	%rd1, %rd12;
	cvta.to.global.u64 	%rd2, %rd11;
	cvta.to.global.u64 	%rd3, %rd10;
	mov.u32 	%r1, %tid.x;
	mov.u32 	%r34, %ctaid.x;
	add.s32 	%r3, %r83, -1;
	add.s32 	%r35, %r3, %r1;
	mad.lo.s32 	%r85, %r35, %r32, %r34;
	mad.lo.s32 	%r84, %r3, %r31, %r1;
	mul.wide.s32 	%rd13, %r85, 4;
	add.s64 	%rd4, %rd3, %rd13;
	ld.global.f32 	%f107, [%rd4];
	shl.b32 	%r36, %r1, 2;
	mov.u32 	%r37, _ZZ33compute_hh_trafo_cuda_kernel_realIfLj1024EEvPT_PKS0_S3_iiiE3q_s;
	add.s32 	%r5, %r37, %r36;
	st.shared.f32 	[%r5], %f107;
	setp.lt.s32 	%p1, %r83, 1;
	@%p1 bra 	$L__BB11_48;
	mov.u32 	%r39, _ZZ33compute_hh_trafo_cuda_kernel_realIfLj1024EEvPT_PKS0_S3_iiiE6dotp_s;
	add.s32 	%r6, %r39, %r36;
	mov.u32 	%r40, %ntid.x;
	add.s32 	%r7, %r40, -1;
	and.b32  	%r41, %r83, 1;
	setp.eq.b32 	%p2, %r41, 1;
	not.pred 	%p3, %p2;
	@%p3 bra 	$L__BB11_17;
	setp.ne.s32 	%p4, %r1, 0;
	@%p4 bra 	$L__BB11_4;
	st.shared.f32 	[_ZZ33compute_hh_trafo_cuda_kernel_realIfLj1024EEvPT_PKS0_S3_iiiE3q_s], %f107;
	ld.shared.f32 	%f107, [%r5];
$L__BB11_4:
	setp.gt.u32 	%p5, %r1, 511;
	mul.wide.s32 	%rd14, %r84, 4;
	add.s64 	%rd15, %rd2, %rd14;
	ld.global.nc.f32 	%f4, [%rd15];
	mul.f32 	%f12, %f107, %f4;
	st.shared.f32 	[%r6], %f12;
	bar.sync 	0;
	@%p5 bra 	$L__BB11_6;
	ld.shared.f32 	%f13, [%r6+2048];
	ld.shared.f32 	%f14, [%r6];
	add.f32 	%f15, %f13, %f14;
	st.shared.f32 	[%r6], %f15;
$L__BB11_6:
	setp.gt.u32 	%p6, %r1, 255;
	bar.sync 	0;
	@%p6 bra 	$L__BB11_8;
	ld.shared.f32 	%f16, [%r6+1024];
	ld.shared.f32 	%f17, [%r6];
	add.f32 	%f18, %f16, %f17;
	st.shared.f32 	[%r6], %f18;
$L__BB11_8:
	setp.gt.u32 	%p7, %r1, 127;
	bar.sync 	0;
	@%p7 bra 	$L__BB11_10;
	ld.shared.f32 	%f19, [%r6+512];
	ld.shared.f32 	%f20, [%r6];
	add.f32 	%f21, %f19, %f20;
	st.shared.f32 	[%r6], %f21;
$L__BB11_10:
	setp.gt.u32 	%p8, %r1, 63;
	bar.sync 	0;
	@%p8 bra 	$L__BB11_12;
	ld.shared.f32 	%f22, [%r6+256];
	ld.shared.f32 	%f23, [%r6];
	add.f32 	%f24, %f22, %f23;
	st.shared.f32 	[%r6], %f24;
$L__BB11_12:
	setp.gt.u32 	%p9, %r1, 31;
	bar.sync 	0;
	@%p9 bra 	$L__BB11_14;
	ld.volatile.shared.f32 	%f25, [%r6+128];
	ld.volatile.shared.f32 	%f26, [%r6];
	add.f32 	%f27, %f25, %f26;
	st.volatile.shared.f32 	[%r6], %f27;
	ld.volatile.shared.f32 	%f28, [%r6];
	mov.b32 	%r42, %f28;
	shfl.sync.bfly.b32	%r43|%p10, %r42, 16, 31, -1;
	mov.b32 	%f29, %r43;
	add.f32 	%f30, %f28, %f29;
	mov.b32 	%r44, %f30;
	shfl.sync.bfly.b32	%r45|%p11, %r44, 8, 31, -1;
	mov.b32 	%f31, %r45;
	add.f32 	%f32, %f30, %f31;
	mov.b32 	%r46, %f32;
	shfl.sync.bfly.b32	%r47|%p12, %r46, 4, 31, -1;
	mov.b32 	%f33, %r47;
	add.f32 	%f34, %f32, %f33;
	mov.b32 	%r48, %f34;
	shfl.sync.bfly.b32	%r49|%p13, %r48, 2, 31, -1;
	mov.b32 	%f35, %r49;
	add.f32 	%f36, %f34, %f35;
	mov.b32 	%r50, %f36;
	shfl.sync.bfly.b32	%r51|%p14, %r50, 1, 31, -1;
	mov.b32 	%f37, %r51;
	add.f32 	%f38, %f36, %f37;
	st.volatile.shared.f32 	[%r6], %f38;
$L__BB11_14:
	setp.ne.s32 	%p15, %r1, %r7;
	bar.sync 	0;
	ld.shared.f32 	%f39, [_ZZ33compute_hh_trafo_cuda_kernel_realIfLj1024EEvPT_PKS0_S3_iiiE6dotp_s];
	mul.wide.u32 	%rd16, %r3, 4;
	add.s64 	%rd17, %rd1, %rd16;
	ld.global.nc.f32 	%f40, [%rd17];
	mul.f32 	%f41, %f39, %f40;
	mul.f32 	%f42, %f41, %f4;
	sub.f32 	%f5, %f107, %f42;
	st.shared.f32 	[%r5+4], %f5;
	setp.ne.s32 	%p16, %r83, 1;
	and.pred  	%p17, %p16, %p15;
	@%p17 bra 	$L__BB11_16;
	st.global.f32 	[%rd4], %f5;
$L__BB11_16:
	bar.sync 	0;
	sub.s32 	%r85, %r85, %r32;
	sub.s32 	%r84, %r84, %r31;
	mov.u32 	%r83, %r3;
$L__BB11_17:
	setp.eq.s32 	%p18, %r3, 0;
	@%p18 bra 	$L__BB11_48;
	add.s32 	%r82, %r83, -1;
	mul.wide.u32 	%rd18, %r82, 4;
	add.s64 	%rd27, %rd1, %rd18;
	sub.s32 	%r81, %r84, %r31;
	shl.b32 	%r15, %r31, 1;
	sub.s32 	%r80, %r85, %r32;
	shl.b32 	%r17, %r32, 1;
$L__BB11_19:
	setp.ne.s32 	%p19, %r1, 0;
	add.s32 	%r24, %r82, -1;
	mul.wide.s32 	%rd19, %r85, 4;
	add.s64 	%rd7, %rd3, %rd19;
	@%p19 bra 	$L__BB11_21;
	ld.global.f32 	%f43, [%rd7];
	st.shared.f32 	[_ZZ33compute_hh_trafo_cuda_kernel_realIfLj1024EEvPT_PKS0_S3_iiiE3q_s], %f43;
$L__BB11_21:
	setp.gt.u32 	%p20, %r1, 511;
	ld.shared.f32 	%f6, [%r5];
	mul.wide.s32 	%rd20, %r84, 4;
	add.s64 	%rd21, %rd2, %rd20;
	ld.global.nc.f32 	%f7, [%rd21];
	mul.f32 	%f44, %f6, %f7;
	st.shared.f32 	[%r6], %f44;
	bar.sync 	0;
	@%p20 bra 	$L__BB11_23;
	ld.shared.f32 	%f45, [%r6+2048];
	ld.shared.f32 	%f46, [%r6];
	add.f32 	%f47, %f45, %f46;
	st.shared.f32 	[%r6], %f47;
$L__BB11_23:
	setp.gt.u32 	%p21, %r1, 255;
	bar.sync 	0;
	@%p21 bra 	$L__BB11_25;
	ld.shared.f32 	%f48, [%r6+1024];
	ld.shared.f32 	%f49, [%r6];
	add.f32 	%f50, %f48, %f49;
	st.shared.f32 	[%r6], %f50;
$L__BB11_25:
	setp.gt.u32 	%p22, %r1, 127;
	bar.sync 	0;
	@%p22 bra 	$L__BB11_27;
	ld.shared.f32 	%f51, [%r6+512];
	ld.shared.f32 	%f52, [%r6];
	add.f32 	%f53, %f51, %f52;
	st.shared.f32 	[%r6], %f53;
$L__BB11_27:
	setp.gt.u32 	%p23, %r1, 63;
	bar.sync 	0;
	@%p23 bra 	$L__BB11_29;
	ld.shared.f32 	%f54, [%r6+256];
	ld.shared.f32 	%f55, [%r6];
	add.f32 	%f56, %f54, %f55;
	st.shared.f32 	[%r6], %f56;
$L__BB11_29:
	setp.gt.u32 	%p24, %r1, 31;
	bar.sync 	0;
	@%p24 bra 	$L__BB11_31;
	ld.volatile.shared.f32 	%f57, [%r6+128];
	ld.volatile.shared.f32 	%f58, [%r6];
	add.f32 	%f59, %f57, %f58;
	st.volatile.shared.f32 	[%r6], %f59;
	ld.volatile.shared.f32 	%f60, [%r6];
	mov.b32 	%r53, %f60;
	shfl.sync.bfly.b32	%r54|%p25, %r53, 16, 31, -1;
	mov.b32 	%f61, %r54;
	add.f32 	%f62, %f60, %f61;
	mov.b32 	%r55, %f62;
	shfl.sync.bfly.b32	%r56|%p26, %r55, 8, 31, -1;
	mov.b32 	%f63, %r56;
	add.f32 	%f64, %f62, %f63;
	mov.b32 	%r57, %f64;
	shfl.sync.bfly.b32	%r58|%p27, %r57, 4, 31, -1;
	mov.b32 	%f65, %r58;
	add.f32 	%f66, %f64, %f65;
	mov.b32 	%r59, %f66;
	shfl.sync.bfly.b32	%r60|%p28, %r59, 2, 31, -1;
	mov.b32 	%f67, %r60;
	add.f32 	%f68, %f66, %f67;
	mov.b32 	%r61, %f68;
	shfl.sync.bfly.b32	%r62|%p29, %r61, 1, 31, -1;
	mov.b32 	%f69, %r62;
	add.f32 	%f70, %f68, %f69;
	st.volatile.shared.f32 	[%r6], %f70;
$L__BB11_31:
	setp.ne.s32 	%p30, %r1, %r7;
	bar.sync 	0;
	ld.shared.f32 	%f71, [_ZZ33compute_hh_trafo_cuda_kernel_realIfLj1024EEvPT_PKS0_S3_iiiE6dotp_s];
	ld.global.nc.f32 	%f72, [%rd27];
	mul.f32 	%f73, %f71, %f72;
	mul.f32 	%f74, %f73, %f7;
	sub.f32 	%f8, %f6, %f74;
	st.shared.f32 	[%r5+4], %f8;
	setp.ne.s32 	%p31, %r24, -1;
	and.pred  	%p32, %p31, %p30;
	@%p32 bra 	$L__BB11_33;
	st.global.f32 	[%rd7], %f8;
$L__BB11_33:
	bar.sync 	0;
	mul.wide.s32 	%rd22, %r80, 4;
	add.s64 	%rd8, %rd3, %rd22;
	@%p19 bra 	$L__BB11_35;
	ld.global.f32 	%f75, [%rd8];
	st.shared.f32 	[_ZZ33compute_hh_trafo_cuda_kernel_realIfLj1024EEvPT_PKS0_S3_iiiE3q_s], %f75;
$L__BB11_35:
	ld.shared.f32 	%f9, [%r5];
	mul.wide.s32 	%rd23, %r81, 4;
	add.s64 	%rd24, %rd2, %rd23;
	ld.global.nc.f32 	%f10, [%rd24];
	mul.f32 	%f76, %f9, %f10;
	st.shared.f32 	[%r6], %f76;
	bar.sync 	0;
	@%p20 bra 	$L__BB11_37;
	ld.shared.f32 	%f77, [%r6+2048];
	ld.shared.f32 	%f78, [%r6];
	add.f32 	%f79, %f77, %f78;
	st.shared.f32 	[%r6], %f79;
$L__BB11_37:
	setp.gt.u32 	%p35, %r1, 255;
	bar.sync 	0;
	@%p35 bra 	$L__BB11_39;
	ld.shared.f32 	%f80, [%r6+1024];
	ld.shared.f32 	%f81, [%r6];
	add.f32 	%f82, %f80, %f81;
	st.shared.f32 	[%r6], %f82;
$L__BB11_39:
	setp.gt.u32 	%p36, %r1, 127;
	bar.sync 	0;
	@%p36 bra 	$L__BB11_41;
	ld.shared.f32 	%f83, [%r6+512];
	ld.shared.f32 	%f84, [%r6];
	add.f32 	%f85, %f83, %f84;
	st.shared.f32 	[%r6], %f85;
$L__BB11_41:
	setp.gt.u32 	%p37, %r1, 63;
	bar.sync 	0;
	@%p37 bra 	$L__BB11_43;
	ld.shared.f32 	%f86, [%r6+256];
	ld.shared.f32 	%f87, [%r6];
	add.f32 	%f88, %f86, %f87;
	st.shared.f32 	[%r6], %f88;
$L__BB11_43:
	setp.gt.u32 	%p38, %r1, 31;
	bar.sync 	0;
	@%p38 bra 	$L__BB11_45;
	ld.volatile.shared.f32 	%f89, [%r6+128];
	ld.volatile.shared.f32 	%f90, [%r6];
	add.f32 	%f91, %f89, %f90;
	st.volatile.shared.f32 	[%r6], %f91;
	ld.volatile.shared.f32 	%f92, [%r6];
	mov.b32 	%r64, %f92;
	shfl.sync.bfly.b32	%r65|%p39, %r64, 16, 31, -1;
	mov.b32 	%f93, %r65;
	add.f32 	%f94, %f92, %f93;
	mov.b32 	%r66, %f94;
	shfl.sync.bfly.b32	%r67|%p40, %r66, 8, 31, -1;
	mov.b32 	%f95, %r67;
	add.f32 	%f96, %f94, %f95;
	mov.b32 	%r68, %f96;
	shfl.sync.bfly.b32	%r69|%p41, %r68, 4, 31, -1;
	mov.b32 	%f97, %r69;
	add.f32 	%f98, %f96, %f97;
	mov.b32 	%r70, %f98;
	shfl.sync.bfly.b32	%r71|%p42, %r70, 2, 31, -1;
	mov.b32 	%f99, %r71;
	add.f32 	%f100, %f98, %f99;
	mov.b32 	%r72, %f100;
	shfl.sync.bfly.b32	%r73|%p43, %r72, 1, 31, -1;
	mov.b32 	%f101, %r73;
	add.f32 	%f102, %f100, %f101;
	st.volatile.shared.f32 	[%r6], %f102;
$L__BB11_45:
	bar.sync 	0;
	ld.shared.f32 	%f103, [_ZZ33compute_hh_trafo_cuda_kernel_realIfLj1024EEvPT_PKS0_S3_iiiE6dotp_s];
	mul.wide.u32 	%rd25, %r24, 4;
	add.s64 	%rd26, %rd1, %rd25;
	ld.global.nc.f32 	%f104, [%rd26];
	mul.f32 	%f105, %f103, %f104;
	mul.f32 	%f106, %f105, %f10;
	sub.f32 	%f11, %f9, %f106;
	st.shared.f32 	[%r5+4], %f11;
	setp.ne.s32 	%p45, %r83, 2;
	and.pred  	%p46, %p45, %p30;
	@%p46 bra 	$L__BB11_47;
	st.global.f32 	[%rd8], %f11;
$L__BB11_47:
	bar.sync 	0;
	sub.s32 	%r75, %r85, %r32;
	sub.s32 	%r85, %r75, %r32;
	sub.s32 	%r76, %r84, %r31;
	sub.s32 	%r84, %r76, %r31;
	add.s32 	%r82, %r82, -2;
	add.s64 	%rd27, %rd27, -8;
	sub.s32 	%r81, %r81, %r15;
	sub.s32 	%r80, %r80, %r17;
	add.s32 	%r30, %r83, -2;
	setp.gt.u32 	%p47, %r83, 2;
	mov.u32 	%r83, %r30;
	@%p47 bra 	$L__BB11_19;
$L__BB11_48:
	ret;

}
	// .globl	_Z33compute_hh_trafo_cuda_kernel_realIfLj512EEvPT_PKS0_S3_iii
.visible .entry _Z33compute_hh_trafo_cuda_kernel_realIfLj512EEvPT_PKS0_S3_iii(
	.param .u64 .ptr .align 1 _Z33compute_hh_trafo_cuda_kernel_realIfLj512EEvPT_PKS0_S3_iii_param_0,
	.param .u64 .ptr .align 1 _Z33compute_hh_trafo_cuda_kernel_realIfLj512EEvPT_PKS0_S3_iii_param_1,
	.param .u64 .ptr .align 1 _Z33compute_hh_trafo_cuda_kernel_realIfLj512EEvPT_PKS0_S3_iii_param_2,
	.param .u32 _Z33compute_hh_trafo_cuda_kernel_realIfLj512EEvPT_PKS0_S3_iii_param_3,
	.param .u32 _Z33compute_hh_trafo_cuda_kernel_realIfLj512EEvPT_PKS0_S3_iii_param_4,
	.param .u32 _Z33compute_hh_trafo_cuda_kernel_realIfLj512EEvPT_PKS0_S3_iii_param_5
)
{
	.reg .pred 	%p<45>;
	.reg .b32 	%r<86>;
	.reg .b32 	%f<99>;
	.reg .b64 	%rd<28>;
	// demoted variable
	.shared .align 4 .b8 _ZZ33compute_hh_trafo_cuda_kernel_realIfLj512EEvPT_PKS0_S3_iiiE3q_s[2052];
	// demoted variable
	.shared .align 4 .b8 _ZZ33compute_hh_trafo_cuda_kernel_realIfLj512EEvPT_PKS0_S3_iiiE6dotp_s[2048];
	ld.param.u64 	%rd10, [_Z33compute_hh_trafo_cuda_kernel_realIfLj512EEvPT_PKS0_S3_iii_param_0];
	ld.param.u64 	%rd11, [_Z33compute_hh_trafo_cuda_kernel_realIfLj512EEvPT_PKS0_S3_iii_param_1];
	ld.param.u64 	%rd12, [_Z33compute_hh_trafo_cuda_kernel_realIfLj512EEvPT_PKS0_S3_iii_param_2];
	ld.param.u32 	%r31, [_Z33compute_hh_trafo_cuda_kernel_realIfLj512EEvPT_PKS0_S3_iii_param_3];
	ld.param.u32 	%r32, [_Z33compute_hh_trafo_cuda_kernel_realIfLj512EEvPT_PKS0_S3_iii_param_4];
	ld.param.u32 	%r83, [_Z33compute_hh_trafo_cuda_kernel_realIfLj512EEvPT_PKS0_S3_iii_param_5];
	cvta.to.global.u64 	%rd1, %rd12;
	cvta.to.global.u64 	%rd2, %rd11;
	cvta.to.global.u64 	%rd3, %rd10;
	mov.u32 	%r1, %tid.x;
	mov.u32 	%r34, %ctaid.x;
	add.s32 	%r3, %r83, -1;
	add.s32 	%r35, %r3, %r1;
	mad.lo.s32 	%r85, %r35, %r32, %r34;
	mad.lo.s32 	%r84, %r3, %r31, %r1;
	mul.wide.s32 	%rd13, %r85, 4;
	add.s64 	%rd4, %rd3, %rd13;
	ld.global.f32 	%f98, [%rd4];
	shl.b32 	%r36, %r1, 2;
	mov.u32 	%r37, _ZZ33compute_hh_trafo_cuda_kernel_realIfLj512EEvPT_PKS0_S3_iiiE3q_s;
	add.s32 	%r5, %r37, %r36;
	st.shared.f32 	[%r5], %f98;
	setp.lt.s32 	%p1, %r83, 1;
	@%p1 bra 	$L__BB12_42;
	mov.u32 	%r39, _ZZ33compute_hh_trafo_cuda_kernel_realIfLj512EEvPT_PKS0_S3_iiiE6dotp_s;
	add.s32 	%r6, %r39, %r36;
	mov.u32 	%r40, %ntid.x;
	add.s32 	%r7, %r40, -1;
	and.b32  	%r41, %r83, 1;
	setp.eq.b32 	%p2, %r41, 1;
	not.pred 	%p3, %p2;
	@%p3 bra 	$L__BB12_15;
	setp.ne.s32 	%p4, %r1, 0;
	@%p4 bra 	$L__BB12_4;
	st.shared.f32 	[_ZZ33compute_hh_trafo_cuda_kernel_realIfLj512EEvPT_PKS0_S3_iiiE3q_s], %f98;
	ld.shared.f32 	%f98, [%r5];
$L__BB12_4:
	setp.gt.u32 	%p5, %r1, 255;
	mul.wide.s32 	%rd14, %r84, 4;
	add.s64 	%rd15, %rd2, %rd14;
	ld.global.nc.f32 	%f4, [%rd15];
	mul.f32 	%f12, %f98, %f4;
	st.shared.f32 	[%r6], %f12;
	bar.sync 	0;
	@%p5 bra 	$L__BB12_6;
	ld.shared.f32 	%f13, [%r6+1024];
	ld.shared.f32 	%f14, [%r6];
	add.f32 	%f15, %f13, %f14;
	st.shared.f32 	[%r6], %f15;
$L__BB12_6:
	setp.gt.u32 	%p6, %r1, 127;
	bar.sync 	0;
	@%p6 bra 	$L__BB12_8;
	ld.shared.f32 	%f16, [%r6+512];
	ld.shared.f32 	%f17, [%r6];
	add.f32 	%f18, %f16, %f17;
	st.shared.f32 	[%r6], %f18;
$L__BB12_8:
	setp.gt.u32 	%p7, %r1, 63;
	bar.sync 	0;
	@%p7 bra 	$L__BB12_10;
	ld.shared.f32 	%f19, [%r6+256];
	ld.shared.f32 	%f20, [%r6];
	add.f32 	%f21, %f19, %f20;
	st.shared.f32 	[%r6], %f21;
$L__BB12_10:
	setp.gt.u32 	%p8, %r1, 31;
	bar.sync 	0;
	@%p8 bra 	$L__BB12_12;
	ld.volatile.shared.f32 	%f22, [%r6+128];
	ld.volatile.shared.f32 	%f23, [%r6];
	add.f32 	%f24, %f22, %f23;
	st.volatile.shared.f32 	[%r6], %f24;
	ld.volatile.shared.f32 	%f25, [%r6];
	mov.b32 	%r42, %f25;
	shfl.sync.bfly.b32	%r43|%p9, %r42, 16, 31, -1;
	mov.b32 	%f26, %r43;
	add.f32 	%f27, %f25, %f26;
	mov.b32 	%r44, %f27;
	shfl.sync.bfly.b32	%r45|%p10, %r44, 8, 31, -1;
	mov.b32 	%f28, %r45;
	add.f32 	%f29, %f27, %f28;
	mov.b32 	%r46, %f29;
	shfl.sync.bfly.b32	%r47|%p11, %r46, 4, 31, -1;
	mov.b32 	%f30, %r47;
	add.f32 	%f31, %f29, %f30;
	mov.b32 	%r48, %f31;
	shfl.sync.bfly.b32	%r49|%p12, %r48, 2, 31, -1;
	mov.b32 	%f32, %r49;
	add.f32 	%f33, %f31, %f32;
	mov.b32 	%r50, %f33;
	shfl.sync.bfly.b32	%r51|%p13, %r50, 1, 31, -1;
	mov.b32 	%f34, %r51;
	add.f32 	%f35, %f33, %f34;
	st.volatile.shared.f32 	[%r6], %f35;
$L__BB12_12:
	setp.ne.s32 	%p14, %r1, %r7;
	bar.sync 	0;
	ld.shared.f32 	%f36, [_ZZ33compute_hh_trafo_cuda_kernel_realIfLj512EEvPT_PKS0_S3_iiiE6dotp_s];
	mul.wide.u32 	%rd16, %r3, 4;
	add.s64 	%rd17, %rd1, %rd16;
	ld.global.nc.f32 	%f37, [%rd17];
	mul.f32 	%f38, %f36, %f37;
	mul.f32 	%f39, %f38, %f4;
	sub.f32 	%f5, %f98, %f39;
	st.shared.f32 	[%r5+4], %f5;
	setp.ne.s32 	%p15, %r83, 1;
	and.pred  	%p16, %p15, %p14;
	@%p16 bra 	$L__BB12_14;
	st.global.f32 	[%rd4], %f5;
$L__BB12_14:
	bar.sync 	0;
	sub.s32 	%r85, %r85, %r32;
	sub.s32 	%r84, %r84, %r31;
	mov.u32 	%r83, %r3;
$L__BB12_15:
	setp.eq.s32 	%p17, %r3, 0;
	@%p17 bra 	$L__BB12_42;
	add.s32 	%r82, %r83, -1;
	mul.wide.u32 	%rd18, %r82, 4;
	add.s64 	%rd27, %rd1, %rd18;
	sub.s32 	%r81, %r84, %r31;
	shl.b32 	%r15, %r31, 1;
	sub.s32 	%r80, %r85, %r32;
	shl.b32 	%r17, %r32, 1;
$L__BB12_17:
	setp.ne.s32 	%p18, %r1, 0;
	add.s32 	%r24, %r82, -1;
	mul.wide.s32 	%rd19, %r85, 4;
	add.s64 	%rd7, %rd3, %rd19;
	@%p18 bra 	$L__BB12_19;
	ld.global.f32 	%f40, [%rd7];
	st.shared.f32 	[_ZZ33compute_hh_trafo_cuda_kernel_realIfLj512EEvPT_PKS0_S3_iiiE3q_s], %f40;
$L__BB12_19:
	setp.gt.u32 	%p19, %r1, 255;
	ld.shared.f32 	%f6, [%r5];
	mul.wide.s32 	%rd20, %r84, 4;
	add.s64 	%rd21, %rd2, %rd20;
	ld.global.nc.f32 	%f7, [%rd21];
	mul.f32 	%f41, %f6, %f7;
	st.shared.f32 	[%r6], %f41;
	bar.sync 	0;
	@%p19 bra 	$L__BB12_21;
	ld.shared.f32 	%f42, [%r6+1024];
	ld.shared.f32 	%f43, [%r6];
	add.f32 	%f44, %f42, %f43;
	st.shared.f32 	[%r6], %f44;
$L__BB12_21:
	setp.gt.u32 	%p20, %r1, 127;
	bar.sync 	0;
	@%p20 bra 	$L__BB12_23;
	ld.shared.f32 	%f45, [%r6+512];
	ld.shared.f32 	%f46, [%r6];
	add.f32 	%f47, %f45, %f46;
	st.shared.f32 	[%r6], %f47;
$L__BB12_23:
	setp.gt.u32 	%p21, %r1, 63;
	bar.sync 	0;
	@%p21 bra 	$L__BB12_25;
	ld.shared.f32 	%f48, [%r6+256];
	ld.shared.f32 	%f49, [%r6];
	add.f32 	%f50, %f48, %f49;
	st.shared.f32 	[%r6], %f50;
$L__BB12_25:
	setp.gt.u32 	%p22, %r1, 31;
	bar.sync 	0;
	@%p22 bra 	$L__BB12_27;
	ld.volatile.shared.f32 	%f51, [%r6+128];
	ld.volatile.shared.f32 	%f52, [%r6];
	add.f32 	%f53, %f51, %f52;
	st.volatile.shared.f32 	[%r6], %f53;
	ld.volatile.shared.f32 	%f54, [%r6];
	mov.b32 	%r53, %f54;
	shfl.sync.bfly.b32	%r54|%p23, %r53, 16, 31, -1;
	mov.b32 	%f55, %r54;
	add.f32 	%f56, %f54, %f55;
	mov.b32 	%r55, %f56;
	shfl.sync.bfly.b32	%r56|%p24, %r55, 8, 31, -1;
	mov.b32 	%f57, %r56;
	add.f32 	%f58, %f56, %f57;
	mov.b32 	%r57, %f58;
	shfl.sync.bfly.b32	%r58|%p25, %r57, 4, 31, -1;
	mov.b32 	%f59, %r58;
	add.f32 	%f60, %f58, %f59;
	mov.b32 	%r59, %f60;
	shfl.sync.bfly.b32	%r60|%p26, %r59, 2, 31, -1;
	mov.b32 	%f61, %r60;
	add.f32 	%f62, %f60, %f61;
	mov.b32 	%r61, %f62;
	shfl.sync.bfly.b32	%r62|%p27, %r61, 1, 31, -1;
	mov.b32 	%f63, %r62;
	add.f32 	%f64, %f62, %f63;
	st.volatile.shared.f32 	[%r6], %f64;
$L__BB12_27:
	setp.ne.s32 	%p28, %r1, %r7;
	bar.sync 	0;
	ld.shared.f32 	%f65, [_ZZ33compute_hh_trafo_cuda_kernel_realIfLj512EEvPT_PKS0_S3_iiiE6dotp_s];
	ld.global.nc.f32 	%f66, [%rd27];
	mul.f32 	%f67, %f65, %f66;
	mul.f32 	%f68, %f67, %f7;
	sub.f32 	%f8, %f6, %f68;
	st.shared.f32 	[%r5+4], %f8;
	setp.ne.s32 	%p29, %r24, -1;
	and.pred  	%p30, %p29, %p28;
	@%p30 bra 	$L__BB12_29;
	st.global.f32 	[%rd7], %f8;
$L__BB12_29:
	bar.sync 	0;
	mul.wide.s32 	%rd22, %r80, 4;
	add.s64 	%rd8, %rd3, %rd22;
	@%p18 bra 	$L__BB12_31;
	ld.global.f32 	%f69, [%rd8];
	st.shared.f32 	[_ZZ33compute_hh_trafo_cuda_kernel_realIfLj512EEvPT_PKS0_S3_iiiE3q_s], %f69;
$L__BB12_31:
	ld.shared.f32 	%f9, [%r5];
	mul.wide.s32 	%rd23, %r81, 4;
	add.s64 	%rd24, %rd2, %rd23;
	ld.global.nc.f32 	%f10, [%rd24];
	mul.f32 	%f70, %f9, %f10;
	st.shared.f32 	[%r6], %f70;
	bar.sync 	0;
	@%p19 bra 	$L__BB12_33;
	ld.shared.f32 	%f71, [%r6+1024];
	ld.shared.f32 	%f72, [%r6];
	add.f32 	%f73, %f71, %f72;
	st.shared.f32 	[%r6], %f73;
$L__BB12_33:
	setp.gt.u32 	%p33, %r1, 127;
	bar.sync 	0;
	@%p33 bra 	$L__BB12_35;
	ld.shared.f32 	%f74, [%r6+512];
	ld.shared.f32 	%f75, [%r6];
	add.f32 	%f76, %f74, %f75;
	st.shared.f32 	[%r6], %f76;
$L__BB12_35:
	setp.gt.u32 	%p34, %r1, 63;
	bar.sync 	0;
	@%p34 bra 	$L__BB12_37;
	ld.shared.f32 	%f77, [%r6+256];
	ld.shared.f32 	%f78, [%r6];
	add.f32 	%f79, %f77, %f78;
	st.shared.f32 	[%r6], %f79;
$L__BB12_37:
	setp.gt.u32 	%p35, %r1, 31;
	bar.sync 	0;
	@%p35 bra 	$L__BB12_39;
	ld.volatile.shared.f32 	%f80, [%r6+128];
	ld.volatile.shared.f32 	%f81, [%r6];
	add.f32 	%f82, %f80, %f81;
	st.volatile.shared.f32 	[%r6], %f82;
	ld.volatile.shared.f32 	%f83, [%r6];
	mov.b32 	%r64, %f83;
	shfl.sync.bfly.b32	%r65|%p36, %r64, 16, 31, -1;
	mov.b32 	%f84, %r65;
	add.f32 	%f85, %f83, %f84;
	mov.b32 	%r66, %f85;
	shfl.sync.bfly.b32	%r67|%p37, %r66, 8, 31, -1;
	mov.b32 	%f86, %r67;
	add.f32 	%f87, %f85, %f86;
	mov.b32 	%r68, %f87;
	shfl.sync.bfly.b32	%r69|%p38, %r68, 4, 31, -1;
	mov.b32 	%f88, %r69;
	add.f32 	%f89, %f87, %f88;
	mov.b32 	%r70, %f89;
	shfl.sync.bfly.b32	%r71|%p39, %r70, 2, 31, -1;
	mov.b32 	%f90, %r71;
	add.f32 	%f91, %f89, %f90;
	mov.b32 	%r72, %f91;
	shfl.sync.bfly.b32	%r73|%p40, %r72, 1, 31, -1;
	mov.b32 	%f92, %r73;
	add.f32 	%f93, %f91, %f92;
	st.volatile.shared.f32 	[%r6], %f93;
$L__BB12_39:
	bar.sync 	0;
	ld.shared.f32 	%f94, [_ZZ33compute_hh_trafo_cuda_kernel_realIfLj512EEvPT_PKS0_S3_iiiE6dotp_s];
	mul.wide.u32 	%rd25, %r24, 4;
	add.s64 	%rd26, %rd1, %rd25;
	ld.global.nc.f32 	%f95, [%rd26];
	mul.f32 	%f96, %f94, %f95;
	mul.f32 	%f97, %f96, %f10;
	sub.f32 	%f11, %f9, %f97;
	st.shared.f32 	[%r5+4], %f11;
	setp.ne.s32 	%p42, %r83, 2;
	and.pred  	%p43, %p42, %p28;
	@%p43 bra 	$L__BB12_41;
	st.global.f32 	[%rd8], %f11;
$L__BB12_41:
	bar.sync 	0;
	sub.s32 	%r75, %r85, %r32;
	sub.s32 	%r85, %r75, %r32;
	sub.s32 	%r76, %r84, %r31;
	sub.s32 	%r84, %r76, %r31;
	add.s32 	%r82, %r82, -2;
	add.s64 	%rd27, %rd27, -8;
	sub.s32 	%r81, %r81, %r15;
	sub.s32 	%r80, %r80, %r17;
	add.s32 	%r30, %r83, -2;
	setp.gt.u32 	%p44, %r83, 2;
	mov.u32 	%r83, %r30;
	@%p44 bra 	$L__BB12_17;
$L__BB12_42:
	ret;

}
	// .globl	_Z33compute_hh_trafo_cuda_kernel_realIfLj256EEvPT_PKS0_S3_iii
.visible .entry _Z33compute_hh_trafo_cuda_kernel_realIfLj256EEvPT_PKS0_S3_iii(
	.param .u64 .ptr .align 1 _Z33compute_hh_trafo_cuda_kernel_realIfLj256EEvPT_PKS0_S3_iii_param_0,
	.param .u64 .ptr .align 1 _Z33compute_hh_trafo_cuda_kernel_realIfLj256EEvPT_PKS0_S3_iii_param_1,
	.param .u64 .ptr .align 1 _Z33compute_hh_trafo_cuda_kernel_realIfLj256EEvPT_PKS0_S3_iii_param_2,
	.param .u32 _Z33compute_hh_trafo_cuda_kernel_realIfLj256EEvPT_PKS0_S3_iii_param_3,
	.param .u32 _Z33compute_hh_trafo_cuda_kernel_realIfLj256EEvPT_PKS0_S3_iii_param_4,
	.param .u32 _Z33compute_hh_trafo_cuda_kernel_realIfLj256EEvPT_PKS0_S3_iii_param_5
)
{
	.reg .pred 	%p<42>;
	.reg .b32 	%r<86>;
	.reg .b32 	%f<90>;
	.reg .b64 	%rd<28>;
	// demoted variable
	.shared .align 4 .b8 _ZZ33compute_hh_trafo_cuda_kernel_realIfLj256EEvPT_PKS0_S3_iiiE3q_s[1028];
	// demoted variable
	.shared .align 4 .b8 _ZZ33compute_hh_trafo_cuda_kernel_realIfLj256EEvPT_PKS0_S3_iiiE6dotp_s[1024];
	ld.param.u64 	%rd10, [_Z33compute_hh_trafo_cuda_kernel_realIfLj256EEvPT_PKS0_S3_iii_param_0];
	ld.param.u64 	%rd11, [_Z33compute_hh_trafo_cuda_kernel_realIfLj256EEvPT_PKS0_S3_iii_param_1];
	ld.param.u64 	%rd12, [_Z33compute_hh_trafo_cuda_kernel_realIfLj256EEvPT_PKS0_S3_iii_param_2];
	ld.param.u32 	%r31, [_Z33compute_hh_trafo_cuda_kernel_realIfLj256EEvPT_PKS0_S3_iii_param_3];
	ld.param.u32 	%r32, [_Z33compute_hh_trafo_cuda_kernel_realIfLj256EEvPT_PKS0_S3_iii_param_4];
	ld.param.u32 	%r83, [_Z33compute_hh_trafo_cuda_kernel_realIfLj256EEvPT_PKS0_S3_iii_param_5];
	cvta.to.global.u64 	%rd1, %rd12;
	cvta.to.global.u64 	%rd2, %rd11;
	cvta.to.global.u64 	%rd3, %rd10;
	mov.u32 	%r1, %tid.x;
	mov.u32 	%r34, %ctaid.x;
	add.s32 	%r3, %r83, -1;
	add.s32 	%r35, %r3, %r1;
	mad.lo.s32 	%r85, %r35, %r32, %r34;
	mad.lo.s32 	%r84, %r3, %r31, %r1;
	mul.wide.s32 	%rd13, %r85, 4;
	add.s64 	%rd4, %rd3, %rd13;
	ld.global.f32 	%f89, [%rd4];
	shl.b32 	%r36, %r1, 2;
	mov.u32 	%r37, _ZZ33compute_hh_trafo_cuda_kernel_realIfLj256EEvPT_PKS0_S3_iiiE3q_s;
	add.s32 	%r5, %r37, %r36;
	st.shared.f32 	[%r5], %f89;
	setp.lt.s32 	%p1, %r83, 1;
	@%p1 bra 	$L__BB13_36;
	mov.u32 	%r39, _ZZ33compute_hh_trafo_cuda_kernel_realIfLj256EEvPT_PKS0_S3_iiiE6dotp_s;
	add.s32 	%r6, %r39, %r36;
	mov.u32 	%r40, %ntid.x;
	add.s32 	%r7, %r40, -1;
	and.b32  	%r41, %r83, 1;
	setp.eq.b32 	%p2, %r41, 1;
	not.pred 	%p3, %p2;
	@%p3 bra 	$L__BB13_13;
	setp.ne.s32 	%p4, %r1, 0;
	@%p4 bra 	$L__BB13_4;
	st.shared.f32 	[_ZZ33compute_hh_trafo_cuda_kernel_realIfLj256EEvPT_PKS0_S3_iiiE3q_s], %f89;
	ld.shared.f32 	%f89, [%r5];
$L__BB13_4:
	setp.gt.u32 	%p5, %r1, 127;
	mul.wide.s32 	%rd14, %r84, 4;
	add.s64 	%rd15, %rd2, %rd14;
	ld.global.nc.f32 	%f4, [%rd15];
	mul.f32 	%f12, %f89, %f4;
	st.shared.f32 	[%r6], %f12;
	bar.sync 	0;
	@%p5 bra 	$L__BB13_6;
	ld.shared.f32 	%f13, [%r6+512];
	ld.shared.f32 	%f14, [%r6];
	add.f32 	%f15, %f13, %f14;
	st.shared.f32 	[%r6], %f15;
$L__BB13_6:
	setp.gt.u32 	%p6, %r1, 63;
	bar.sync 	0;
	@%p6 bra 	$L__BB13_8;
	ld.shared.f32 	%f16, [%r6+256];
	ld.shared.f32 	%f17, [%r6];
	add.f32 	%f18, %f16, %f17;
	st.shared.f32 	[%r6], %f18;
$L__BB13_8:
	setp.gt.u32 	%p7, %r1, 31;
	bar.sync 	0;
	@%p7 bra 	$L__BB13_10;
	ld.volatile.shared.f32 	%f19, [%r6+128];
	ld.volatile.shared.f32 	%f20, [%r6];
	add.f32 	%f21, %f19, %f20;
	st.volatile.shared.f32 	[%r6], %f21;
	ld.volatile.shared.f32 	%f22, [%r6];
	mov.b32 	%r42, %f22;
	shfl.sync.bfly.b32	%r43|%p8, %r42, 16, 31, -1;
	mov.b32 	%f23, %r43;
	add.f32 	%f24, %f22, %f23;
	mov.b32 	%r44, %f24;
	shfl.sync.bfly.b32	%r45|%p9, %r44, 8, 31, -1;
	mov.b32 	%f25, %r45;
	add.f32 	%f26, %f24, %f25;
	mov.b32 	%r46, %f26;
	shfl.sync.bfly.b32	%r47|%p10, %r46, 4, 31, -1;
	mov.b32 	%f27, %r47;
	add.f32 	%f28, %f26, %f27;
	mov.b32 	%r48, %f28;
	shfl.sync.bfly.b32	%r49|%p11, %r48, 2, 31, -1;
	mov.b32 	%f29, %r49;
	add.f32 	%f30, %f28, %f29;
	mov.b32 	%r50, %f30;
	shfl.sync.bfly.b32	%r51|%p12, %r50, 1, 31, -1;
	mov.b32 	%f31, %r51;
	add.f32 	%f32, %f30, %f31;
	st.volatile.shared.f32 	[%r6], %f32;
$L__BB13_10:
	setp.ne.s32 	%p13, %r1, %r7;
	bar.sync 	0;
	ld.shared.f32 	%f33, [_ZZ33compute_hh_trafo_cuda_kernel_realIfLj256EEvPT_PKS0_S3_iiiE6dotp_s];
	mul.wide.u32 	%rd16, %r3, 4;
	add.s64 	%rd17, %rd1, %rd16;
	ld.global.nc.f32 	%f34, [%rd17];
	mul.f32 	%f35, %f33, %f34;
	mul.f32 	%f36, %f35, %f4;
	sub.f32 	%f5, %f89, %f36;
	st.shared.f32 	[%r5+4], %f5;
	setp.ne.s32 	%p14, %r83, 1;
	and.pred  	%p15, %p14, %p13;
	@%p15 bra 	$L__BB13_12;
	st.global.f32 	[%rd4], %f5;
$L__BB13_12:
	bar.sync 	0;
	sub.s32 	%r85, %r85, %r32;
	sub.s32 	%r84, %r84, %r31;
	mov.u32 	%r83, %r3;
$L__BB13_13:
	setp.eq.s32 	%p16, %r3, 0;
	@%p16 bra 	$L__BB13_36;
	add.s32 	%r82, %r83, -1;
	mul.wide.u32 	%rd18, %r82, 4;
	add.s64 	%rd27, %rd1, %rd18;
	sub.s32 	%r81, %r84, %r31;
	shl.b32 	%r15, %r31, 1;
	sub.s32 	%r80, %r85, %r32;
	shl.b32 	%r17, %r32, 1;
$L__BB13_15:
	setp.ne.s32 	%p17, %r1, 0;
	add.s32 	%r24, %r82, -1;
	mul.wide.s32 	%rd19, %r85, 4;
	add.s64 	%rd7, %rd3, %rd19;
	@%p17 bra 	$L__BB13_17;
	ld.global.f32 	%f37, [%rd7];
	st.shared.f32 	[_ZZ33compute_hh_trafo_cuda_kernel_realIfLj256EEvPT_PKS0_S3_iiiE3q_s], %f37;
$L__BB13_17:
	setp.gt.u32 	%p18, %r1, 127;
	ld.shared.f32 	%f6, [%r5];
	mul.wide.s32 	%rd20, %r84, 4;
	add.s64 	%rd21, %rd2, %rd20;
	ld.global.nc.f32 	%f7, [%rd21];
	mul.f32 	%f38, %f6, %f7;
	st.shared.f32 	[%r6], %f38;
	bar.sync 	0;
	@%p18 bra 	$L__BB13_19;
	ld.shared.f32 	%f39, [%r6+512];
	ld.shared.f32 	%f40, [%r6];
	add.f32 	%f41, %f39, %f40;
	st.shared.f32 	[%r6], %f41;
$L__BB13_19:
	setp.gt.u32 	%p19, %r1, 63;
	bar.sync 	0;
	@%p19 bra 	$L__BB13_21;
	ld.shared.f32 	%f42, [%r6+256];
	ld.shared.f32 	%f43, [%r6];
	add.f32 	%f44, %f42, %f43;
	st.shared.f32 	[%r6], %f44;
$L__BB13_21:
	setp.gt.u32 	%p20, %r1, 31;
	bar.sync 	0;
	@%p20 bra 	$L__BB13_23;
	ld.volatile.shared.f32 	%f45, [%r6+128];
	ld.volatile.shared.f32 	%f46, [%r6];
	add.f32 	%f47, %f45, %f46;
	st.volatile.shared.f32 	[%r6], %f47;
	ld.volatile.shared.f32 	%f48, [%r6];
	mov.b32 	%r53, %f48;
	shfl.sync.bfly.b32	%r54|%p21, %r53, 16, 31, -1;
	mov.b32 	%f49, %r54;
	add.f32 	%f50, %f48, %f49;
	mov.b32 	%r55, %f50;
	shfl.sync.bfly.b32	%r56|%p22, %r55, 8, 31, -1;
	mov.b32 	%f51, %r56;
	add.f32 	%f52, %f50, %f51;
	mov.b32 	%r57, %f52;
	shfl.sync.bfly.b32	%r58|%p23, %r57, 4, 31, -1;
	mov.b32 	%f53, %r58;
	add.f32 	%f54, %f52, %f53;
	mov.b32 	%r59, %f54;
	shfl.sync.bfly.b32	%r60|%p24, %r59, 2, 31, -1;
	mov.b32 	%f55, %r60;
	add.f32 	%f56, %f54, %f55;
	mov.b32 	%r61, %f56;
	shfl.sync.bfly.b32	%r62|%p25, %r61, 1, 31, -1;
	mov.b32 	%f57, %r62;
	add.f32 	%f58, %f56, %f57;
	st.volatile.shared.f32 	[%r6], %f58;
$L__BB13_23:
	setp.ne.s32 	%p26, %r1, %r7;
	bar.sync 	0;
	ld.shared.f32 	%f59, [_ZZ33compute_hh_trafo_cuda_kernel_realIfLj256EEvPT_PKS0_S3_iiiE6dotp_s];
	ld.global.nc.f32 	%f60, [%rd27];
	mul.f32 	%f61, %f59, %f60;
	mul.f32 	%f62, %f61, %f7;
	sub.f32 	%f8, %f6, %f62;
	st.shared.f32 	[%r5+4], %f8;
	setp.ne.s32 	%p27, %r24, -1;
	and.pred  	%p28, %p27, %p26;
	@%p28 bra 	$L__BB13_25;
	st.global.f32 	[%rd7], %f8;
$L__BB13_25:
	bar.sync 	0;
	mul.wide.s32 	%rd22, %r80, 4;
	add.s64 	%rd8, %rd3, %rd22;
	@%p17 bra 	$L__BB13_27;
	ld.global.f32 	%f63, [%rd8];
	st.shared.f32 	[_ZZ33compute_hh_trafo_cuda_kernel_realIfLj256EEvPT_PKS0_S3_iiiE3q_s], %f63;
$L__BB13_27:
	ld.shared.f32 	%f9, [%r5];
	mul.wide.s32 	%rd23, %r81, 4;
	add.s64 	%rd24, %rd2, %rd23;
	ld.global.nc.f32 	%f10, [%rd24];
	mul.f32 	%f64, %f9, %f10;
	st.shared.f32 	[%r6], %f64;
	bar.sync 	0;
	@%p18 bra 	$L__BB13_29;
	ld.shared.f32 	%f65, [%r6+512];
	ld.shared.f32 	%f66, [%r6];
	add.f32 	%f67, %f65, %f66;
	st.shared.f32 	[%r6], %f67;
$L__BB13_29:
	setp.gt.u32 	%p31, %r1, 63;
	bar.sync 	0;
	@%p31 bra 	$L__BB13_31;
	ld.shared.f32 	%f68, [%r6+256];
	ld.shared.f32 	%f69, [%r6];
	add.f32 	%f70, %f68, %f69;
	st.shared.f32 	[%r6], %f70;
$L__BB13_31:
	setp.gt.u32 	%p32, %r1, 31;
	bar.sync 	0;
	@%p32 bra 	$L__BB13_33;
	ld.volatile.shared.f32 	%f71, [%r6+128];
	ld.volatile.shared.f32 	%f72, [%r6];
	add.f32 	%f73, %f71, %f72;
	st.volatile.shared.f32 	[%r6], %f73;
	ld.volatile.shared.f32 	%f74, [%r6];
	mov.b32 	%r64, %f74;
	shfl.sync.bfly.b32	%r65|%p33, %r64, 16, 31, -1;
	mov.b32 	%f75, %r65;
	add.f32 	%f76, %f74, %f75;
	mov.b32 	%r66, %f76;
	shfl.sync.bfly.b32	%r67|%p34, %r66, 8, 31, -1;
	mov.b32 	%f77, %r67;
	add.f32 	%f78, %f76, %f77;
	mov.b32 	%r68, %f78;
	shfl.sync.bfly.b32	%r69|%p35, %r68, 4, 31, -1;
	mov.b32 	%f79, %r69;
	add.f32 	%f80, %f78, %f79;
	mov.b32 	%r70, %f80;
	shfl.sync.bfly.b32	%r71|%p36, %r70, 2, 31, -1;
	mov.b32 	%f81, %r71;
	add.f32 	%f82, %f80, %f81;
	mov.b32 	%r72, %f82;
	shfl.sync.bfly.b32	%r73|%p37, %r72, 1, 31, -1;
	mov.b32 	%f83, %r73;
	add.f32 	%f84, %f82, %f83;
	st.volatile.shared.f32 	[%r6], %f84;
$L__BB13_33:
	bar.sync 	0;
	ld.shared.f32 	%f85, [_ZZ33compute_hh_trafo_cuda_kernel_realIfLj256EEvPT_PKS0_S3_iiiE6dotp_s];
	mul.wide.u32 	%rd25, %r24, 4;
	add.s64 	%rd26, %rd1, %rd25;
	ld.global.nc.f32 	%f86, [%rd26];
	mul.f32 	%f87, %f85, %f86;
	mul.f32 	%f88, %f87, %f10;
	sub.f32 	%f11, %f9, %f88;
	st.shared.f32 	[%r5+4], %f11;
	setp.ne.s32 	%p39, %r83, 2;
	and.pred  	%p40, %p39, %p26;
	@%p40 bra 	$L__BB13_35;
	st.global.f32 	[%rd8], %f11;
$L__BB13_35:
	bar.sync 	0;
	sub.s32 	%r75, %r85, %r32;
	sub.s32 	%r85, %r75, %r32;
	sub.s32 	%r76, %r84, %r31;
	sub.s32 	%r84, %r76, %r31;
	add.s32 	%r82, %r82, -2;
	add.s64 	%rd27, %rd27, -8;
	sub.s32 	%r81, %r81, %r15;
	sub.s32 	%r80, %r80, %r17;
	add.s32 	%r30, %r83, -2;
	setp.gt.u32 	%p41, %r83, 2;
	mov.u32 	%r83, %r30;
	@%p41 bra 	$L__BB13_15;
$L__BB13_36:
	ret;

}
	// .globl	_Z33compute_hh_trafo_cuda_kernel_realIfLj128EEvPT_PKS0_S3_iii
.visible .entry _Z33compute_hh_trafo_cuda_kernel_realIfLj128EEvPT_PKS0_S3_iii(
	.param .u64 .ptr .align 1 _Z33compute_hh_trafo_cuda_kernel_realIfLj128EEvPT_PKS0_S3_iii_param_0,
	.param .u64 .ptr .align 1 _Z33compute_hh_trafo_cuda_kernel_realIfLj128EEvPT_PKS0_S3_iii_param_1,
	.param .u64 .ptr .align 1 _Z33compute_hh_trafo_cuda_kernel_realIfLj128EEvPT_PKS0_S3_iii_param_2,
	.param .u32 _Z33compute_hh_trafo_cuda_kernel_realIfLj128EEvPT_PKS0_S3_iii_param_3,
	.param .u32 _Z33compute_hh_trafo_cuda_kernel_realIfLj128EEvPT_PKS0_S3_iii_param_4,
	.param .u32 _Z33compute_hh_trafo_cuda_kernel_realIfLj128EEvPT_PKS0_S3_iii_param_5
)
{
	.reg .pred 	%p<39>;
	.reg .b32 	%r<86>;
	.reg .b32 	%f<81>;
	.reg .b64 	%rd<28>;
	// demoted variable
	.shared .align 4 .b8 _ZZ33compute_hh_trafo_cuda_kernel_realIfLj128EEvPT_PKS0_S3_iiiE3q_s[516];
	// demoted variable
	.shared .align 4 .b8 _ZZ33compute_hh_trafo_cuda_kernel_realIfLj128EEvPT_PKS0_S3_iiiE6dotp_s[512];
	ld.param.u64 	%rd10, [_Z33compute_hh_trafo_cuda_kernel_realIfLj128EEvPT_PKS0_S3_iii_param_0];
	ld.param.u64 	%rd11, [_Z33compute_hh_trafo_cuda_kernel_realIfLj128EEvPT_PKS0_S3_iii_param_1];
	ld.param.u64 	%rd12, [_Z33compute_hh_trafo_cuda_kernel_realIfLj128EEvPT_PKS0_S3_iii_param_2];
	ld.param.u32 	%r31, [_Z33compute_hh_trafo_cuda_kernel_realIfLj128EEvPT_PKS0_S3_iii_param_3];
	ld.param.u32 	%r32, [_Z33compute_hh_trafo_cuda_kernel_realIfLj128EEvPT_PKS0_S3_iii_param_4];
	ld.param.u32 	%r83, [_Z33compute_hh_trafo_cuda_kernel_realIfLj128EEvPT_PKS0_S3_iii_param_5];
	cvta.to.global.u64 	%rd1, %rd12;
	cvta.to.global.u64 	%rd2, %rd11;
	cvta.to.global.u64 	%rd3, %rd10;
	mov.u32 	%r1, %tid.x;
	mov.u32 	%r34, %ctaid.x;
	add.s32 	%r3, %r83, -1;
	add.s32 	%r35, %r3, %r1;
	mad.lo.s32 	%r85, %r35, %r32, %r34;
	mad.lo.s32 	%r84, %r3, %r31, %r1;
	mul.wide.s32 	%rd13, %r85, 4;
	add.s64 	%rd4, %rd3, %rd13;
	ld.global.f32 	%f80, [%rd4];
	shl.b32 	%r36, %r1, 2;
	mov.u32 	%r37, _ZZ33compute_hh_trafo_cuda_kernel_realIfLj128EEvPT_PKS0_S3_iiiE3q_s;
	add.s32 	%r5, %r37, %r36;
	st.shared.f32 	[%r5], %f80;
	setp.lt.s32 	%p1, %r83, 1;
	@%p1 bra 	$L__BB14_30;
	mov.u32 	%r39, _ZZ33compute_hh_trafo_cuda_kernel_realIfLj128EEvPT_PKS0_S3_iiiE6dotp_s;
	add.s32 	%r6, %r39, %r36;
	mov.u32 	%r40, %ntid.x;
	add.s32 	%r7, %r40, -1;
	and.b32  	%r41, %r83, 1;
	setp.eq.b32 	%p2, %r41, 1;
	not.pred 	%p3, %p2;
	@%p3 bra 	$L__BB14_11;
	setp.ne.s32 	%p4, %r1, 0;
	@%p4 bra 	$L__BB14_4;
	st.shared.f32 	[_ZZ33compute_hh_trafo_cuda_kernel_realIfLj128EEvPT_PKS0_S3_iiiE3q_s], %f80;
	ld.shared.f32 	%f80, [%r5];
$L__BB14_4:
	setp.gt.u32 	%p5, %r1, 63;
	mul.wide.s32 	%rd14, %r84, 4;
	add.s64 	%rd15, %rd2, %rd14;
	ld.global.nc.f32 	%f4, [%rd15];
	mul.f32 	%f12, %f80, %f4;
	st.shared.f32 	[%r6], %f12;
	bar.sync 	0;
	@%p5 bra 	$L__BB14_6;
	ld.shared.f32 	%f13, [%r6+256];
	ld.shared.f32 	%f14, [%r6];
	add.f32 	%f15, %f13, %f14;
	st.shared.f32 	[%r6], %f15;
$L__BB14_6:
	setp.gt.u32 	%p6, %r1, 31;
	bar.sync 	0;
	@%p6 bra 	$L__BB14_8;
	ld.volatile.shared.f32 	%f16, [%r6+128];
	ld.volatile.shared.f32 	%f17, [%r6];
	add.f32 	%f18, %f16, %f17;
	st.volatile.shared.f32 	[%r6], %f18;
	ld.volatile.shared.f32 	%f19, [%r6];
	mov.b32 	%r42, %f19;
	shfl.sync.bfly.b32	%r43|%p7, %r42, 16, 31, -1;
	mov.b32 	%f20, %r43;
	add.f32 	%f21, %f19, %f20;
	mov.b32 	%r44, %f21;
	shfl.sync.bfly.b32	%r45|%p8, %r44, 8, 31, -1;
	mov.b32 	%f22, %r45;
	add.f32 	%f23, %f21, %f22;
	mov.b32 	%r46, %f23;
	shfl.sync.bfly.b32	%r47|%p9, %r46, 4, 31, -1;
	mov.b32 	%f24, %r47;
	add.f32 	%f25, %f23, %f24;
	mov.b32 	%r48, %f25;
	shfl.sync.bfly.b32	%r49|%p10, %r48, 2, 31, -1;
	mov.b32 	%f26, %r49;
	add.f32 	%f27, %f25, %f26;
	mov.b32 	%r50, %f27;
	shfl.sync.bfly.b32	%r51|%p11, %r50, 1, 31, -1;
	mov.b32 	%f28, %r51;
	add.f32 	%f29, %f27, %f28;
	st.volatile.shared.f32 	[%r6], %f29;
$L__BB14_8:
	setp.ne.s32 	%p12, %r1, %r7;
	bar.sync 	0;
	ld.shared.f32 	%f30, [_ZZ33compute_hh_trafo_cuda_kernel_realIfLj128EEvPT_PKS0_S3_iiiE6dotp_s];
	mul.wide.u32 	%rd16, %r3, 4;
	add.s64 	%rd17, %rd1, %rd16;
	ld.global.nc.f32 	%f31, [%rd17];
	mul.f32 	%f32, %f30, %f31;
	mul.f32 	%f33, %f32, %f4;
	sub.f32 	%f5, %f80, %f33;
	st.shared.f32 	[%r5+4], %f5;
	setp.ne.s32 	%p13, %r83, 1;
	and.pred  	%p14, %p13, %p12;
	@%p14 bra 	$L__BB14_10;
	st.global.f32 	[%rd4], %f5;
$L__BB14_10:
	bar.sync 	0;
	sub.s32 	%r85, %r85, %r32;
	sub.s32 	%r84, %r84, %r31;
	mov.u32 	%r83, %r3;
$L__BB14_11:
	setp.eq.s32 	%p15, %r3, 0;
	@%p15 bra 	$L__BB14_30;
	add.s32 	%r82, %r83, -1;
	mul.wide.u32 	%rd18, %r82, 4;
	add.s64 	%rd27, %rd1, %rd18;
	sub.s32 	%r81, %r84, %r31;
	shl.b32 	%r15, %r31, 1;
	sub.s32 	%r80, %r85, %r32;
	shl.b32 	%r17, %r32, 1;
$L__BB14_13:
	setp.ne.s32 	%p16, %r1, 0;
	add.s32 	%r24, %r82, -1;
	mul.wide.s32 	%rd19, %r85, 4;
	add.s64 	%rd7, %rd3, %rd19;
	@%p16 bra 	$L__BB14_15;
	ld.global.f32 	%f34, [%rd7];
	st.shared.f32 	[_ZZ33compute_hh_trafo_cuda_kernel_realIfLj128EEvPT_PKS0_S3_iiiE3q_s], %f34;
$L__BB14_15:
	setp.gt.u32 	%p17, %r1, 63;
	ld.shared.f32 	%f6, [%r5];
	mul.wide.s32 	%rd20, %r84, 4;
	add.s64 	%rd21, %rd2, %rd20;
	ld.global.nc.f32 	%f7, [%rd21];
	mul.f32 	%f35, %f6, %f7;
	st.shared.f32 	[%r6], %f35;
	bar.sync 	0;
	@%p17 bra 	$L__BB14_17;
	ld.shared.f32 	%f36, [%r6+256];
	ld.shared.f32 	%f37, [%r6];
	add.f32 	%f38, %f36, %f37;
	st.shared.f32 	[%r6], %f38;
$L__BB14_17:
	setp.gt.u32 	%p18, %r1, 31;
	bar.sync 	0;
	@%p18 bra 	$L__BB14_19;
	ld.volatile.shared.f32 	%f39, [%r6+128];
	ld.volatile.shared.f32 	%f40, [%r6];
	add.f32 	%f41, %f39, %f40;
	st.volatile.shared.f32 	[%r6], %f41;
	ld.volatile.shared.f32 	%f42, [%r6];
	mov.b32 	%r53, %f42;
	shfl.sync.bfly.b32	%r54|%p19, %r53, 16, 31, -1;
	mov.b32 	%f43, %r54;
	add.f32 	%f44, %f42, %f43;
	mov.b32 	%r55, %f44;
	shfl.sync.bfly.b32	%r56|%p20, %r55, 8, 31, -1;
	mov.b32 	%f45, %r56;
	add.f32 	%f46, %f44, %f45;
	mov.b32 	%r57, %f46;
	shfl.sync.bfly.b32	%r58|%p21, %r57, 4, 31, -1;
	mov.b32 	%f47, %r58;
	add.f32 	%f48, %f46, %f47;
	mov.b32 	%r59, %f48;
	shfl.sync.bfly.b32	%r60|%p22, %r59, 2, 31, -1;
	mov.b32 	%f49, %r60;
	add.f32 	%f50, %f48, %f49;
	mov.b32 	%r61, %f50;
	shfl.sync.bfly.b32	%r62|%p23, %r61, 1, 31, -1;
	mov.b32 	%f51, %r62;
	add.f32 	%f52, %f50, %f51;
	st.volatile.shared.f32 	[%r6], %f52;
$L__BB14_19:
	setp.ne.s32 	%p24, %r1, %r7;
	bar.sync 	0;
	ld.shared.f32 	%f53, [_ZZ33compute_hh_trafo_cuda_kernel_realIfLj128EEvPT_PKS0_S3_iiiE6dotp_s];
	ld.global.nc.f32 	%f54, [%rd27];
	mul.f32 	%f55, %f53, %f54;
	mul.f32 	%f56, %f55, %f7;
	sub.f32 	%f8, %f6, %f56;
	st.shared.f32 	[%r5+4], %f8;
	setp.ne.s32 	%p25, %r24, -1;
	and.pred  	%p26, %p25, %p24;
	@%p26 bra 	$L__BB14_21;
	st.global.f32 	[%rd7], %f8;
$L__BB14_21:
	bar.sync 	0;
	mul.wide.s32 	%rd22, %r80, 4;
	add.s64 	%rd8, %rd3, %rd22;
	@%p16 bra 	$L__BB14_23;
	ld.global.f32 	%f57, [%rd8];
	st.shared.f32 	[_ZZ33compute_hh_trafo_cuda_kernel_realIfLj128EEvPT_PKS0_S3_iiiE3q_s], %f57;
$L__BB14_23:
	ld.shared.f32 	%f9, [%r5];
	mul.wide.s32 	%rd23, %r81, 4;
	add.s64 	%rd24, %rd2, %rd23;
	ld.global.nc.f32 	%f10, [%rd24];
	mul.f32 	%f58, %f9, %f10;
	st.shared.f32 	[%r6], %f58;
	bar.sync 	0;
	@%p17 bra 	$L__BB14_25;
	ld.shared.f32 	%f59, [%r6+256];
	ld.shared.f32 	%f60, [%r6];
	add.f32 	%f61, %f59, %f60;
	st.shared.f32 	[%r6], %f61;
$L__BB14_25:
	setp.gt.u32 	%p29, %r1, 31;
	bar.sync 	0;
	@%p29 bra 	$L__BB14_27;
	ld.volatile.shared.f32 	%f62, [%r6+128];
	ld.volatile.shared.f32 	%f63, [%r6];
	add.f32 	%f64, %f62, %f63;
	st.volatile.shared.f32 	[%r6], %f64;
	ld.volatile.shared.f32 	%f65, [%r6];
	mov.b32 	%r64, %f65;
	shfl.sync.bfly.b32	%r65|%p30, %r64, 16, 31, -1;
	mov.b32 	%f66, %r65;
	add.f32 	%f67, %f65, %f66;
	mov.b32 	%r66, %f67;
	shfl.sync.bfly.b32	%r67|%p31, %r66, 8, 31, -1;
	mov.b32 	%f68, %r67;
	add.f32 	%f69, %f67, %f68;
	mov.b32 	%r68, %f69;
	shfl.sync.bfly.b32	%r69|%p32, %r68, 4, 31, -1;
	mov.b32 	%f70, %r69;
	add.f32 	%f71, %f69, %f70;
	mov.b32 	%r70, %f71;
	shfl.sync.bfly.b32	%r71|%p33, %r70, 2, 31, -1;
	mov.b32 	%f72, %r71;
	add.f32 	%f73, %f71, %f72;
	mov.b32 	%r72, %f73;
	shfl.sync.bfly.b32	%r73|%p34, %r72, 1, 31, -1;
	mov.b32 	%f74, %r73;
	add.f32 	%f75, %f73, %f74;
	st.volatile.shared.f32 	[%r6], %f75;
$L__BB14_27:
	bar.sync 	0;
	ld.shared.f32 	%f76, [_ZZ33compute_hh_trafo_cuda_kernel_realIfLj128EEvPT_PKS0_S3_iiiE6dotp_s];
	mul.wide.u32 	%rd25, %r24, 4;
	add.s64 	%rd26, %rd1, %rd25;
	ld.global.nc.f32 	%f77, [%rd26];
	mul.f32 	%f78, %f76, %f77;
	mul.f32 	%f79, %f78, %f10;
	sub.f32 	%f11, %f9, %f79;
	st.shared.f32 	[%r5+4], %f11;
	setp.ne.s32 	%p36, %r83, 2;
	and.pred  	%p37, %p36, %p24;
	@%p37 bra 	$L__BB14_29;
	st.global.f32 	[%rd8], %f11;
$L__BB14_29:
	bar.sync 	0;
	sub.s32 	%r75, %r85, %r32;
	sub.s32 	%r85, %r75, %r32;
	sub.s32 	%r76, %r84, %r31;
	sub.s32 	%r84, %r76, %r31;
	add.s32 	%r82, %r82, -2;
	add.s64 	%rd27, %rd27, -8;
	sub.s32 	%r81, %r81, %r15;
	sub.s32 	%r80, %r80, %r17;
	add.s32 	%r30, %r83, -2;
	setp.gt.u32 	%p38, %r83, 2;
	mov.u32 	%r83, %r30;
	@%p38 bra 	$L__BB14_13;
$L__BB14_30:
	ret;

}
	// .globl	_Z33compute_hh_trafo_cuda_kernel_realIfLj64EEvPT_PKS0_S3_iii
.visible .entry _Z33compute_hh_trafo_cuda_kernel_realIfLj64EEvPT_PKS0_S3_iii(
	.param .u64 .ptr .align 1 _Z33compute_hh_trafo_cuda_kernel_realIfLj64EEvPT_PKS0_S3_iii_param_0,
	.param .u64 .ptr .align 1 _Z33compute_hh_trafo_cuda_kernel_realIfLj64EEvPT_PKS0_S3_iii_param_1,
	.param .u64 .ptr .align 1 _Z33compute_hh_trafo_cuda_kernel_realIfLj64EEvPT_PKS0_S3_iii_param_2,
	.param .u32 _Z33compute_hh_trafo_cuda_kernel_realIfLj64EEvPT_PKS0_S3_iii_param_3,
	.param .u32 _Z33compute_hh_trafo_cuda_kernel_realIfLj64EEvPT_PKS0_S3_iii_param_4,
	.param .u32 _Z33compute_hh_trafo_cuda_kernel_realIfLj64EEvPT_PKS0_S3_iii_param_5
)
{
	.reg .pred 	%p<36>;
	.reg .b32 	%r<86>;
	.reg .b32 	%f<72>;
	.reg .b64 	%rd<28>;
	// demoted variable
	.shared .align 4 .b8 _ZZ33compute_hh_trafo_cuda_kernel_realIfLj64EEvPT_PKS0_S3_iiiE3q_s[260];
	// demoted variable
	.shared .align 4 .b8 _ZZ33compute_hh_trafo_cuda_kernel_realIfLj64EEvPT_PKS0_S3_iiiE6dotp_s[256];
	ld.param.u64 	%rd10, [_Z33compute_hh_trafo_cuda_kernel_realIfLj64EEvPT_PKS0_S3_iii_param_0];
	ld.param.u64 	%rd11, [_Z33compute_hh_trafo_cuda_kernel_realIfLj64EEvPT_PKS0_S3_iii_param_1];
	ld.param.u64 	%rd12, [_Z33compute_hh_trafo_cuda_kernel_realIfLj64EEvPT_PKS0_S3_iii_param_2];
	ld.param.u32 	%r31, [_Z33compute_hh_trafo_cuda_kernel_realIfLj64EEvPT_PKS0_S3_iii_param_3];
	ld.param.u32 	%r32, [_Z33compute_hh_trafo_cuda_kernel_realIfLj64EEvPT_PKS0_S3_iii_param_4];
	ld.param.u32 	%r83, [_Z33compute_hh_trafo_cuda_kernel_realIfLj64EEvPT_PKS0_S3_iii_param_5];
	cvta.to.global.u64 	%rd1, %rd12;
	cvta.to.global.u64 	%rd2, %rd11;
	cvta.to.global.u64 	%rd3, %rd10;
	mov.u32 	%r1, %tid.x;
	mov.u32 	%r34, %ctaid.x;
	add.s32 	%r3, %r83, -1;
	add.s32 	%r35, %r3, %r1;
	mad.lo.s32 	%r85, %r35, %r32, %r34;
	mad.lo.s32 	%r84, %r3, %r31, %r1;
	mul.wide.s32 	%rd13, %r85, 4;
	add.s64 	%rd4, %rd3, %rd13;
	ld.global.f32 	%f71, [%rd4];
	shl.b32 	%r36, %r1, 2;
	mov.u32 	%r37, _ZZ33compute_hh_trafo_cuda_kernel_realIfLj64EEvPT_PKS0_S3_iiiE3q_s;
	add.s32 	%r5, %r37, %r36;
	st.shared.f32 	[%r5], %f71;
	setp.lt.s32 	%p1, %r83, 1;
	@%p1 bra 	$L__BB15_24;
	mov.u32 	%r39, _ZZ33compute_hh_trafo_cuda_kernel_realIfLj64EEvPT_PKS0_S3_iiiE6dotp_s;
	add.s32 	%r6, %r39, %r36;
	mov.u32 	%r40, %ntid.x;
	add.s32 	%r7, %r40, -1;
	and.b32  	%r41, %r83, 1;
	setp.eq.b32 	%p2, %r41, 1;
	not.pred 	%p3, %p2;
	@%p3 bra 	$L__BB15_9;
	setp.ne.s32 	%p4, %r1, 0;
	@%p4 bra 	$L__BB15_4;
	st.shared.f32 	[_ZZ33compute_hh_trafo_cuda_kernel_realIfLj64EEvPT_PKS0_S3_iiiE3q_s], %f71;
	ld.shared.f32 	%f71, [%r5];
$L__BB15_4:
	setp.gt.u32 	%p5, %r1, 31;
	mul.wide.s32 	%rd14, %r84, 4;
	add.s64 	%rd15, %rd2, %rd14;
	ld.global.nc.f32 	%f4, [%rd15];
	mul.f32 	%f12, %f71, %f4;
	st.shared.f32 	[%r6], %f12;
	bar.sync 	0;
	@%p5 bra 	$L__BB15_6;
	ld.volatile.shared.f32 	%f13, [%r6+128];
	ld.volatile.shared.f32 	%f14, [%r6];
	add.f32 	%f15, %f13, %f14;
	st.volatile.shared.f32 	[%r6], %f15;
	ld.volatile.shared.f32 	%f16, [%r6];
	mov.b32 	%r42, %f16;
	shfl.sync.bfly.b32	%r43|%p6, %r42, 16, 31, -1;
	mov.b32 	%f17, %r43;
	add.f32 	%f18, %f16, %f17;
	mov.b32 	%r44, %f18;
	shfl.sync.bfly.b32	%r45|%p7, %r44, 8, 31, -1;
	mov.b32 	%f19, %r45;
	add.f32 	%f20, %f18, %f19;
	mov.b32 	%r46, %f20;
	shfl.sync.bfly.b32	%r47|%p8, %r46, 4, 31, -1;
	mov.b32 	%f21, %r47;
	add.f32 	%f22, %f20, %f21;
	mov.b32 	%r48, %f22;
	shfl.sync.bfly.b32	%r49|%p9, %r48, 2, 31, -1;
	mov.b32 	%f23, %r49;
	add.f32 	%f24, %f22, %f23;
	mov.b32 	%r50, %f24;
	shfl.sync.bfly.b32	%r51|%p10, %r50, 1, 31, -1;
	mov.b32 	%f25, %r51;
	add.f32 	%f26, %f24, %f25;
	st.volatile.shared.f32 	[%r6], %f26;
$L__BB15_6:
	setp.ne.s32 	%p11, %r1, %r7;
	bar.sync 	0;
	ld.shared.f32 	%f27, [_ZZ33compute_hh_trafo_cuda_kernel_realIfLj64EEvPT_PKS0_S3_iiiE6dotp_s];
	mul.wide.u32 	%rd16, %r3, 4;
	add.s64 	%rd17, %rd1, %rd16;
	ld.global.nc.f32 	%f28, [%rd17];
	mul.f32 	%f29, %f27, %f28;
	mul.f32 	%f30, %f29, %f4;
	sub.f32 	%f5, %f71, %f30;
	st.shared.f32 	[%r5+4], %f5;
	setp.ne.s32 	%p12, %r83, 1;
	and.pred  	%p13, %p12, %p11;
	@%p13 bra 	$L__BB15_8;
	st.global.f32 	[%rd4], %f5;
$L__BB15_8:
	bar.sync 	0;
	sub.s32 	%r85, %r85, %r32;
	sub.s32 	%r84, %r84, %r31;
	mov.u32 	%r83, %r3;
$L__BB15_9:
	setp.eq.s32 	%p14, %r3, 0;
	@%p14 bra 	$L__BB15_24;
	add.s32 	%r82, %r83, -1;
	mul.wide.u32 	%rd18, %r82, 4;
	add.s64 	%rd27, %rd1, %rd18;
	sub.s32 	%r81, %r84, %r31;
	shl.b32 	%r15, %r31, 1;
	sub.s32 	%r80, %r85, %r32;
	shl.b32 	%r17, %r32, 1;
$L__BB15_11:
	setp.ne.s32 	%p15, %r1, 0;
	add.s32 	%r24, %r82, -1;
	mul.wide.s32 	%rd19, %r85, 4;
	add.s64 	%rd7, %rd3, %rd19;
	@%p15 bra 	$L__BB15_13;
	ld.global.f32 	%f31, [%rd7];
	st.shared.f32 	[_ZZ33compute_hh_trafo_cuda_kernel_realIfLj64EEvPT_PKS0_S3_iiiE3q_s], %f31;
$L__BB15_13:
	setp.gt.u32 	%p16, %r1, 31;
	ld.shared.f32 	%f6, [%r5];
	mul.wide.s32 	%rd20, %r84, 4;
	add.s64 	%rd21, %rd2, %rd20;
	ld.global.nc.f32 	%f7, [%rd21];
	mul.f32 	%f32, %f6, %f7;
	st.shared.f32 	[%r6], %f32;
	bar.sync 	0;
	@%p16 bra 	$L__BB15_15;
	ld.volatile.shared.f32 	%f33, [%r6+128];
	ld.volatile.shared.f32 	%f34, [%r6];
	add.f32 	%f35, %f33, %f34;
	st.volatile.shared.f32 	[%r6], %f35;
	ld.volatile.shared.f32 	%f36, [%r6];
	mov.b32 	%r53, %f36;
	shfl.sync.bfly.b32	%r54|%p17, %r53, 16, 31, -1;
	mov.b32 	%f37, %r54;
	add.f32 	%f38, %f36, %f37;
	mov.b32 	%r55, %f38;
	shfl.sync.bfly.b32	%r56|%p18, %r55, 8, 31, -1;
	mov.b32 	%f39, %r56;
	add.f32 	%f40, %f38, %f39;
	mov.b32 	%r57, %f40;
	shfl.sync.bfly.b32	%r58|%p19, %r57, 4, 31, -1;
	mov.b32 	%f41, %r58;
	add.f32 	%f42, %f40, %f41;
	mov.b32 	%r59, %f42;
	shfl.sync.bfly.b32	%r60|%p20, %r59, 2, 31, -1;
	mov.b32 	%f43, %r60;
	add.f32 	%f44, %f42, %f43;
	mov.b32 	%r61, %f44;
	shfl.sync.bfly.b32	%r62|%p21, %r61, 1, 31, -1;
	mov.b32 	%f45, %r62;
	add.f32 	%f46, %f44, %f45;
	st.volatile.shared.f32 	[%r6], %f46;
$L__BB15_15:
	setp.ne.s32 	%p22, %r1, %r7;
	bar.sync 	0;
	ld.shared.f32 	%f47, [_ZZ33compute_hh_trafo_cuda_kernel_realIfLj64EEvPT_PKS0_S3_iiiE6dotp_s];
	ld.global.nc.f32 	%f48, [%rd27];
	mul.f32 	%f49, %f47, %f48;
	mul.f32 	%f50, %f49, %f7;
	sub.f32 	%f8, %f6, %f50;
	st.shared.f32 	[%r5+4], %f8;
	setp.ne.s32 	%p23, %r24, -1;
	and.pred  	%p24, %p23, %p22;
	@%p24 bra 	$L__BB15_17;
	st.global.f32 	[%rd7], %f8;
$L__BB15_17:
	bar.sync 	0;
	mul.wide.s32 	%rd22, %r80, 4;
	add.s64 	%rd8, %rd3, %rd22;
	@%p15 bra 	$L__BB15_19;
	ld.global.f32 	%f51, [%rd8];
	st.shared.f32 	[_ZZ33compute_hh_trafo_cuda_kernel_realIfLj64EEvPT_PKS0_S3_iiiE3q_s], %f51;
$L__BB15_19:
	ld.shared.f32 	%f9, [%r5];
	mul.wide.s32 	%rd23, %r81, 4;
	add.s64 	%rd24, %rd2, %rd23;
	ld.global.nc.f32 	%f10, [%rd24];
	mul.f32 	%f52, %f9, %f10;
	st.shared.f32 	[%r6], %f52;
	bar.sync 	0;
	@%p16 bra 	$L__BB15_21;
	ld.volatile.shared.f32 	%f53, [%r6+128];
	ld.volatile.shared.f32 	%f54, [%r6];
	add.f32 	%f55, %f53, %f54;
	st.volatile.shared.f32 	[%r6], %f55;
	ld.volatile.shared.f32 	%f56, [%r6];
	mov.b32 	%r64, %f56;
	shfl.sync.bfly.b32	%r65|%p27, %r64, 16, 31, -1;
	mov.b32 	%f57, %r65;
	add.f32 	%f58, %f56, %f57;
	mov.b32 	%r66, %f58;
	shfl.sync.bfly.b32	%r67|%p28, %r66, 8, 31, -1;
	mov.b32 	%f59, %r67;
	add.f32 	%f60, %f58, %f59;
	mov.b32 	%r68, %f60;
	shfl.sync.bfly.b32	%r69|%p29, %r68, 4, 31, -1;
	mov.b32 	%f61, %r69;
	add.f32 	%f62, %f60, %f61;
	mov.b32 	%r70, %f62;
	shfl.sync.bfly.b32	%r71|%p30, %r70, 2, 31, -1;
	mov.b32 	%f63, %r71;
	add.f32 	%f64, %f62, %f63;
	mov.b32 	%r72, %f64;
	shfl.sync.bfly.b32	%r73|%p31, %r72, 1, 31, -1;
	mov.b32 	%f65, %r73;
	add.f32 	%f66, %f64, %f65;
	st.volatile.shared.f32 	[%r6], %f66;
$L__BB15_21:
	bar.sync 	0;
	ld.shared.f32 	%f67, [_ZZ33compute_hh_trafo_cuda_kernel_realIfLj64EEvPT_PKS0_S3_iiiE6dotp_s];
	mul.wide.u32 	%rd25, %r24, 4;
	add.s64 	%rd26, %rd1, %rd25;
	ld.global.nc.f32 	%f68, [%rd26];
	mul.f32 	%f69, %f67, %f68;
	mul.f32 	%f70, %f69, %f10;
	sub.f32 	%f11, %f9, %f70;
	st.shared.f32 	[%r5+4], %f11;
	setp.ne.s32 	%p33, %r83, 2;
	and.pred  	%p34, %p33, %p22;
	@%p34 bra 	$L__BB15_23;
	st.global.f32 	[%rd8], %f11;
$L__BB15_23:
	bar.sync 	0;
	sub.s32 	%r75, %r85, %r32;
	sub.s32 	%r85, %r75, %r32;
	sub.s32 	%r76, %r84, %r31;
	sub.s32 	%r84, %r76, %r31;
	add.s32 	%r82, %r82, -2;
	add.s64 	%rd27, %rd27, -8;
	sub.s32 	%r81, %r81, %r15;
	sub.s32 	%r80, %r80, %r17;
	add.s32 	%r30, %r83, -2;
	setp.gt.u32 	%p35, %r83, 2;
	mov.u32 	%r83, %r30;
	@%p35 bra 	$L__BB15_11;
$L__BB15_24:
	ret;

}
	// .globl	_Z33compute_hh_trafo_cuda_kernel_realIfLj32EEvPT_PKS0_S3_iii
.visible .entry _Z33compute_hh_trafo_cuda_kernel_realIfLj32EEvPT_PKS0_S3_iii(
	.param .u64 .ptr .align 1 _Z33compute_hh_trafo_cuda_kernel_realIfLj32EEvPT_PKS0_S3_iii_param_0,
	.param .u64 .ptr .align 1 _Z33compute_hh_trafo_cuda_kernel_realIfLj32EEvPT_PKS0_S3_iii_param_1,
	.param .u64 .ptr .align 1 _Z33compute_hh_trafo_cuda_kernel_realIfLj32EEvPT_PKS0_S3_iii_param_2,
	.param .u32 _Z33compute_hh_trafo_cuda_kernel_realIfLj32EEvPT_PKS0_S3_iii_param_3,
	.param .u32 _Z33compute_hh_trafo_cuda_kernel_realIfLj32EEvPT_PKS0_S3_iii_param_4,
	.param .u32 _Z33compute_hh_trafo_cuda_kernel_realIfLj32EEvPT_PKS0_S3_iii_param_5
)
{
	.reg .pred 	%p<36>;
	.reg .b32 	%r<86>;
	.reg .b32 	%f<63>;
	.reg .b64 	%rd<28>;
	// demoted variable
	.shared .align 4 .b8 _ZZ33compute_hh_trafo_cuda_kernel_realIfLj32EEvPT_PKS0_S3_iiiE3q_s[132];
	// demoted variable
	.shared .align 4 .b8 _ZZ33compute_hh_trafo_cuda_kernel_realIfLj32EEvPT_PKS0_S3_iiiE6dotp_s[128];
	ld.param.u64 	%rd10, [_Z33compute_hh_trafo_cuda_kernel_realIfLj32EEvPT_PKS0_S3_iii_param_0];
	ld.param.u64 	%rd11, [_Z33compute_hh_trafo_cuda_kernel_realIfLj32EEvPT_PKS0_S3_iii_param_1];
	ld.param.u64 	%rd12, [_Z33compute_hh_trafo_cuda_kernel_realIfLj32EEvPT_PKS0_S3_iii_param_2];
	ld.param.u32 	%r31, [_Z33compute_hh_trafo_cuda_kernel_realIfLj32EEvPT_PKS0_S3_iii_param_3];
	ld.param.u32 	%r32, [_Z33compute_hh_trafo_cuda_kernel_realIfLj32EEvPT_PKS0_S3_iii_param_4];
	ld.param.u32 	%r83, [_Z33compute_hh_trafo_cuda_kernel_realIfLj32EEvPT_PKS0_S3_iii_param_5];
	cvta.to.global.u64 	%rd1, %rd12;
	cvta.to.global.u64 	%rd2, %rd11;
	cvta.to.global.u64 	%rd3, %rd10;
	mov.u32 	%r1, %tid.x;
	mov.u32 	%r34, %ctaid.x;
	add.s32 	%r3, %r83, -1;
	add.s32 	%r35, %r3, %r1;
	mad.lo.s32 	%r85, %r35, %r32, %r34;
	mad.lo.s32 	%r84, %r3, %r31, %r1;
	mul.wide.s32 	%rd13, %r85, 4;
	add.s64 	%rd4, %rd3, %rd13;
	ld.global.f32 	%f62, [%rd4];
	shl.b32 	%r36, %r1, 2;
	mov.u32 	%r37, _ZZ33compute_hh_trafo_cuda_kernel_realIfLj32EEvPT_PKS0_S3_iiiE3q_s;
	add.s32 	%r5, %r37, %r36;
	st.shared.f32 	[%r5], %f62;
	setp.lt.s32 	%p1, %r83, 1;
	@%p1 bra 	$L__BB16_24;
	mov.u32 	%r39, _ZZ33compute_hh_trafo_cuda_kernel_realIfLj32EEvPT_PKS0_S3_iiiE6dotp_s;
	add.s32 	%r6, %r39, %r36;
	mov.u32 	%r40, %ntid.x;
	add.s32 	%r7, %r40, -1;
	and.b32  	%r41, %r83, 1;
	setp.eq.b32 	%p2, %r41, 1;
	not.pred 	%p3, %p2;
	@%p3 bra 	$L__BB16_9;
	setp.ne.s32 	%p4, %r1, 0;
	@%p4 bra 	$L__BB16_4;
	st.shared.f32 	[_ZZ33compute_hh_trafo_cuda_kernel_realIfLj32EEvPT_PKS0_S3_iiiE3q_s], %f62;
	ld.shared.f32 	%f62, [%r5];
$L__BB16_4:
	setp.gt.u32 	%p5, %r1, 31;
	mul.wide.s32 	%rd14, %r84, 4;
	add.s64 	%rd15, %rd2, %rd14;
	ld.global.nc.f32 	%f4, [%rd15];
	mul.f32 	%f12, %f62, %f4;
	st.shared.f32 	[%r6], %f12;
	bar.sync 	0;
	@%p5 bra 	$L__BB16_6;
	ld.volatile.shared.f32 	%f13, [%r6];
	mov.b32 	%r42, %f13;
	shfl.sync.bfly.b32	%r43|%p6, %r42, 16, 31, -1;
	mov.b32 	%f14, %r43;
	add.f32 	%f15, %f13, %f14;
	mov.b32 	%r44, %f15;
	shfl.sync.bfly.b32	%r45|%p7, %r44, 8, 31, -1;
	mov.b32 	%f16, %r45;
	add.f32 	%f17, %f15, %f16;
	mov.b32 	%r46, %f17;
	shfl.sync.bfly.b32	%r47|%p8, %r46, 4, 31, -1;
	mov.b32 	%f18, %r47;
	add.f32 	%f19, %f17, %f18;
	mov.b32 	%r48, %f19;
	shfl.sync.bfly.b32	%r49|%p9, %r48, 2, 31, -1;
	mov.b32 	%f20, %r49;
	add.f32 	%f21, %f19, %f20;
	mov.b32 	%r50, %f21;
	shfl.sync.bfly.b32	%r51|%p10, %r50, 1, 31, -1;
	mov.b32 	%f22, %r51;
	add.f32 	%f23, %f21, %f22;
	st.volatile.shared.f32 	[%r6], %f23;
$L__BB16_6:
	setp.ne.s32 	%p11, %r1, %r7;
	bar.sync 	0;
	ld.shared.f32 	%f24, [_ZZ33compute_hh_trafo_cuda_kernel_realIfLj32EEvPT_PKS0_S3_iiiE6dotp_s];
	mul.wide.u32 	%rd16, %r3, 4;
	add.s64 	%rd17, %rd1, %rd16;
	ld.global.nc.f32 	%f25, [%rd17];
	mul.f32 	%f26, %f24, %f25;
	mul.f32 	%f27, %f26, %f4;
	sub.f32 	%f5, %f62, %f27;
	st.shared.f32 	[%r5+4], %f5;
	setp.ne.s32 	%p12, %r83, 1;
	and.pred  	%p13, %p12, %p11;
	@%p13 bra 	$L__BB16_8;
	st.global.f32 	[%rd4], %f5;
$L__BB16_8:
	bar.sync 	0;
	sub.s32 	%r85, %r85, %r32;
	sub.s32 	%r84, %r84, %r31;
	mov.u32 	%r83, %r3;
$L__BB16_9:
	setp.eq.s32 	%p14, %r3, 0;
	@%p14 bra 	$L__BB16_24;
	add.s32 	%r82, %r83, -1;
	mul.wide.u32 	%rd18, %r82, 4;
	add.s64 	%rd27, %rd1, %rd18;
	sub.s32 	%r81, %r84, %r31;
	shl.b32 	%r15, %r31, 1;
	sub.s32 	%r80, %r85, %r32;
	shl.b32 	%r17, %r32, 1;
$L__BB16_11:
	setp.ne.s32 	%p15, %r1, 0;
	add.s32 	%r24, %r82, -1;
	mul.wide.s32 	%rd19, %r85, 4;
	add.s64 	%rd7, %rd3, %rd19;
	@%p15 bra 	$L__BB16_13;
	ld.global.f32 	%f28, [%rd7];
	st.shared.f32 	[_ZZ33compute_hh_trafo_cuda_kernel_realIfLj32EEvPT_PKS0_S3_iiiE3q_s], %f28;
$L__BB16_13:
	setp.gt.u32 	%p16, %r1, 31;
	ld.shared.f32 	%f6, [%r5];
	mul.wide.s32 	%rd20, %r84, 4;
	add.s64 	%rd21, %rd2, %rd20;
	ld.global.nc.f32 	%f7, [%rd21];
	mul.f32 	%f29, %f6, %f7;
	st.shared.f32 	[%r6], %f29;
	bar.sync 	0;
	@%p16 bra 	$L__BB16_15;
	ld.volatile.shared.f32 	%f30, [%r6];
	mov.b32 	%r53, %f30;
	shfl.sync.bfly.b32	%r54|%p17, %r53, 16, 31, -1;
	mov.b32 	%f31, %r54;
	add.f32 	%f32, %f30, %f31;
	mov.b32 	%r55, %f32;
	shfl.sync.bfly.b32	%r56|%p18, %r55, 8, 31, -1;
	mov.b32 	%f33, %r56;
	add.f32 	%f34, %f32, %f33;
	mov.b32 	%r57, %f34;
	shfl.sync.bfly.b32	%r58|%p19, %r57, 4, 31, -1;
	mov.b32 	%f35, %r58;
	add.f32 	%f36, %f34, %f35;
	mov.b32 	%r59, %f36;
	shfl.sync.bfly.b32	%r60|%p20, %r59, 2, 31, -1;
	mov.b32 	%f37, %r60;
	add.f32 	%f38, %f36, %f37;
	mov.b32 	%r61, %f38;
	shfl.sync.bfly.b32	%r62|%p21, %r61, 1, 31, -1;
	mov.b32 	%f39, %r62;
	add.f32 	%f40, %f38, %f39;
	st.volatile.shared.f32 	[%r6], %f40;
$L__BB16_15:
	setp.ne.s32 	%p22, %r1, %r7;
	bar.sync 	0;
	ld.shared.f32 	%f41, [_ZZ33compute_hh_trafo_cuda_kernel_realIfLj32EEvPT_PKS0_S3_iiiE6dotp_s];
	ld.global.nc.f32 	%f42, [%rd27];
	mul.f32 	%f43, %f41, %f42;
	mul.f32 	%f44, %f43, %f7;
	sub.f32 	%f8, %f6, %f44;
	st.shared.f32 	[%r5+4], %f8;
	setp.ne.s32 	%p23, %r24, -1;
	and.pred  	%p24, %p23, %p22;
	@%p24 bra 	$L__BB16_17;
	st.global.f32 	[%rd7], %f8;
$L__BB16_17:
	bar.sync 	0;
	mul.wide.s32 	%rd22, %r80, 4;
	add.s64 	%rd8, %rd3, %rd22;
	@%p15 bra 	$L__BB16_19;
	ld.global.f32 	%f45, [%rd8];
	st.shared.f32 	[_ZZ33compute_hh_trafo_cuda_kernel_realIfLj32EEvPT_PKS0_S3_iiiE3q_s], %f45;
$L__BB16_19:
	ld.shared.f32 	%f9, [%r5];
	mul.wide.s32 	%rd23, %r81, 4;
	add.s64 	%rd24, %rd2, %rd23;
	ld.global.nc.f32 	%f10, [%rd24];
	mul.f32 	%f46, %f9, %f10;
	st.shared.f32 	[%r6], %f46;
	bar.sync 	0;
	@%p16 bra 	$L__BB16_21;
	ld.volatile.shared.f32 	%f47, [%r6];
	mov.b32 	%r64, %f47;
	shfl.sync.bfly.b32	%r65|%p27, %r64, 16, 31, -1;
	mov.b32 	%f48, %r65;
	add.f32 	%f49, %f47, %f48;
	mov.b32 	%r66, %f49;
	shfl.sync.bfly.b32	%r67|%p28, %r66, 8, 31, -1;
	mov.b32 	%f50, %r67;
	add.f32 	%f51, %f49, %f50;
	mov.b32 	%r68, %f51;
	shfl.sync.bfly.b32	%r69|%p29, %r68, 4, 31, -1;
	mov.b32 	%f52, %r69;
	add.f32 	%f53, %f51, %f52;
	mov.b32 	%r70, %f53;
	shfl.sync.bfly.b32	%r71|%p30, %r70, 2, 31, -1;
	mov.b32 	%f54, %r71;
	add.f32 	%f55, %f53, %f54;
	mov.b32 	%r72, %f55;
	shfl.sync.bfly.b32	%r73|%p31, %r72, 1, 31, -1;
	mov.b32 	%f56, %r73;
	add.f32 	%f57, %f55, %f56;
	st.volatile.shared.f32 	[%r6], %f57;
$L__BB16_21:
	bar.sync 	0;
	ld.shared.f32 	%f58, [_ZZ33compute_hh_trafo_cuda_kernel_realIfLj32EEvPT_PKS0_S3_iiiE6dotp_s];
	mul.wide.u32 	%rd25, %r24, 4;
	add.s64 	%rd26, %rd1, %rd25;
	ld.global.nc.f32 	%f59, [%rd26];
	mul.f32 	%f60, %f58, %f59;
	mul.f32 	%f61, %f60, %f10;
	sub.f32 	%f11, %f9, %f61;
	st.shared.f32 	[%r5+4], %f11;
	setp.ne.s32 	%p33, %r83, 2;
	and.pred  	%p34, %p33, %p22;
	@%p34 bra 	$L__BB16_23;
	st.global.f32 	[%rd8], %f11;
$L__BB16_23:
	bar.sync 	0;
	sub.s32 	%r75, %r85, %r32;
	sub.s32 	%r85, %r75, %r32;
	sub.s32 	%r76, %r84, %r31;
	sub.s32 	%r84, %r76, %r31;
	add.s32 	%r82, %r82, -2;
	add.s64 	%rd27, %rd27, -8;
	sub.s32 	%r81, %r81, %r15;
	sub.s32 	%r80, %r80, %r17;
	add.s32 	%r30, %r83, -2;
	setp.gt.u32 	%p35, %r83, 2;
	mov.u32 	%r83, %r30;
	@%p35 bra 	$L__BB16_11;
$L__BB16_24:
	ret;

}
	// .globl	_Z33compute_hh_trafo_cuda_kernel_realIfLj16EEvPT_PKS0_S3_iii
.visible .entry _Z33compute_hh_trafo_cuda_kernel_realIfLj16EEvPT_PKS0_S3_iii(
	.param .u64 .ptr .align 1 _Z33compute_hh_trafo_cuda_kernel_realIfLj16EEvPT_PKS0_S3_iii_param_0,
	.param .u64 .ptr .align 1 _Z33compute_hh_trafo_cuda_kernel_realIfLj16EEvPT_PKS0_S3_iii_param_1,
	.param .u64 .ptr .align 1 _Z33compute_hh_trafo_cuda_kernel_realIfLj16EEvPT_PKS0_S3_iii_param_2,
	.param .u32 _Z33compute_hh_trafo_cuda_kernel_realIfLj16EEvPT_PKS0_S3_iii_param_3,
	.param .u32 _Z33compute_hh_trafo_cuda_kernel_realIfLj16EEvPT_PKS0_S3_iii_param_4,
	.param .u32 _Z33compute_hh_trafo_cuda_kernel_realIfLj16EEvPT_PKS0_S3_iii_param_5
)
{
	.reg .pred 	%p<30>;
	.reg .b32 	%r<57>;
	.reg .b32 	%f<66>;
	.reg .b64 	%rd<28>;
	// demoted variable
	.shared .align 4 .b8 _ZZ33compute_hh_trafo_cuda_kernel_realIfLj16EEvPT_PKS0_S3_iiiE3q_s[68];
	// demoted variable
	.shared .align 4 .b8 _ZZ33compute_hh_trafo_cuda_kernel_realIfLj16EEvPT_PKS0_S3_iiiE6dotp_s[64];
	ld.param.u64 	%rd10, [_Z33compute_hh_trafo_cuda_kernel_realIfLj16EEvPT_PKS0_S3_iii_param_0];
	ld.param.u64 	%rd11, [_Z33compute_hh_trafo_cuda_kernel_realIfLj16EEvPT_PKS0_S3_iii_param_1];
	ld.param.u64 	%rd12, [_Z33compute_hh_trafo_cuda_kernel_realIfLj16EEvPT_PKS0_S3_iii_param_2];
	ld.param.u32 	%r32, [_Z33compute_hh_trafo_cuda_kernel_realIfLj16EEvPT_PKS0_S3_iii_param_3];
	ld.param.u32 	%r33, [_Z33compute_hh_trafo_cuda_kernel_realIfLj16EEvPT_PKS0_S3_iii_param_4];
	ld.param.u32 	%r54, [_Z33compute_hh_trafo_cuda_kernel_realIfLj16EEvPT_PKS0_S3_iii_param_5];
	cvta.to.global.u64 	%rd1, %rd12;
	cvta.to.global.u64 	%rd2, %rd11;
	cvta.to.global.u64 	%rd3, %rd10;
	mov.u32 	%r1, %tid.x;
	mov.u32 	%r35, %ctaid.x;
	add.s32 	%r3, %r54, -1;
	add.s32 	%r36, %r3, %r1;
	mad.lo.s32 	%r56, %r36, %r33, %r35;
	mad.lo.s32 	%r55, %r3, %r32, %r1;
	mul.wide.s32 	%rd13, %r56, 4;
	add.s64 	%rd4, %rd3, %rd13;
	ld.global.f32 	%f65, [%rd4];
	shl.b32 	%r37, %r1, 2;
	mov.u32 	%r38, _ZZ33compute_hh_trafo_cuda_kernel_realIfLj16EEvPT_PKS0_S3_iiiE3q_s;
	add.s32 	%r5, %r38, %r37;
	st.shared.f32 	[%r5], %f65;
	setp.lt.s32 	%p1, %r54, 1;
	@%p1 bra 	$L__BB17_33;
	mov.u32 	%r40, _ZZ33compute_hh_trafo_cuda_kernel_realIfLj16EEvPT_PKS0_S3_iiiE6dotp_s;
	add.s32 	%r6, %r40, %r37;
	and.b32  	%r7, %r1, 1016;
	mov.u32 	%r41, %ntid.x;
	add.s32 	%r8, %r41, -1;
	and.b32  	%r42, %r54, 1;
	setp.eq.b32 	%p2, %r42, 1;
	not.pred 	%p3, %p2;
	@%p3 bra 	$L__BB17_12;
	setp.ne.s32 	%p4, %r1, 0;
	@%p4 bra 	$L__BB17_4;
	st.shared.f32 	[_ZZ33compute_hh_trafo_cuda_kernel_realIfLj16EEvPT_PKS0_S3_iiiE3q_s], %f65;
	ld.shared.f32 	%f65, [%r5];
$L__BB17_4:
	setp.ne.s32 	%p5, %r7, 0;
	mul.wide.s32 	%rd14, %r55, 4;
	add.s64 	%rd15, %rd2, %rd14;
	ld.global.nc.f32 	%f4, [%rd15];
	mul.f32 	%f12, %f65, %f4;
	st.shared.f32 	[%r6], %f12;
	bar.sync 	0;
	@%p5 bra 	$L__BB17_9;
	setp.gt.u32 	%p6, %r1, 3;
	ld.volatile.shared.f32 	%f13, [%r6+32];
	ld.volatile.shared.f32 	%f14, [%r6];
	add.f32 	%f15, %f13, %f14;
	st.volatile.shared.f32 	[%r6], %f15;
	@%p6 bra 	$L__BB17_9;
	setp.gt.u32 	%p7, %r1, 1;
	ld.volatile.shared.f32 	%f16, [%r6+16];
	ld.volatile.shared.f32 	%f17, [%r6];
	add.f32 	%f18, %f16, %f17;
	st.volatile.shared.f32 	[%r6], %f18;
	@%p7 bra 	$L__BB17_9;
	setp.ne.s32 	%p8, %r1, 0;
	ld.volatile.shared.f32 	%f19, [%r6+8];
	ld.volatile.shared.f32 	%f20, [%r6];
	add.f32 	%f21, %f19, %f20;
	st.volatile.shared.f32 	[%r6], %f21;
	@%p8 bra 	$L__BB17_9;
	ld.volatile.shared.f32 	%f22, [_ZZ33compute_hh_trafo_cuda_kernel_realIfLj16EEvPT_PKS0_S3_iiiE6dotp_s+4];
	ld.volatile.shared.f32 	%f23, [_ZZ33compute_hh_trafo_cuda_kernel_realIfLj16EEvPT_PKS0_S3_iiiE6dotp_s];
	add.f32 	%f24, %f22, %f23;
	st.volatile.shared.f32 	[_ZZ33compute_hh_trafo_cuda_kernel_realIfLj16EEvPT_PKS0_S3_iiiE6dotp_s], %f24;
$L__BB17_9:
	setp.ne.s32 	%p9, %r1, %r8;
	bar.sync 	0;
	ld.shared.f32 	%f25, [_ZZ33compute_hh_trafo_cuda_kernel_realIfLj16EEvPT_PKS0_S3_iiiE6dotp_s];
	mul.wide.u32 	%rd16, %r3, 4;
	add.s64 	%rd17, %rd1, %rd16;
	ld.global.nc.f32 	%f26, [%rd17];
	mul.f32 	%f27, %f25, %f26;
	mul.f32 	%f28, %f27, %f4;
	sub.f32 	%f5, %f65, %f28;
	st.shared.f32 	[%r5+4], %f5;
	setp.ne.s32 	%p10, %r54, 1;
	and.pred  	%p11, %p10, %p9;
	@%p11 bra 	$L__BB17_11;
	st.global.f32 	[%rd4], %f5;
$L__BB17_11:
	bar.sync 	0;
	sub.s32 	%r56, %r56, %r33;
	sub.s32 	%r55, %r55, %r32;
	mov.u32 	%r54, %r3;
$L__BB17_12:
	setp.eq.s32 	%p12, %r3, 0;
	@%p12 bra 	$L__BB17_33;
	add.s32 	%r53, %r54, -1;
	mul.wide.u32 	%rd18, %r53, 4;
	add.s64 	%rd27, %rd1, %rd18;
	sub.s32 	%r52, %r55, %r32;
	shl.b32 	%r16, %r32, 1;
	sub.s32 	%r51, %r56, %r33;
	shl.b32 	%r18, %r33, 1;
$L__BB17_14:
	setp.ne.s32 	%p13, %r1, 0;
	add.s32 	%r25, %r53, -1;
	mul.wide.s32 	%rd19, %r56, 4;
	add.s64 	%rd7, %rd3, %rd19;
	@%p13 bra 	$L__BB17_16;
	ld.global.f32 	%f29, [%rd7];
	st.shared.f32 	[_ZZ33compute_hh_trafo_cuda_kernel_realIfLj16EEvPT_PKS0_S3_iiiE3q_s], %f29;
$L__BB17_16:
	setp.ne.s32 	%p14, %r7, 0;
	ld.shared.f32 	%f6, [%r5];
	mul.wide.s32 	%rd20, %r55, 4;
	add.s64 	%rd21, %rd2, %rd20;
	ld.global.nc.f32 	%f7, [%rd21];
	mul.f32 	%f30, %f6, %f7;
	st.shared.f32 	[%r6], %f30;
	bar.sync 	0;
	@%p14 bra 	$L__BB17_21;
	setp.gt.u32 	%p15, %r1, 3;
	ld.volatile.shared.f32 	%f31, [%r6+32];
	ld.volatile.shared.f32 	%f32, [%r6];
	add.f32 	%f33, %f31, %f32;
	st.volatile.shared.f32 	[%r6], %f33;
	@%p15 bra 	$L__BB17_21;
	setp.gt.u32 	%p16, %r1, 1;
	ld.volatile.shared.f32 	%f34, [%r6+16];
	ld.volatile.shared.f32 	%f35, [%r6];
	add.f32 	%f36, %f34, %f35;
	st.volatile.shared.f32 	[%r6], %f36;
	@%p16 bra 	$L__BB17_21;
	ld.volatile.shared.f32 	%f37, [%r6+8];
	ld.volatile.shared.f32 	%f38, [%r6];
	add.f32 	%f39, %f37, %f38;
	st.volatile.shared.f32 	[%r6], %f39;
	@%p13 bra 	$L__BB17_21;
	ld.volatile.shared.f32 	%f40, [_ZZ33compute_hh_trafo_cuda_kernel_realIfLj16EEvPT_PKS0_S3_iiiE6dotp_s+4];
	ld.volatile.shared.f32 	%f41, [_ZZ33compute_hh_trafo_cuda_kernel_realIfLj16EEvPT_PKS0_S3_iiiE6dotp_s];
	add.f32 	%f42, %f40, %f41;
	st.volatile.shared.f32 	[_ZZ33compute_hh_trafo_cuda_kernel_realIfLj16EEvPT_PKS0_S3_iiiE6dotp_s], %f42;
$L__BB17_21:
	setp.ne.s32 	%p18, %r1, %r8;
	bar.sync 	0;
	ld.shared.f32 	%f43, [_ZZ33compute_hh_trafo_cuda_kernel_realIfLj16EEvPT_PKS0_S3_iiiE6dotp_s];
	ld.global.nc.f32 	%f44, [%rd27];
	mul.f32 	%f45, %f43, %f44;
	mul.f32 	%f46, %f45, %f7;
	sub.f32 	%f8, %f6, %f46;
	st.shared.f32 	[%r5+4], %f8;
	setp.ne.s32 	%p19, %r25, -1;
	and.pred  	%p20, %p19, %p18;
	@%p20 bra 	$L__BB17_23;
	st.global.f32 	[%rd7], %f8;
$L__BB17_23:
	bar.sync 	0;
	mul.wide.s32 	%rd22, %r51, 4;
	add.s64 	%rd8, %rd3, %rd22;
	@%p13 bra 	$L__BB17_25;
	ld.global.f32 	%f47, [%rd8];
	st.shared.f32 	[_ZZ33compute_hh_trafo_cuda_kernel_realIfLj16EEvPT_PKS0_S3_iiiE3q_s], %f47;
$L__BB17_25:
	ld.shared.f32 	%f9, [%r5];
	mul.wide.s32 	%rd23, %r52, 4;
	add.s64 	%rd24, %rd2, %rd23;
	ld.global.nc.f32 	%f10, [%rd24];
	mul.f32 	%f48, %f9, %f10;
	st.shared.f32 	[%r6], %f48;
	bar.sync 	0;
	@%p14 bra 	$L__BB17_30;
	setp.gt.u32 	%p23, %r1, 3;
	ld.volatile.shared.f32 	%f49, [%r6+32];
	ld.volatile.shared.f32 	%f50, [%r6];
	add.f32 	%f51, %f49, %f50;
	st.volatile.shared.f32 	[%r6], %f51;
	@%p23 bra 	$L__BB17_30;
	setp.gt.u32 	%p24, %r1, 1;
	ld.volatile.shared.f32 	%f52, [%r6+16];
	ld.volatile.shared.f32 	%f53, [%r6];
	add.f32 	%f54, %f52, %f53;
	st.volatile.shared.f32 	[%r6], %f54;
	@%p24 bra 	$L__BB17_30;
	ld.volatile.shared.f32 	%f55, [%r6+8];
	ld.volatile.shared.f32 	%f56, [%r6];
	add.f32 	%f57, %f55, %f56;
	st.volatile.shared.f32 	[%r6], %f57;
	@%p13 bra 	$L__BB17_30;
	ld.volatile.shared.f32 	%f58, [_ZZ33compute_hh_trafo_cuda_kernel_realIfLj16EEvPT_PKS0_S3_iiiE6dotp_s+4];
	ld.volatile.shared.f32 	%f59, [_ZZ33compute_hh_trafo_cuda_kernel_realIfLj16EEvPT_PKS0_S3_iiiE6dotp_s];
	add.f32 	%f60, %f58, %f59;
	st.volatile.shared.f32 	[_ZZ33compute_hh_trafo_cuda_kernel_realIfLj16EEvPT_PKS0_S3_iiiE6dotp_s], %f60;
$L__BB17_30:
	bar.sync 	0;
	ld.shared.f32 	%f61, [_ZZ33compute_hh_trafo_cuda_kernel_realIfLj16EEvPT_PKS0_S3_iiiE6dotp_s];
	mul.wide.u32 	%rd25, %r25, 4;
	add.s64 	%rd26, %rd1, %rd25;
	ld.global.nc.f32 	%f62, [%rd26];
	mul.f32 	%f63, %f61, %f62;
	mul.f32 	%f64, %f63, %f10;
	sub.f32 	%f11, %f9, %f64;
	st.shared.f32 	[%r5+4], %f11;
	setp.ne.s32 	%p27, %r54, 2;
	and.pred  	%p28, %p27, %p18;
	@%p28 bra 	$L__BB17_32;
	st.global.f32 	[%rd8], %f11;
$L__BB17_32:
	bar.sync 	0;
	sub.s32 	%r46, %r56, %r33;
	sub.s32 	%r56, %r46, %r33;
	sub.s32 	%r47, %r55, %r32;
	sub.s32 	%r55, %r47, %r32;
	add.s32 	%r53, %r53, -2;
	add.s64 	%rd27, %rd27, -8;
	sub.s32 	%r52, %r52, %r16;
	sub.s32 	%r51, %r51, %r18;
	add.s32 	%r31, %r54, -2;
	setp.gt.u32 	%p29, %r54, 2;
	mov.u32 	%r54, %r31;
	@%p29 bra 	$L__BB17_14;
$L__BB17_33:
	ret;

}
	// .globl	_Z33compute_hh_trafo_cuda_kernel_realIfLj8EEvPT_PKS0_S3_iii
.visible .entry _Z33compute_hh_trafo_cuda_kernel_realIfLj8EEvPT_PKS0_S3_iii(
	.param .u64 .ptr .align 1 _Z33compute_hh_trafo_cuda_kernel_realIfLj8EEvPT_PKS0_S3_iii_param_0,
	.param .u64 .ptr .align 1 _Z33compute_hh_trafo_cuda_kernel_realIfLj8EEvPT_PKS0_S3_iii_param_1,
	.param .u64 .ptr .align 1 _Z33compute_hh_trafo_cuda_kernel_realIfLj8EEvPT_PKS0_S3_iii_param_2,
	.param .u32 _Z33compute_hh_trafo_cuda_kernel_realIfLj8EEvPT_PKS0_S3_iii_param_3,
	.param .u32 _Z33compute_hh_trafo_cuda_kernel_realIfLj8EEvPT_PKS0_S3_iii_param_4,
	.param .u32 _Z33compute_hh_trafo_cuda_kernel_realIfLj8EEvPT_PKS0_S3_iii_param_5
)
{
	.reg .pred 	%p<41>;
	.reg .b32 	%r<96>;
	.reg .b32 	%f<92>;
	.reg .b64 	%rd<50>;
	// demoted variable
	.shared .align 4 .b8 _ZZ33compute_hh_trafo_cuda_kernel_realIfLj8EEvPT_PKS0_S3_iiiE3q_s[36];
	// demoted variable
	.shared .align 4 .b8 _ZZ33compute_hh_trafo_cuda_kernel_realIfLj8EEvPT_PKS0_S3_iiiE6dotp_s[32];
	ld.param.u64 	%rd12, [_Z33compute_hh_trafo_cuda_kernel_realIfLj8EEvPT_PKS0_S3_iii_param_0];
	ld.param.u64 	%rd13, [_Z33compute_hh_trafo_cuda_kernel_realIfLj8EEvPT_PKS0_S3_iii_param_1];
	ld.param.u64 	%rd14, [_Z33compute_hh_trafo_cuda_kernel_realIfLj8EEvPT_PKS0_S3_iii_param_2];
	ld.param.u32 	%r52, [_Z33compute_hh_trafo_cuda_kernel_realIfLj8EEvPT_PKS0_S3_iii_param_3];
	ld.param.u32 	%r53, [_Z33compute_hh_trafo_cuda_kernel_realIfLj8EEvPT_PKS0_S3_iii_param_4];
	ld.param.u32 	%r54, [_Z33compute_hh_trafo_cuda_kernel_realIfLj8EEvPT_PKS0_S3_iii_param_5];
	cvta.to.global.u64 	%rd1, %rd14;
	cvta.to.global.u64 	%rd2, %rd13;
	cvta.to.global.u64 	%rd3, %rd12;
	mov.u32 	%r1, %tid.x;
	mov.u32 	%r55, %ctaid.x;
	add.s32 	%r56, %r54, -1;
	add.s32 	%r57, %r56, %r1;
	mad.lo.s32 	%r82, %r57, %r53, %r55;
	mad.lo.s32 	%r81, %r56, %r52, %r1;
	mul.wide.s32 	%rd15, %r82, 4;
	add.s64 	%rd16, %rd3, %rd15;
	ld.global.f32 	%f16, [%rd16];
	shl.b32 	%r58, %r1, 2;
	mov.u32 	%r59, _ZZ33compute_hh_trafo_cuda_kernel_realIfLj8EEvPT_PKS0_S3_iiiE3q_s;
	add.s32 	%r4, %r59, %r58;
	st.shared.f32 	[%r4], %f16;
	setp.lt.s32 	%p1, %r54, 1;
	@%p1 bra 	$L__BB18_47;
	mov.u32 	%r61, _ZZ33compute_hh_trafo_cuda_kernel_realIfLj8EEvPT_PKS0_S3_iiiE6dotp_s;
	add.s32 	%r5, %r61, %r58;
	and.b32  	%r6, %r1, 1020;
	mov.u32 	%r62, %ntid.x;
	add.s32 	%r7, %r62, -1;
	and.b32  	%r8, %r54, 3;
	setp.eq.s32 	%p2, %r8, 0;
	mov.u32 	%r93, %r54;
	@%p2 bra 	$L__BB18_12;
	neg.s32 	%r79, %r8;
	mov.u32 	%r80, %r54;
$L__BB18_3:
	.pragma "nounroll";
	setp.ne.s32 	%p3, %r1, 0;
	mul.wide.s32 	%rd17, %r82, 4;
	add.s64 	%rd4, %rd3, %rd17;
	@%p3 bra 	$L__BB18_5;
	ld.global.f32 	%f17, [%rd4];
	st.shared.f32 	[_ZZ33compute_hh_trafo_cuda_kernel_realIfLj8EEvPT_PKS0_S3_iiiE3q_s], %f17;
$L__BB18_5:
	setp.ne.s32 	%p4, %r6, 0;
	ld.shared.f32 	%f1, [%r4];
	mul.wide.s32 	%rd18, %r81, 4;
	add.s64 	%rd19, %rd2, %rd18;
	ld.global.nc.f32 	%f2, [%rd19];
	mul.f32 	%f18, %f1, %f2;
	st.shared.f32 	[%r5], %f18;
	bar.sync 	0;
	@%p4 bra 	$L__BB18_9;
	setp.gt.u32 	%p5, %r1, 1;
	ld.volatile.shared.f32 	%f19, [%r5+16];
	ld.volatile.shared.f32 	%f20, [%r5];
	add.f32 	%f21, %f19, %f20;
	st.volatile.shared.f32 	[%r5], %f21;
	@%p5 bra 	$L__BB18_9;
	setp.ne.s32 	%p6, %r1, 0;
	ld.volatile.shared.f32 	%f22, [%r5+8];
	ld.volatile.shared.f32 	%f23, [%r5];
	add.f32 	%f24, %f22, %f23;
	st.volatile.shared.f32 	[%r5], %f24;
	@%p6 bra 	$L__BB18_9;
	ld.volatile.shared.f32 	%f25, [_ZZ33compute_hh_trafo_cuda_kernel_realIfLj8EEvPT_PKS0_S3_iiiE6dotp_s+4];
	ld.volatile.shared.f32 	%f26, [_ZZ33compute_hh_trafo_cuda_kernel_realIfLj8EEvPT_PKS0_S3_iiiE6dotp_s];
	add.f32 	%f27, %f25, %f26;
	st.volatile.shared.f32 	[_ZZ33compute_hh_trafo_cuda_kernel_realIfLj8EEvPT_PKS0_S3_iiiE6dotp_s], %f27;
$L__BB18_9:
	setp.ne.s32 	%p7, %r1, %r7;
	bar.sync 	0;
	ld.shared.f32 	%f28, [_ZZ33compute_hh_trafo_cuda_kernel_realIfLj8EEvPT_PKS0_S3_iiiE6dotp_s];
	add.s32 	%r93, %r80, -1;
	mul.wide.u32 	%rd20, %r93, 4;
	add.s64 	%rd21, %rd1, %rd20;
	ld.global.nc.f32 	%f29, [%rd21];
	mul.f32 	%f30, %f28, %f29;
	mul.f32 	%f31, %f30, %f2;
	sub.f32 	%f3, %f1, %f31;
	st.shared.f32 	[%r4+4], %f3;
	setp.ne.s32 	%p8, %r80, 1;
	and.pred  	%p9, %p8, %p7;
	@%p9 bra 	$L__BB18_11;
	st.global.f32 	[%rd4], %f3;
$L__BB18_11:
	bar.sync 	0;
	sub.s32 	%r82, %r82, %r53;
	sub.s32 	%r81, %r81, %r52;
	add.s32 	%r79, %r79, 1;
	setp.ne.s32 	%p10, %r79, 0;
	mov.u32 	%r80, %r93;
	@%p10 bra 	$L__BB18_3;
$L__BB18_12:
	setp.lt.u32 	%p11, %r54, 4;
	@%p11 bra 	$L__BB18_47;
	add.s32 	%r92, %r93, -2;
	add.s32 	%r64, %r93, -1;
	mul.wide.u32 	%rd22, %r64, 4;
	add.s64 	%rd49, %rd1, %rd22;
	mul.lo.s32 	%r65, %r52, 3;
	sub.s32 	%r91, %r81, %r65;
	shl.b32 	%r66, %r52, 1;
	sub.s32 	%r90, %r81, %r66;
	sub.s32 	%r89, %r81, %r52;
	mul.lo.s32 	%r67, %r53, 3;
	sub.s32 	%r88, %r82, %r67;
	shl.b32 	%r68, %r53, 1;
	sub.s32 	%r87, %r82, %r68;
	sub.s32 	%r86, %r82, %r53;
$L__BB18_14:
	setp.ne.s32 	%p12, %r1, 0;
	mul.wide.s32 	%rd23, %r82, 4;
	add.s64 	%rd7, %rd3, %rd23;
	@%p12 bra 	$L__BB18_16;
	ld.global.f32 	%f32, [%rd7];
	st.shared.f32 	[_ZZ33compute_hh_trafo_cuda_kernel_realIfLj8EEvPT_PKS0_S3_iiiE3q_s], %f32;
$L__BB18_16:
	setp.ne.s32 	%p13, %r6, 0;
	ld.shared.f32 	%f4, [%r4];
	mul.wide.s32 	%rd24, %r81, 4;
	add.s64 	%rd25, %rd2, %rd24;
	ld.global.nc.f32 	%f5, [%rd25];
	mul.f32 	%f33, %f4, %f5;
	st.shared.f32 	[%r5], %f33;
	bar.sync 	0;
	@%p13 bra 	$L__BB18_20;
	setp.gt.u32 	%p14, %r1, 1;
	ld.volatile.shared.f32 	%f34, [%r5+16];
	ld.volatile.shared.f32 	%f35, [%r5];
	add.f32 	%f36, %f34, %f35;
	st.volatile.shared.f32 	[%r5], %f36;
	@%p14 bra 	$L__BB18_20;
	ld.volatile.shared.f32 	%f37, [%r5+8];
	ld.volatile.shared.f32 	%f38, [%r5];
	add.f32 	%f39, %f37, %f38;
	st.volatile.shared.f32 	[%r5], %f39;
	@%p12 bra 	$L__BB18_20;
	ld.volatile.shared.f32 	%f40, [_ZZ33compute_hh_trafo_cuda_kernel_realIfLj8EEvPT_PKS0_S3_iiiE6dotp_s+4];
	ld.volatile.shared.f32 	%f41, [_ZZ33compute_hh_trafo_cuda_kernel_realIfLj8EEvPT_PKS0_S3_iiiE6dotp_s];
	add.f32 	%f42, %f40, %f41;
	st.volatile.shared.f32 	[_ZZ33compute_hh_trafo_cuda_kernel_realIfLj8EEvPT_PKS0_S3_iiiE6dotp_s], %f42;
$L__BB18_20:
	setp.ne.s32 	%p16, %r1, %r7;
	bar.sync 	0;
	ld.shared.f32 	%f43, [_ZZ33compute_hh_trafo_cuda_kernel_realIfLj8EEvPT_PKS0_S3_iiiE6dotp_s];
	ld.global.nc.f32 	%f44, [%rd49];
	mul.f32 	%f45, %f43, %f44;
	mul.f32 	%f46, %f45, %f5;
	sub.f32 	%f6, %f4, %f46;
	st.shared.f32 	[%r4+4], %f6;
	setp.ne.s32 	%p17, %r92, -1;
	and.pred  	%p18, %p17, %p16;
	@%p18 bra 	$L__BB18_22;
	st.global.f32 	[%rd7], %f6;
$L__BB18_22:
	bar.sync 	0;
	mul.wide.s32 	%rd28, %r86, 4;
	add.s64 	%rd8, %rd3, %rd28;
	@%p12 bra 	$L__BB18_24;
	ld.global.f32 	%f47, [%rd8];
	st.shared.f32 	[_ZZ33compute_hh_trafo_cuda_kernel_realIfLj8EEvPT_PKS0_S3_iiiE3q_s], %f47;
$L__BB18_24:
	ld.shared.f32 	%f7, [%r4];
	mul.wide.s32 	%rd29, %r89, 4;
	add.s64 	%rd30, %rd2, %rd29;
	ld.global.nc.f32 	%f8, [%rd30];
	mul.f32 	%f48, %f7, %f8;
	st.shared.f32 	[%r5], %f48;
	bar.sync 	0;
	@%p13 bra 	$L__BB18_28;
	setp.gt.u32 	%p21, %r1, 1;
	ld.volatile.shared.f32 	%f49, [%r5+16];
	ld.volatile.shared.f32 	%f50, [%r5];
	add.f32 	%f51, %f49, %f50;
	st.volatile.shared.f32 	[%r5], %f51;
	@%p21 bra 	$L__BB18_28;
	ld.volatile.shared.f32 	%f52, [%r5+8];
	ld.volatile.shared.f32 	%f53, [%r5];
	add.f32 	%f54, %f52, %f53;
	st.volatile.shared.f32 	[%r5], %f54;
	@%p12 bra 	$L__BB18_28;
	ld.volatile.shared.f32 	%f55, [_ZZ33compute_hh_trafo_cuda_kernel_realIfLj8EEvPT_PKS0_S3_iiiE6dotp_s+4];
	ld.volatile.shared.f32 	%f56, [_ZZ33compute_hh_trafo_cuda_kernel_realIfLj8EEvPT_PKS0_S3_iiiE6dotp_s];
	add.f32 	%f57, %f55, %f56;
	st.volatile.shared.f32 	[_ZZ33compute_hh_trafo_cuda_kernel_realIfLj8EEvPT_PKS0_S3_iiiE6dotp_s], %f57;
$L__BB18_28:
	bar.sync 	0;
	ld.shared.f32 	%f58, [_ZZ33compute_hh_trafo_cuda_kernel_realIfLj8EEvPT_PKS0_S3_iiiE6dotp_s];
	mul.wide.u32 	%rd31, %r92, 4;
	add.s64 	%rd32, %rd1, %rd31;
	ld.global.nc.f32 	%f59, [%rd32];
	mul.f32 	%f60, %f58, %f59;
	mul.f32 	%f61, %f60, %f8;
	sub.f32 	%f9, %f7, %f61;
	st.shared.f32 	[%r4+4], %f9;
	setp.ne.s32 	%p24, %r93, 2;
	and.pred  	%p25, %p24, %p16;
	@%p25 bra 	$L__BB18_30;
	mul.wide.s32 	%rd33, %r86, 4;
	add.s64 	%rd34, %rd3, %rd33;
	st.global.f32 	[%rd34], %f9;
$L__BB18_30:
	bar.sync 	0;
	sub.s32 	%r38, %r82, %r53;
	sub.s32 	%r39, %r81, %r52;
	mul.wide.s32 	%rd35, %r87, 4;
	add.s64 	%rd9, %rd3, %rd35;
	@%p12 bra 	$L__BB18_32;
	ld.global.f32 	%f62, [%rd9];
	st.shared.f32 	[_ZZ33compute_hh_trafo_cuda_kernel_realIfLj8EEvPT_PKS0_S3_iiiE3q_s], %f62;
$L__BB18_32:
	ld.shared.f32 	%f10, [%r4];
	mul.wide.s32 	%rd36, %r90, 4;
	add.s64 	%rd37, %rd2, %rd36;
	ld.global.nc.f32 	%f11, [%rd37];
	mul.f32 	%f63, %f10, %f11;
	st.shared.f32 	[%r5], %f63;
	bar.sync 	0;
	@%p13 bra 	$L__BB18_36;
	setp.gt.u32 	%p28, %r1, 1;
	ld.volatile.shared.f32 	%f64, [%r5+16];
	ld.volatile.shared.f32 	%f65, [%r5];
	add.f32 	%f66, %f64, %f65;
	st.volatile.shared.f32 	[%r5], %f66;
	@%p28 bra 	$L__BB18_36;
	ld.volatile.shared.f32 	%f67, [%r5+8];
	ld.volatile.shared.f32 	%f68, [%r5];
	add.f32 	%f69, %f67, %f68;
	st.volatile.shared.f32 	[%r5], %f69;
	@%p12 bra 	$L__BB18_36;
	ld.volatile.shared.f32 	%f70, [_ZZ33compute_hh_trafo_cuda_kernel_realIfLj8EEvPT_PKS0_S3_iiiE6dotp_s+4];
	ld.volatile.shared.f32 	%f71, [_ZZ33compute_hh_trafo_cuda_kernel_realIfLj8EEvPT_PKS0_S3_iiiE6dotp_s];
	add.f32 	%f72, %f70, %f71;
	st.volatile.shared.f32 	[_ZZ33compute_hh_trafo_cuda_kernel_realIfLj8EEvPT_PKS0_S3_iiiE6dotp_s], %f72;
$L__BB18_36:
	bar.sync 	0;
	ld.shared.f32 	%f73, [_ZZ33compute_hh_trafo_cuda_kernel_realIfLj8EEvPT_PKS0_S3_iiiE6dotp_s];
	add.s32 	%r72, %r92, -1;
	mul.wide.u32 	%rd38, %r72, 4;
	add.s64 	%rd39, %rd1, %rd38;
	ld.global.nc.f32 	%f74, [%rd39];
	mul.f32 	%f75, %f73, %f74;
	mul.f32 	%f76, %f75, %f11;
	sub.f32 	%f12, %f10, %f76;
	st.shared.f32 	[%r4+4], %f12;
	setp.ne.s32 	%p31, %r93, 3;
	and.pred  	%p32, %p31, %p16;
	@%p32 bra 	$L__BB18_38;
	mul.wide.s32 	%rd40, %r87, 4;
	add.s64 	%rd41, %rd3, %rd40;
	st.global.f32 	[%rd41], %f12;
$L__BB18_38:
	bar.sync 	0;
	sub.s32 	%r40, %r38, %r53;
	sub.s32 	%r41, %r39, %r52;
	mul.wide.s32 	%rd42, %r88, 4;
	add.s64 	%rd10, %rd3, %rd42;
	@%p12 bra 	$L__BB18_40;
	ld.global.f32 	%f77, [%rd10];
	st.shared.f32 	[_ZZ33compute_hh_trafo_cuda_kernel_realIfLj8EEvPT_PKS0_S3_iiiE3q_s], %f77;
$L__BB18_40:
	ld.shared.f32 	%f13, [%r4];
	mul.wide.s32 	%rd43, %r91, 4;
	add.s64 	%rd44, %rd2, %rd43;
	ld.global.nc.f32 	%f14, [%rd44];
	mul.f32 	%f78, %f13, %f14;
	st.shared.f32 	[%r5], %f78;
	bar.sync 	0;
	@%p13 bra 	$L__BB18_44;
	setp.gt.u32 	%p35, %r1, 1;
	ld.volatile.shared.f32 	%f79, [%r5+16];
	ld.volatile.shared.f32 	%f80, [%r5];
	add.f32 	%f81, %f79, %f80;
	st.volatile.shared.f32 	[%r5], %f81;
	@%p35 bra 	$L__BB18_44;
	ld.volatile.shared.f32 	%f82, [%r5+8];
	ld.volatile.shared.f32 	%f83, [%r5];
	add.f32 	%f84, %f82, %f83;
	st.volatile.shared.f32 	[%r5], %f84;
	@%p12 bra 	$L__BB18_44;
	ld.volatile.shared.f32 	%f85, [_ZZ33compute_hh_trafo_cuda_kernel_realIfLj8EEvPT_PKS0_S3_iiiE6dotp_s+4];
	ld.volatile.shared.f32 	%f86, [_ZZ33compute_hh_trafo_cuda_kernel_realIfLj8EEvPT_PKS0_S3_iiiE6dotp_s];
	add.f32 	%f87, %f85, %f86;
	st.volatile.shared.f32 	[_ZZ33compute_hh_trafo_cuda_kernel_realIfLj8EEvPT_PKS0_S3_iiiE6dotp_s], %f87;
$L__BB18_44:
	bar.sync 	0;
	ld.shared.f32 	%f88, [_ZZ33compute_hh_trafo_cuda_kernel_realIfLj8EEvPT_PKS0_S3_iiiE6dotp_s];
	add.s32 	%r74, %r92, -2;
	mul.wide.u32 	%rd45, %r74, 4;
	add.s64 	%rd46, %rd1, %rd45;
	ld.global.nc.f32 	%f89, [%rd46];
	mul.f32 	%f90, %f88, %f89;
	mul.f32 	%f91, %f90, %f14;
	sub.f32 	%f15, %f13, %f91;
	st.shared.f32 	[%r4+4], %f15;
	setp.ne.s32 	%p38, %r93, 4;
	and.pred  	%p39, %p38, %p16;
	@%p39 bra 	$L__BB18_46;
	mul.wide.s32 	%rd47, %r88, 4;
	add.s64 	%rd48, %rd3, %rd47;
	st.global.f32 	[%rd48], %f15;
$L__BB18_46:
	bar.sync 	0;
	sub.s32 	%r75, %r40, %r53;
	sub.s32 	%r82, %r75, %r53;
	sub.s32 	%r76, %r41, %r52;
	sub.s32 	%r81, %r76, %r52;
	add.s32 	%r92, %r92, -4;
	add.s64 	%rd49, %rd49, -16;
	shl.b32 	%r77, %r52, 2;
	sub.s32 	%r91, %r91, %r77;
	sub.s32 	%r90, %r90, %r77;
	sub.s32 	%r89, %r89, %r77;
	shl.b32 	%r78, %r53, 2;
	sub.s32 	%r88, %r88, %r78;
	sub.s32 	%r87, %r87, %r78;
	sub.s32 	%r86, %r86, %r78;
	add.s32 	%r51, %r93, -4;
	setp.gt.s32 	%p40, %r93, 4;
	mov.u32 	%r93, %r51;
	@%p40 bra 	$L__BB18_14;
$L__BB18_47:
	ret;

}
	// .globl	_Z33compute_hh_trafo_cuda_kernel_realIfLj4EEvPT_PKS0_S3_iii
.visible .entry _Z33compute_hh_trafo_cuda_kernel_realIfLj4EEvPT_PKS0_S3_iii(
	.param .u64 .ptr .align 1 _Z33compute_hh_trafo_cuda_kernel_realIfLj4EEvPT_PKS0_S3_iii_param_0,
	.param .u64 .ptr .align 1 _Z33compute_hh_trafo_cuda_kernel_realIfLj4EEvPT_PKS0_S3_iii_param_1,
	.param .u64 .ptr .align 1 _Z33compute_hh_trafo_cuda_kernel_realIfLj4EEvPT_PKS0_S3_iii_param_2,
	.param .u32 _Z33compute_hh_trafo_cuda_kernel_realIfLj4EEvPT_PKS0_S3_iii_param_3,
	.param .u32 _Z33compute_hh_trafo_cuda_kernel_realIfLj4EEvPT_PKS0_S3_iii_param_4,
	.param .u32 _Z33compute_hh_trafo_cuda_kernel_realIfLj4EEvPT_PKS0_S3_iii_param_5
)
{
	.reg .pred 	%p<36>;
	.reg .b32 	%r<96>;
	.reg .b32 	%f<77>;
	.reg .b64 	%rd<50>;
	// demoted variable
	.shared .align 4 .b8 _ZZ33compute_hh_trafo_cuda_kernel_realIfLj4EEvPT_PKS0_S3_iiiE3q_s[20];
	// demoted variable
	.shared .align 4 .b8 _ZZ33compute_hh_trafo_cuda_kernel_realIfLj4EEvPT_PKS0_S3_iiiE6dotp_s[16];
	ld.param.u64 	%rd12, [_Z33compute_hh_trafo_cuda_kernel_realIfLj4EEvPT_PKS0_S3_iii_param_0];
	ld.param.u64 	%rd13, [_Z33compute_hh_trafo_cuda_kernel_realIfLj4EEvPT_PKS0_S3_iii_param_1];
	ld.param.u64 	%rd14, [_Z33compute_hh_trafo_cuda_kernel_realIfLj4EEvPT_PKS0_S3_iii_param_2];
	ld.param.u32 	%r52, [_Z33compute_hh_trafo_cuda_kernel_realIfLj4EEvPT_PKS0_S3_iii_param_3];
	ld.param.u32 	%r53, [_Z33compute_hh_trafo_cuda_kernel_realIfLj4EEvPT_PKS0_S3_iii_param_4];
	ld.param.u32 	%r54, [_Z33compute_hh_trafo_cuda_kernel_realIfLj4EEvPT_PKS0_S3_iii_param_5];
	cvta.to.global.u64 	%rd1, %rd14;
	cvta.to.global.u64 	%rd2, %rd13;
	cvta.to.global.u64 	%rd3, %rd12;
	mov.u32 	%r1, %tid.x;
	mov.u32 	%r55, %ctaid.x;
	add.s32 	%r56, %r54, -1;
	add.s32 	%r57, %r56, %r1;
	mad.lo.s32 	%r82, %r57, %r53, %r55;
	mad.lo.s32 	%r81, %r56, %r52, %r1;
	mul.wide.s32 	%rd15, %r82, 4;
	add.s64 	%rd16, %rd3, %rd15;
	ld.global.f32 	%f16, [%rd16];
	shl.b32 	%r58, %r1, 2;
	mov.u32 	%r59, _ZZ33compute_hh_trafo_cuda_kernel_realIfLj4EEvPT_PKS0_S3_iiiE3q_s;
	add.s32 	%r4, %r59, %r58;
	st.shared.f32 	[%r4], %f16;
	setp.lt.s32 	%p1, %r54, 1;
	@%p1 bra 	$L__BB19_42;
	mov.u32 	%r61, _ZZ33compute_hh_trafo_cuda_kernel_realIfLj4EEvPT_PKS0_S3_iiiE6dotp_s;
	add.s32 	%r5, %r61, %r58;
	and.b32  	%r6, %r1, 1022;
	mov.u32 	%r62, %ntid.x;
	add.s32 	%r7, %r62, -1;
	and.b32  	%r8, %r54, 3;
	setp.eq.s32 	%p2, %r8, 0;
	mov.u32 	%r93, %r54;
	@%p2 bra 	$L__BB19_11;
	neg.s32 	%r79, %r8;
	mov.u32 	%r80, %r54;
$L__BB19_3:
	.pragma "nounroll";
	setp.ne.s32 	%p3, %r1, 0;
	mul.wide.s32 	%rd17, %r82, 4;
	add.s64 	%rd4, %rd3, %rd17;
	@%p3 bra 	$L__BB19_5;
	ld.global.f32 	%f17, [%rd4];
	st.shared.f32 	[_ZZ33compute_hh_trafo_cuda_kernel_realIfLj4EEvPT_PKS0_S3_iiiE3q_s], %f17;
$L__BB19_5:
	setp.ne.s32 	%p4, %r6, 0;
	ld.shared.f32 	%f1, [%r4];
	mul.wide.s32 	%rd18, %r81, 4;
	add.s64 	%rd19, %rd2, %rd18;
	ld.global.nc.f32 	%f2, [%rd19];
	mul.f32 	%f18, %f1, %f2;
	st.shared.f32 	[%r5], %f18;
	bar.sync 	0;
	@%p4 bra 	$L__BB19_8;
	setp.ne.s32 	%p5, %r1, 0;
	ld.volatile.shared.f32 	%f19, [%r5+8];
	ld.volatile.shared.f32 	%f20, [%r5];
	add.f32 	%f21, %f19, %f20;
	st.volatile.shared.f32 	[%r5], %f21;
	@%p5 bra 	$L__BB19_8;
	ld.volatile.shared.f32 	%f22, [_ZZ33compute_hh_trafo_cuda_kernel_realIfLj4EEvPT_PKS0_S3_iiiE6dotp_s+4];
	ld.volatile.shared.f32 	%f23, [_ZZ33compute_hh_trafo_cuda_kernel_realIfLj4EEvPT_PKS0_S3_iiiE6dotp_s];
	add.f32 	%f24, %f22, %f23;
	st.volatile.shared.f32 	[_ZZ33compute_hh_trafo_cuda_kernel_realIfLj4EEvPT_PKS0_S3_iiiE6dotp_s], %f24;
$L__BB19_8:
	setp.ne.s32 	%p6, %r1, %r7;
	bar.sync 	0;
	ld.shared.f32 	%f25, [_ZZ33compute_hh_trafo_cuda_kernel_realIfLj4EEvPT_PKS0_S3_iiiE6dotp_s];
	add.s32 	%r93, %r80, -1;
	mul.wide.u32 	%rd20, %r93, 4;
	add.s64 	%rd21, %rd1, %rd20;
	ld.global.nc.f32 	%f26, [%rd21];
	mul.f32 	%f27, %f25, %f26;
	mul.f32 	%f28, %f27, %f2;
	sub.f32 	%f3, %f1, %f28;
	st.shared.f32 	[%r4+4], %f3;
	setp.ne.s32 	%p7, %r80, 1;
	and.pred  	%p8, %p7, %p6;
	@%p8 bra 	$L__BB19_10;
	st.global.f32 	[%rd4], %f3;
$L__BB19_10:
	bar.sync 	0;
	sub.s32 	%r82, %r82, %r53;
	sub.s32 	%r81, %r81, %r52;
	add.s32 	%r79, %r79, 1;
	setp.ne.s32 	%p9, %r79, 0;
	mov.u32 	%r80, %r93;
	@%p9 bra 	$L__BB19_3;
$L__BB19_11:
	setp.lt.u32 	%p10, %r54, 4;
	@%p10 bra 	$L__BB19_42;
	add.s32 	%r92, %r93, -2;
	add.s32 	%r64, %r93, -1;
	mul.wide.u32 	%rd22, %r64, 4;
	add.s64 	%rd49, %rd1, %rd22;
	mul.lo.s32 	%r65, %r52, 3;
	sub.s32 	%r91, %r81, %r65;
	shl.b32 	%r66, %r52, 1;
	sub.s32 	%r90, %r81, %r66;
	sub.s32 	%r89, %r81, %r52;
	mul.lo.s32 	%r67, %r53, 3;
	sub.s32 	%r88, %r82, %r67;
	shl.b32 	%r68, %r53, 1;
	sub.s32 	%r87, %r82, %r68;
	sub.s32 	%r86, %r82, %r53;
$L__BB19_13:
	setp.ne.s32 	%p11, %r1, 0;
	mul.wide.s32 	%rd23, %r82, 4;
	add.s64 	%rd7, %rd3, %rd23;
	@%p11 bra 	$L__BB19_15;
	ld.global.f32 	%f29, [%rd7];
	st.shared.f32 	[_ZZ33compute_hh_trafo_cuda_kernel_realIfLj4EEvPT_PKS0_S3_iiiE3q_s], %f29;
$L__BB19_15:
	setp.ne.s32 	%p12, %r6, 0;
	ld.shared.f32 	%f4, [%r4];
	mul.wide.s32 	%rd24, %r81, 4;
	add.s64 	%rd25, %rd2, %rd24;
	ld.global.nc.f32 	%f5, [%rd25];
	mul.f32 	%f30, %f4, %f5;
	st.shared.f32 	[%r5], %f30;
	bar.sync 	0;
	@%p12 bra 	$L__BB19_18;
	ld.volatile.shared.f32 	%f31, [%r5+8];
	ld.volatile.shared.f32 	%f32, [%r5];
	add.f32 	%f33, %f31, %f32;
	st.volatile.shared.f32 	[%r5], %f33;
	@%p11 bra 	$L__BB19_18;
	ld.volatile.shared.f32 	%f34, [_ZZ33compute_hh_trafo_cuda_kernel_realIfLj4EEvPT_PKS0_S3_iiiE6dotp_s+4];
	ld.volatile.shared.f32 	%f35, [_ZZ33compute_hh_trafo_cuda_kernel_realIfLj4EEvPT_PKS0_S3_iiiE6dotp_s];
	add.f32 	%f36, %f34, %f35;
	st.volatile.shared.f32 	[_ZZ33compute_hh_trafo_cuda_kernel_realIfLj4EEvPT_PKS0_S3_iiiE6dotp_s], %f36;
$L__BB19_18:
	setp.ne.s32 	%p14, %r1, %r7;
	bar.sync 	0;
	ld.shared.f32 	%f37, [_ZZ33compute_hh_trafo_cuda_kernel_realIfLj4EEvPT_PKS0_S3_iiiE6dotp_s];
	ld.global.nc.f32 	%f38, [%rd49];
	mul.f32 	%f39, %f37, %f38;
	mul.f32 	%f40, %f39, %f5;
	sub.f32 	%f6, %f4, %f40;
	st.shared.f32 	[%r4+4], %f6;
	setp.ne.s32 	%p15, %r92, -1;
	and.pred  	%p16, %p15, %p14;
	@%p16 bra 	$L__BB19_20;
	st.global.f32 	[%rd7], %f6;
$L__BB19_20:
	bar.sync 	0;
	mul.wide.s32 	%rd28, %r86, 4;
	add.s64 	%rd8, %rd3, %rd28;
	@%p11 bra 	$L__BB19_22;
	ld.global.f32 	%f41, [%rd8];
	st.shared.f32 	[_ZZ33compute_hh_trafo_cuda_kernel_realIfLj4EEvPT_PKS0_S3_iiiE3q_s], %f41;
$L__BB19_22:
	ld.shared.f32 	%f7, [%r4];
	mul.wide.s32 	%rd29, %r89, 4;
	add.s64 	%rd30, %rd2, %rd29;
	ld.global.nc.f32 	%f8, [%rd30];
	mul.f32 	%f42, %f7, %f8;
	st.shared.f32 	[%r5], %f42;
	bar.sync 	0;
	@%p12 bra 	$L__BB19_25;
	ld.volatile.shared.f32 	%f43, [%r5+8];
	ld.volatile.shared.f32 	%f44, [%r5];
	add.f32 	%f45, %f43, %f44;
	st.volatile.shared.f32 	[%r5], %f45;
	@%p11 bra 	$L__BB19_25;
	ld.volatile.shared.f32 	%f46, [_ZZ33compute_hh_trafo_cuda_kernel_realIfLj4EEvPT_PKS0_S3_iiiE6dotp_s+4];
	ld.volatile.shared.f32 	%f47, [_ZZ33compute_hh_trafo_cuda_kernel_realIfLj4EEvPT_PKS0_S3_iiiE6dotp_s];
	add.f32 	%f48, %f46, %f47;
	st.volatile.shared.f32 	[_ZZ33compute_hh_trafo_cuda_kernel_realIfLj4EEvPT_PKS0_S3_iiiE6dotp_s], %f48;
$L__BB19_25:
	bar.sync 	0;
	ld.shared.f32 	%f49, [_ZZ33compute_hh_trafo_cuda_kernel_realIfLj4EEvPT_PKS0_S3_iiiE6dotp_s];
	mul.wide.u32 	%rd31, %r92, 4;
	add.s64 	%rd32, %rd1, %rd31;
	ld.global.nc.f32 	%f50, [%rd32];
	mul.f32 	%f51, %f49, %f50;
	mul.f32 	%f52, %f51, %f8;
	sub.f32 	%f9, %f7, %f52;
	st.shared.f32 	[%r4+4], %f9;
	setp.ne.s32 	%p21, %r93, 2;
	and.pred  	%p22, %p21, %p14;
	@%p22 bra 	$L__BB19_27;
	mul.wide.s32 	%rd33, %r86, 4;
	add.s64 	%rd34, %rd3, %rd33;
	st.global.f32 	[%rd34], %f9;
$L__BB19_27:
	bar.sync 	0;
	sub.s32 	%r38, %r82, %r53;
	sub.s32 	%r39, %r81, %r52;
	mul.wide.s32 	%rd35, %r87, 4;
	add.s64 	%rd9, %rd3, %rd35;
	@%p11 bra 	$L__BB19_29;
	ld.global.f32 	%f53, [%rd9];
	st.shared.f32 	[_ZZ33compute_hh_trafo_cuda_kernel_realIfLj4EEvPT_PKS0_S3_iiiE3q_s], %f53;
$L__BB19_29:
	ld.shared.f32 	%f10, [%r4];
	mul.wide.s32 	%rd36, %r90, 4;
	add.s64 	%rd37, %rd2, %rd36;
	ld.global.nc.f32 	%f11, [%rd37];
	mul.f32 	%f54, %f10, %f11;
	st.shared.f32 	[%r5], %f54;
	bar.sync 	0;
	@%p12 bra 	$L__BB19_32;
	ld.volatile.shared.f32 	%f55, [%r5+8];
	ld.volatile.shared.f32 	%f56, [%r5];
	add.f32 	%f57, %f55, %f56;
	st.volatile.shared.f32 	[%r5], %f57;
	@%p11 bra 	$L__BB19_32;
	ld.volatile.shared.f32 	%f58, [_ZZ33compute_hh_trafo_cuda_kernel_realIfLj4EEvPT_PKS0_S3_iiiE6dotp_s+4];
	ld.volatile.shared.f32 	%f59, [_ZZ33compute_hh_trafo_cuda_kernel_realIfLj4EEvPT_PKS0_S3_iiiE6dotp_s];
	add.f32 	%f60, %f58, %f59;
	st.volatile.shared.f32 	[_ZZ33compute_hh_trafo_cuda_kernel_realIfLj4EEvPT_PKS0_S3_iiiE6dotp_s], %f60;
$L__BB19_32:
	bar.sync 	0;
	ld.shared.f32 	%f61, [_ZZ33compute_hh_trafo_cuda_kernel_realIfLj4EEvPT_PKS0_S3_iiiE6dotp_s];
	add.s32 	%r72, %r92, -1;
	mul.wide.u32 	%rd38, %r72, 4;
	add.s64 	%rd39, %rd1, %rd38;
	ld.global.nc.f32 	%f62, [%rd39];
	mul.f32 	%f63, %f61, %f62;
	mul.f32 	%f64, %f63, %f11;
	sub.f32 	%f12, %f10, %f64;
	st.shared.f32 	[%r4+4], %f12;
	setp.ne.s32 	%p27, %r93, 3;
	and.pred  	%p28, %p27, %p14;
	@%p28 bra 	$L__BB19_34;
	mul.wide.s32 	%rd40, %r87, 4;
	add.s64 	%rd41, %rd3, %rd40;
	st.global.f32 	[%rd41], %f12;
$L__BB19_34:
	bar.sync 	0;
	sub.s32 	%r40, %r38, %r53;
	sub.s32 	%r41, %r39, %r52;
	mul.wide.s32 	%rd42, %r88, 4;
	add.s64 	%rd10, %rd3, %rd42;
	@%p11 bra 	$L__BB19_36;
	ld.global.f32 	%f65, [%rd10];
	st.shared.f32 	[_ZZ33compute_hh_trafo_cuda_kernel_realIfLj4EEvPT_PKS0_S3_iiiE3q_s], %f65;
$L__BB19_36:
	ld.shared.f32 	%f13, [%r4];
	mul.wide.s32 	%rd43, %r91, 4;
	add.s64 	%rd44, %rd2, %rd43;
	ld.global.nc.f32 	%f14, [%rd44];
	mul.f32 	%f66, %f13, %f14;
	st.shared.f32 	[%r5], %f66;
	bar.sync 	0;
	@%p12 bra 	$L__BB19_39;
	ld.volatile.shared.f32 	%f67, [%r5+8];
	ld.volatile.shared.f32 	%f68, [%r5];
	add.f32 	%f69, %f67, %f68;
	st.volatile.shared.f32 	[%r5], %f69;
	@%p11 bra 	$L__BB19_39;
	ld.volatile.shared.f32 	%f70, [_ZZ33compute_hh_trafo_cuda_kernel_realIfLj4EEvPT_PKS0_S3_iiiE6dotp_s+4];
	ld.volatile.shared.f32 	%f71, [_ZZ33compute_hh_trafo_cuda_kernel_realIfLj4EEvPT_PKS0_S3_iiiE6dotp_s];
	add.f32 	%f72, %f70, %f71;
	st.volatile.shared.f32 	[_ZZ33compute_hh_trafo_cuda_kernel_realIfLj4EEvPT_PKS0_S3_iiiE6dotp_s], %f72;
$L__BB19_39:
	bar.sync 	0;
	ld.shared.f32 	%f73, [_ZZ33compute_hh_trafo_cuda_kernel_realIfLj4EEvPT_PKS0_S3_iiiE6dotp_s];
	add.s32 	%r74, %r92, -2;
	mul.wide.u32 	%rd45, %r74, 4;
	add.s64 	%rd46, %rd1, %rd45;
	ld.global.nc.f32 	%f74, [%rd46];
	mul.f32 	%f75, %f73, %f74;
	mul.f32 	%f76, %f75, %f14;
	sub.f32 	%f15, %f13, %f76;
	st.shared.f32 	[%r4+4], %f15;
	setp.ne.s32 	%p33, %r93, 4;
	and.pred  	%p34, %p33, %p14;
	@%p34 bra 	$L__BB19_41;
	mul.wide.s32 	%rd47, %r88, 4;
	add.s64 	%rd48, %rd3, %rd47;
	st.global.f32 	[%rd48], %f15;
$L__BB19_41:
	bar.sync 	0;
	sub.s32 	%r75, %r40, %r53;
	sub.s32 	%r82, %r75, %r53;
	sub.s32 	%r76, %r41, %r52;
	sub.s32 	%r81, %r76, %r52;
	add.s32 	%r92, %r92, -4;
	add.s64 	%rd49, %rd49, -16;
	shl.b32 	%r77, %r52, 2;
	sub.s32 	%r91, %r91, %r77;
	sub.s32 	%r90, %r90, %r77;
	sub.s32 	%r89, %r89, %r77;
	shl.b32 	%r78, %r53, 2;
	sub.s32 	%r88, %r88, %r78;
	sub.s32 	%r87, %r87, %r78;
	sub.s32 	%r86, %r86, %r78;
	add.s32 	%r51, %r93, -4;
	setp.gt.s32 	%p35, %r93, 4;
	mov.u32 	%r93, %r51;
	@%p35 bra 	$L__BB19_13;
$L__BB19_42:
	ret;

}
	// .globl	_Z33compute_hh_trafo_cuda_kernel_realIfLj2EEvPT_PKS0_S3_iii
.visible .entry _Z33compute_hh_trafo_cuda_kernel_realIfLj2EEvPT_PKS0_S3_iii(
	.param .u64 .ptr .align 1 _Z33compute_hh_trafo_cuda_kernel_realIfLj2EEvPT_PKS0_S3_iii_param_0,
	.param .u64 .ptr .align 1 _Z33compute_hh_trafo_cuda_kernel_realIfLj2EEvPT_PKS0_S3_iii_param_1,
	.param .u64 .ptr .align 1 _Z33compute_hh_trafo_cuda_kernel_realIfLj2EEvPT_PKS0_S3_iii_param_2,
	.param .u32 _Z33compute_hh_trafo_cuda_kernel_realIfLj2EEvPT_PKS0_S3_iii_param_3,
	.param .u32 _Z33compute_hh_trafo_cuda_kernel_realIfLj2EEvPT_PKS0_S3_iii_param_4,
	.param .u32 _Z33compute_hh_trafo_cuda_kernel_realIfLj2EEvPT_PKS0_S3_iii_param_5
)
{
	.reg .pred 	%p<31>;
	.reg .b32 	%r<95>;
	.reg .b32 	%f<62>;
	.reg .b64 	%rd<50>;
	// demoted variable
	.shared .align 4 .b8 _ZZ33compute_hh_trafo_cuda_kernel_realIfLj2EEvPT_PKS0_S3_iiiE3q_s[12];
	// demoted variable
	.shared .align 4 .b8 _ZZ33compute_hh_trafo_cuda_kernel_realIfLj2EEvPT_PKS0_S3_iiiE6dotp_s[8];
	ld.param.u64 	%rd12, [_Z33compute_hh_trafo_cuda_kernel_realIfLj2EEvPT_PKS0_S3_iii_param_0];
	ld.param.u64 	%rd13, [_Z33compute_hh_trafo_cuda_kernel_realIfLj2EEvPT_PKS0_S3_iii_param_1];
	ld.param.u64 	%rd14, [_Z33compute_hh_trafo_cuda_kernel_realIfLj2EEvPT_PKS0_S3_iii_param_2];
	ld.param.u32 	%r51, [_Z33compute_hh_trafo_cuda_kernel_realIfLj2EEvPT_PKS0_S3_iii_param_3];
	ld.param.u32 	%r52, [_Z33compute_hh_trafo_cuda_kernel_realIfLj2EEvPT_PKS0_S3_iii_param_4];
	ld.param.u32 	%r53, [_Z33compute_hh_trafo_cuda_kernel_realIfLj2EEvPT_PKS0_S3_iii_param_5];
	cvta.to.global.u64 	%rd1, %rd14;
	cvta.to.global.u64 	%rd2, %rd13;
	cvta.to.global.u64 	%rd3, %rd12;
	mov.u32 	%r1, %tid.x;
	mov.u32 	%r54, %ctaid.x;
	add.s32 	%r55, %r53, -1;
	add.s32 	%r56, %r55, %r1;
	mad.lo.s32 	%r81, %r56, %r52, %r54;
	mad.lo.s32 	%r80, %r55, %r51, %r1;
	mul.wide.s32 	%rd15, %r81, 4;
	add.s64 	%rd16, %rd3, %rd15;
	ld.global.f32 	%f16, [%rd16];
	shl.b32 	%r57, %r1, 2;
	mov.u32 	%r58, _ZZ33compute_hh_trafo_cuda_kernel_realIfLj2EEvPT_PKS0_S3_iiiE3q_s;
	add.s32 	%r4, %r58, %r57;
	st.shared.f32 	[%r4], %f16;
	setp.lt.s32 	%p1, %r53, 1;
	@%p1 bra 	$L__BB20_37;
	mov.u32 	%r60, _ZZ33compute_hh_trafo_cuda_kernel_realIfLj2EEvPT_PKS0_S3_iiiE6dotp_s;
	add.s32 	%r5, %r60, %r57;
	mov.u32 	%r61, %ntid.x;
	add.s32 	%r6, %r61, -1;
	and.b32  	%r7, %r53, 3;
	setp.eq.s32 	%p2, %r7, 0;
	mov.u32 	%r92, %r53;
	@%p2 bra 	$L__BB20_10;
	neg.s32 	%r78, %r7;
	mov.u32 	%r79, %r53;
$L__BB20_3:
	.pragma "nounroll";
	setp.ne.s32 	%p3, %r1, 0;
	mul.wide.s32 	%rd17, %r81, 4;
	add.s64 	%rd4, %rd3, %rd17;
	@%p3 bra 	$L__BB20_5;
	ld.global.f32 	%f17, [%rd4];
	st.shared.f32 	[_ZZ33compute_hh_trafo_cuda_kernel_realIfLj2EEvPT_PKS0_S3_iiiE3q_s], %f17;
$L__BB20_5:
	setp.ne.s32 	%p4, %r1, 0;
	ld.shared.f32 	%f1, [%r4];
	mul.wide.s32 	%rd18, %r80, 4;
	add.s64 	%rd19, %rd2, %rd18;
	ld.global.nc.f32 	%f2, [%rd19];
	mul.f32 	%f18, %f1, %f2;
	st.shared.f32 	[%r5], %f18;
	bar.sync 	0;
	@%p4 bra 	$L__BB20_7;
	ld.volatile.shared.f32 	%f19, [_ZZ33compute_hh_trafo_cuda_kernel_realIfLj2EEvPT_PKS0_S3_iiiE6dotp_s+4];
	ld.volatile.shared.f32 	%f20, [_ZZ33compute_hh_trafo_cuda_kernel_realIfLj2EEvPT_PKS0_S3_iiiE6dotp_s];
	add.f32 	%f21, %f19, %f20;
	st.volatile.shared.f32 	[_ZZ33compute_hh_trafo_cuda_kernel_realIfLj2EEvPT_PKS0_S3_iiiE6dotp_s], %f21;
$L__BB20_7:
	setp.ne.s32 	%p5, %r1, %r6;
	bar.sync 	0;
	ld.shared.f32 	%f22, [_ZZ33compute_hh_trafo_cuda_kernel_realIfLj2EEvPT_PKS0_S3_iiiE6dotp_s];
	add.s32 	%r92, %r79, -1;
	mul.wide.u32 	%rd20, %r92, 4;
	add.s64 	%rd21, %rd1, %rd20;
	ld.global.nc.f32 	%f23, [%rd21];
	mul.f32 	%f24, %f22, %f23;
	mul.f32 	%f25, %f24, %f2;
	sub.f32 	%f3, %f1, %f25;
	st.shared.f32 	[%r4+4], %f3;
	setp.ne.s32 	%p6, %r79, 1;
	and.pred  	%p7, %p6, %p5;
	@%p7 bra 	$L__BB20_9;
	st.global.f32 	[%rd4], %f3;
$L__BB20_9:
	bar.sync 	0;
	sub.s32 	%r81, %r81, %r52;
	sub.s32 	%r80, %r80, %r51;
	add.s32 	%r78, %r78, 1;
	setp.ne.s32 	%p8, %r78, 0;
	mov.u32 	%r79, %r92;
	@%p8 bra 	$L__BB20_3;
$L__BB20_10:
	setp.lt.u32 	%p9, %r53, 4;
	@%p9 bra 	$L__BB20_37;
	add.s32 	%r91, %r92, -2;
	add.s32 	%r63, %r92, -1;
	mul.wide.u32 	%rd22, %r63, 4;
	add.s64 	%rd49, %rd1, %rd22;
	mul.lo.s32 	%r64, %r51, 3;
	sub.s32 	%r90, %r80, %r64;
	shl.b32 	%r65, %r51, 1;
	sub.s32 	%r89, %r80, %r65;
	sub.s32 	%r88, %r80, %r51;
	mul.lo.s32 	%r66, %r52, 3;
	sub.s32 	%r87, %r81, %r66;
	shl.b32 	%r67, %r52, 1;
	sub.s32 	%r86, %r81, %r67;
	sub.s32 	%r85, %r81, %r52;
$L__BB20_12:
	setp.ne.s32 	%p10, %r1, 0;
	mul.wide.s32 	%rd23, %r81, 4;
	add.s64 	%rd7, %rd3, %rd23;
	@%p10 bra 	$L__BB20_14;
	ld.global.f32 	%f26, [%rd7];
	st.shared.f32 	[_ZZ33compute_hh_trafo_cuda_kernel_realIfLj2EEvPT_PKS0_S3_iiiE3q_s], %f26;
$L__BB20_14:
	ld.shared.f32 	%f4, [%r4];
	mul.wide.s32 	%rd24, %r80, 4;
	add.s64 	%rd25, %rd2, %rd24;
	ld.global.nc.f32 	%f5, [%rd25];
	mul.f32 	%f27, %f4, %f5;
	st.shared.f32 	[%r5], %f27;
	bar.sync 	0;
	@%p10 bra 	$L__BB20_16;
	ld.volatile.shared.f32 	%f28, [_ZZ33compute_hh_trafo_cuda_kernel_realIfLj2EEvPT_PKS0_S3_iiiE6dotp_s+4];
	ld.volatile.shared.f32 	%f29, [_ZZ33compute_hh_trafo_cuda_kernel_realIfLj2EEvPT_PKS0_S3_iiiE6dotp_s];
	add.f32 	%f30, %f28, %f29;
	st.volatile.shared.f32 	[_ZZ33compute_hh_trafo_cuda_kernel_realIfLj2EEvPT_PKS0_S3_iiiE6dotp_s], %f30;
$L__BB20_16:
	setp.ne.s32 	%p12, %r1, %r6;
	bar.sync 	0;
	ld.shared.f32 	%f31, [_ZZ33compute_hh_trafo_cuda_kernel_realIfLj2EEvPT_PKS0_S3_iiiE6dotp_s];
	ld.global.nc.f32 	%f32, [%rd49];
	mul.f32 	%f33, %f31, %f32;
	mul.f32 	%f34, %f33, %f5;
	sub.f32 	%f6, %f4, %f34;
	st.shared.f32 	[%r4+4], %f6;
	setp.ne.s32 	%p13, %r91, -1;
	and.pred  	%p14, %p13, %p12;
	@%p14 bra 	$L__BB20_18;
	st.global.f32 	[%rd7], %f6;
$L__BB20_18:
	bar.sync 	0;
	mul.wide.s32 	%rd28, %r85, 4;
	add.s64 	%rd8, %rd3, %rd28;
	@%p10 bra 	$L__BB20_20;
	ld.global.f32 	%f35, [%rd8];
	st.shared.f32 	[_ZZ33compute_hh_trafo_cuda_kernel_realIfLj2EEvPT_PKS0_S3_iiiE3q_s], %f35;
$L__BB20_20:
	ld.shared.f32 	%f7, [%r4];
	mul.wide.s32 	%rd29, %r88, 4;
	add.s64 	%rd30, %rd2, %rd29;
	ld.global.nc.f32 	%f8, [%rd30];
	mul.f32 	%f36, %f7, %f8;
	st.shared.f32 	[%r5], %f36;
	bar.sync 	0;
	@%p10 bra 	$L__BB20_22;
	ld.volatile.shared.f32 	%f37, [_ZZ33compute_hh_trafo_cuda_kernel_realIfLj2EEvPT_PKS0_S3_iiiE6dotp_s+4];
	ld.volatile.shared.f32 	%f38, [_ZZ33compute_hh_trafo_cuda_kernel_realIfLj2EEvPT_PKS0_S3_iiiE6dotp_s];
	add.f32 	%f39, %f37, %f38;
	st.volatile.shared.f32 	[_ZZ33compute_hh_trafo_cuda_kernel_realIfLj2EEvPT_PKS0_S3_iiiE6dotp_s], %f39;
$L__BB20_22:
	bar.sync 	0;
	ld.shared.f32 	%f40, [_ZZ33compute_hh_trafo_cuda_kernel_realIfLj2EEvPT_PKS0_S3_iiiE6dotp_s];
	mul.wide.u32 	%rd31, %r91, 4;
	add.s64 	%rd32, %rd1, %rd31;
	ld.global.nc.f32 	%f41, [%rd32];
	mul.f32 	%f42, %f40, %f41;
	mul.f32 	%f43, %f42, %f8;
	sub.f32 	%f9, %f7, %f43;
	st.shared.f32 	[%r4+4], %f9;
	setp.ne.s32 	%p18, %r92, 2;
	and.pred  	%p19, %p18, %p12;
	@%p19 bra 	$L__BB20_24;
	mul.wide.s32 	%rd33, %r85, 4;
	add.s64 	%rd34, %rd3, %rd33;
	st.global.f32 	[%rd34], %f9;
$L__BB20_24:
	bar.sync 	0;
	sub.s32 	%r37, %r81, %r52;
	sub.s32 	%r38, %r80, %r51;
	mul.wide.s32 	%rd35, %r86, 4;
	add.s64 	%rd9, %rd3, %rd35;
	@%p10 bra 	$L__BB20_26;
	ld.global.f32 	%f44, [%rd9];
	st.shared.f32 	[_ZZ33compute_hh_trafo_cuda_kernel_realIfLj2EEvPT_PKS0_S3_iiiE3q_s], %f44;
$L__BB20_26:
	ld.shared.f32 	%f10, [%r4];
	mul.wide.s32 	%rd36, %r89, 4;
	add.s64 	%rd37, %rd2, %rd36;
	ld.global.nc.f32 	%f11, [%rd37];
	mul.f32 	%f45, %f10, %f11;
	st.shared.f32 	[%r5], %f45;
	bar.sync 	0;
	@%p10 bra 	$L__BB20_28;
	ld.volatile.shared.f32 	%f46, [_ZZ33compute_hh_trafo_cuda_kernel_realIfLj2EEvPT_PKS0_S3_iiiE6dotp_s+4];
	ld.volatile.shared.f32 	%f47, [_ZZ33compute_hh_trafo_cuda_kernel_realIfLj2EEvPT_PKS0_S3_iiiE6dotp_s];
	add.f32 	%f48, %f46, %f47;
	st.volatile.shared.f32 	[_ZZ33compute_hh_trafo_cuda_kernel_realIfLj2EEvPT_PKS0_S3_iiiE6dotp_s], %f48;
$L__BB20_28:
	bar.sync 	0;
	ld.shared.f32 	%f49, [_ZZ33compute_hh_trafo_cuda_kernel_realIfLj2EEvPT_PKS0_S3_iiiE6dotp_s];
	add.s32 	%r71, %r91, -1;
	mul.wide.u32 	%rd38, %r71, 4;
	add.s64 	%rd39, %rd1, %rd38;
	ld.global.nc.f32 	%f50, [%rd39];
	mul.f32 	%f51, %f49, %f50;
	mul.f32 	%f52, %f51, %f11;
	sub.f32 	%f12, %f10, %f52;
	st.shared.f32 	[%r4+4], %f12;
	setp.ne.s32 	%p23, %r92, 3;
	and.pred  	%p24, %p23, %p12;
	@%p24 bra 	$L__BB20_30;
	mul.wide.s32 	%rd40, %r86, 4;
	add.s64 	%rd41, %rd3, %rd40;
	st.global.f32 	[%rd41], %f12;
$L__BB20_30:
	bar.sync 	0;
	sub.s32 	%r39, %r37, %r52;
	sub.s32 	%r40, %r38, %r51;
	mul.wide.s32 	%rd42, %r87, 4;
	add.s64 	%rd10, %rd3, %rd42;
	@%p10 bra 	$L__BB20_32;
	ld.global.f32 	%f53, [%rd10];
	st.shared.f32 	[_ZZ33compute_hh_trafo_cuda_kernel_realIfLj2EEvPT_PKS0_S3_iiiE3q_s], %f53;
$L__BB20_32:
	ld.shared.f32 	%f13, [%r4];
	mul.wide.s32 	%rd43, %r90, 4;
	add.s64 	%rd44, %rd2, %rd43;
	ld.global.nc.f32 	%f14, [%rd44];
	mul.f32 	%f54, %f13, %f14;
	st.shared.f32 	[%r5], %f54;
	bar.sync 	0;
	@%p10 bra 	$L__BB20_34;
	ld.volatile.shared.f32 	%f55, [_ZZ33compute_hh_trafo_cuda_kernel_realIfLj2EEvPT_PKS0_S3_iiiE6dotp_s+4];
	ld.volatile.shared.f32 	%f56, [_ZZ33compute_hh_trafo_cuda_kernel_realIfLj2EEvPT_PKS0_S3_iiiE6dotp_s];
	add.f32 	%f57, %f55, %f56;
	st.volatile.shared.f32 	[_ZZ33compute_hh_trafo_cuda_kernel_realIfLj2EEvPT_PKS0_S3_iiiE6dotp_s], %f57;
$L__BB20_34:
	bar.sync 	0;
	ld.shared.f32 	%f58, [_ZZ33compute_hh_trafo_cuda_kernel_realIfLj2EEvPT_PKS0_S3_iiiE6dotp_s];
	add.s32 	%r73, %r91, -2;
	mul.wide.u32 	%rd45, %r73, 4;
	add.s64 	%rd46, %rd1, %rd45;
	ld.global.nc.f32 	%f59, [%rd46];
	mul.f32 	%f60, %f58, %f59;
	mul.f32 	%f61, %f60, %f14;
	sub.f32 	%f15, %f13, %f61;
	st.shared.f32 	[%r4+4], %f15;
	setp.ne.s32 	%p28, %r92, 4;
	and.pred  	%p29, %p28, %p12;
	@%p29 bra 	$L__BB20_36;
	mul.wide.s32 	%rd47, %r87, 4;
	add.s64 	%rd48, %rd3, %rd47;
	st.global.f32 	[%rd48], %f15;
$L__BB20_36:
	bar.sync 	0;
	sub.s32 	%r74, %r39, %r52;
	sub.s32 	%r81, %r74, %r52;
	sub.s32 	%r75, %r40, %r51;
	sub.s32 	%r80, %r75, %r51;
	add.s32 	%r91, %r91, -4;
	add.s64 	%rd49, %rd49, -16;
	shl.b32 	%r76, %r51, 2;
	sub.s32 	%r90, %r90, %r76;
	sub.s32 	%r89, %r89, %r76;
	sub.s32 	%r88, %r88, %r76;
	shl.b32 	%r77, %r52, 2;
	sub.s32 	%r87, %r87, %r77;
	sub.s32 	%r86, %r86, %r77;
	sub.s32 	%r85, %r85, %r77;
	add.s32 	%r50, %r92, -4;
	setp.gt.s32 	%p30, %r92, 4;
	mov.u32 	%r92, %r50;
	@%p30 bra 	$L__BB20_12;
$L__BB20_37:
	ret;

}
	// .globl	_Z33compute_hh_trafo_cuda_kernel_realIfLj1EEvPT_PKS0_S3_iii
.visible .entry _Z33compute_hh_trafo_cuda_kernel_realIfLj1EEvPT_PKS0_S3_iii(
	.param .u64 .ptr .align 1 _Z33compute_hh_trafo_cuda_kernel_realIfLj1EEvPT_PKS0_S3_iii_param_0,
	.param .u64 .ptr .align 1 _Z33compute_hh_trafo_cuda_kernel_realIfLj1EEvPT_PKS0_S3_iii_param_1,
	.param .u64 .ptr .align 1 _Z33compute_hh_trafo_cuda_kernel_realIfLj1EEvPT_PKS0_S3_iii_param_2,
	.param .u32 _Z33compute_hh_trafo_cuda_kernel_realIfLj1EEvPT_PKS0_S3_iii_param_3,
	.param .u32 _Z33compute_hh_trafo_cuda_kernel_realIfLj1EEvPT_PKS0_S3_iii_param_4,
	.param .u32 _Z33compute_hh_trafo_cuda_kernel_realIfLj1EEvPT_PKS0_S3_iii_param_5
)
{
	.reg .pred 	%p<26>;
	.reg .b32 	%r<95>;
	.reg .b32 	%f<47>;
	.reg .b64 	%rd<50>;
	// demoted variable
	.shared .align 4 .b8 _ZZ33compute_hh_trafo_cuda_kernel_realIfLj1EEvPT_PKS0_S3_iiiE3q_s[8];
	// demoted variable
	.shared .align 4 .b8 _ZZ33compute_hh_trafo_cuda_kernel_realIfLj1EEvPT_PKS0_S3_iiiE6dotp_s[4];
	ld.param.u64 	%rd12, [_Z33compute_hh_trafo_cuda_kernel_realIfLj1EEvPT_PKS0_S3_iii_param_0];
	ld.param.u64 	%rd13, [_Z33compute_hh_trafo_cuda_kernel_realIfLj1EEvPT_PKS0_S3_iii_param_1];
	ld.param.u64 	%rd14, [_Z33compute_hh_trafo_cuda_kernel_realIfLj1EEvPT_PKS0_S3_iii_param_2];
	ld.param.u32 	%r51, [_Z33compute_hh_trafo_cuda_kernel_realIfLj1EEvPT_PKS0_S3_iii_param_3];
	ld.param.u32 	%r52, [_Z33compute_hh_trafo_cuda_kernel_realIfLj1EEvPT_PKS0_S3_iii_param_4];
	ld.param.u32 	%r53, [_Z33compute_hh_trafo_cuda_kernel_realIfLj1EEvPT_PKS0_S3_iii_param_5];
	cvta.to.global.u64 	%rd1, %rd14;
	cvta.to.global.u64 	%rd2, %rd13;
	cvta.to.global.u64 	%rd3, %rd12;
	mov.u32 	%r1, %tid.x;
	mov.u32 	%r54, %ctaid.x;
	add.s32 	%r55, %r53, -1;
	add.s32 	%r56, %r55, %r1;
	mad.lo.s32 	%r81, %r56, %r52, %r54;
	mad.lo.s32 	%r80, %r55, %r51, %r1;
	mul.wide.s32 	%rd15, %r81, 4;
	add.s64 	%rd16, %rd3, %rd15;
	ld.global.f32 	%f6, [%rd16];
	shl.b32 	%r57, %r1, 2;
	mov.u32 	%r58, _ZZ33compute_hh_trafo_cuda_kernel_realIfLj1EEvPT_PKS0_S3_iiiE3q_s;
	add.s32 	%r4, %r58, %r57;
	st.shared.f32 	[%r4], %f6;
	setp.lt.s32 	%p1, %r53, 1;
	@%p1 bra 	$L__BB21_27;
	mov.u32 	%r60, _ZZ33compute_hh_trafo_cuda_kernel_realIfLj1EEvPT_PKS0_S3_iiiE6dotp_s;
	add.s32 	%r5, %r60, %r57;
	mov.u32 	%r61, %ntid.x;
	add.s32 	%r6, %r61, -1;
	and.b32  	%r7, %r53, 3;
	setp.eq.s32 	%p2, %r7, 0;
	mov.u32 	%r92, %r53;
	@%p2 bra 	$L__BB21_8;
	neg.s32 	%r78, %r7;
	mov.u32 	%r79, %r53;
$L__BB21_3:
	.pragma "nounroll";
	setp.ne.s32 	%p3, %r1, 0;
	mul.wide.s32 	%rd17, %r81, 4;
	add.s64 	%rd4, %rd3, %rd17;
	@%p3 bra 	$L__BB21_5;
	ld.global.f32 	%f7, [%rd4];
	st.shared.f32 	[_ZZ33compute_hh_trafo_cuda_kernel_realIfLj1EEvPT_PKS0_S3_iiiE3q_s], %f7;
$L__BB21_5:
	setp.ne.s32 	%p4, %r1, %r6;
	ld.shared.f32 	%f8, [%r4];
	mul.wide.s32 	%rd18, %r80, 4;
	add.s64 	%rd19, %rd2, %rd18;
	ld.global.nc.f32 	%f9, [%rd19];
	mul.f32 	%f10, %f8, %f9;
	st.shared.f32 	[%r5], %f10;
	bar.sync 	0;
	bar.sync 	0;
	ld.shared.f32 	%f11, [_ZZ33compute_hh_trafo_cuda_kernel_realIfLj1EEvPT_PKS0_S3_iiiE6dotp_s];
	add.s32 	%r92, %r79, -1;
	mul.wide.u32 	%rd20, %r92, 4;
	add.s64 	%rd21, %rd1, %rd20;
	ld.global.nc.f32 	%f12, [%rd21];
	mul.f32 	%f13, %f11, %f12;
	mul.f32 	%f14, %f13, %f9;
	sub.f32 	%f1, %f8, %f14;
	st.shared.f32 	[%r4+4], %f1;
	setp.ne.s32 	%p5, %r79, 1;
	and.pred  	%p6, %p5, %p4;
	@%p6 bra 	$L__BB21_7;
	st.global.f32 	[%rd4], %f1;
$L__BB21_7:
	bar.sync 	0;
	sub.s32 	%r81, %r81, %r52;
	sub.s32 	%r80, %r80, %r51;
	add.s32 	%r78, %r78, 1;
	setp.ne.s32 	%p7, %r78, 0;
	mov.u32 	%r79, %r92;
	@%p7 bra 	$L__BB21_3;
$L__BB21_8:
	setp.lt.u32 	%p8, %r53, 4;
	@%p8 bra 	$L__BB21_27;
	add.s32 	%r91, %r92, -2;
	add.s32 	%r63, %r92, -1;
	mul.wide.u32 	%rd22, %r63, 4;
	add.s64 	%rd49, %rd1, %rd22;
	mul.lo.s32 	%r64, %r51, 3;
	sub.s32 	%r90, %r80, %r64;
	shl.b32 	%r65, %r51, 1;
	sub.s32 	%r89, %r80, %r65;
	sub.s32 	%r88, %r80, %r51;
	mul.lo.s32 	%r66, %r52, 3;
	sub.s32 	%r87, %r81, %r66;
	shl.b32 	%r67, %r52, 1;
	sub.s32 	%r86, %r81, %r67;
	sub.s32 	%r85, %r81, %r52;
$L__BB21_10:
	setp.ne.s32 	%p9, %r1, 0;
	mul.wide.s32 	%rd23, %r81, 4;
	add.s64 	%rd7, %rd3, %rd23;
	@%p9 bra 	$L__BB21_12;
	ld.global.f32 	%f15, [%rd7];
	st.shared.f32 	[_ZZ33compute_hh_trafo_cuda_kernel_realIfLj1EEvPT_PKS0_S3_iiiE3q_s], %f15;
$L__BB21_12:
	setp.ne.s32 	%p10, %r1, %r6;
	ld.shared.f32 	%f16, [%r4];
	mul.wide.s32 	%rd24, %r80, 4;
	add.s64 	%rd25, %rd2, %rd24;
	ld.global.nc.f32 	%f17, [%rd25];
	mul.f32 	%f18, %f16, %f17;
	st.shared.f32 	[%r5], %f18;
	bar.sync 	0;
	bar.sync 	0;
	ld.shared.f32 	%f19, [_ZZ33compute_hh_trafo_cuda_kernel_realIfLj1EEvPT_PKS0_S3_iiiE6dotp_s];
	ld.global.nc.f32 	%f20, [%rd49];
	mul.f32 	%f21, %f19, %f20;
	mul.f32 	%f22, %f21, %f17;
	sub.f32 	%f2, %f16, %f22;
	st.shared.f32 	[%r4+4], %f2;
	setp.ne.s32 	%p11, %r91, -1;
	and.pred  	%p12, %p11, %p10;
	@%p12 bra 	$L__BB21_14;
	st.global.f32 	[%rd7], %f2;
$L__BB21_14:
	bar.sync 	0;
	mul.wide.s32 	%rd28, %r85, 4;
	add.s64 	%rd8, %rd3, %rd28;
	@%p9 bra 	$L__BB21_16;
	ld.global.f32 	%f23, [%rd8];
	st.shared.f32 	[_ZZ33compute_hh_trafo_cuda_kernel_realIfLj1EEvPT_PKS0_S3_iiiE3q_s], %f23;
$L__BB21_16:
	ld.shared.f32 	%f24, [%r4];
	mul.wide.s32 	%rd29, %r88, 4;
	add.s64 	%rd30, %rd2, %rd29;
	ld.global.nc.f32 	%f25, [%rd30];
	mul.f32 	%f26, %f24, %f25;
	st.shared.f32 	[%r5], %f26;
	bar.sync 	0;
	bar.sync 	0;
	ld.shared.f32 	%f27, [_ZZ33compute_hh_trafo_cuda_kernel_realIfLj1EEvPT_PKS0_S3_iiiE6dotp_s];
	mul.wide.u32 	%rd31, %r91, 4;
	add.s64 	%rd32, %rd1, %rd31;
	ld.global.nc.f32 	%f28, [%rd32];
	mul.f32 	%f29, %f27, %f28;
	mul.f32 	%f30, %f29, %f25;
	sub.f32 	%f3, %f24, %f30;
	st.shared.f32 	[%r4+4], %f3;
	setp.ne.s32 	%p15, %r92, 2;
	and.pred  	%p16, %p15, %p10;
	@%p16 bra 	$L__BB21_18;
	mul.wide.s32 	%rd33, %r85, 4;
	add.s64 	%rd34, %rd3, %rd33;
	st.global.f32 	[%rd34], %f3;
$L__BB21_18:
	bar.sync 	0;
	sub.s32 	%r37, %r81, %r52;
	sub.s32 	%r38, %r80, %r51;
	mul.wide.s32 	%rd35, %r86, 4;
	add.s64 	%rd9, %rd3, %rd35;
	@%p9 bra 	$L__BB21_20;
	ld.global.f32 	%f31, [%rd9];
	st.shared.f32 	[_ZZ33compute_hh_trafo_cuda_kernel_realIfLj1EEvPT_PKS0_S3_iiiE3q_s], %f31;
$L__BB21_20:
	ld.shared.f32 	%f32, [%r4];
	mul.wide.s32 	%rd36, %r89, 4;
	add.s64 	%rd37, %rd2, %rd36;
	ld.global.nc.f32 	%f33, [%rd37];
	mul.f32 	%f34, %f32, %f33;
	st.shared.f32 	[%r5], %f34;
	bar.sync 	0;
	bar.sync 	0;
	ld.shared.f32 	%f35, [_ZZ33compute_hh_trafo_cuda_kernel_realIfLj1EEvPT_PKS0_S3_iiiE6dotp_s];
	add.s32 	%r71, %r91, -1;
	mul.wide.u32 	%rd38, %r71, 4;
	add.s64 	%rd39, %rd1, %rd38;
	ld.global.nc.f32 	%f36, [%rd39];
	mul.f32 	%f37, %f35, %f36;
	mul.f32 	%f38, %f37, %f33;
	sub.f32 	%f4, %f32, %f38;
	st.shared.f32 	[%r4+4], %f4;
	setp.ne.s32 	%p19, %r92, 3;
	and.pred  	%p20, %p19, %p10;
	@%p20 bra 	$L__BB21_22;
	mul.wide.s32 	%rd40, %r86, 4;
	add.s64 	%rd41, %rd3, %rd40;
	st.global.f32 	[%rd41], %f4;
$L__BB21_22:
	bar.sync 	0;
	sub.s32 	%r39, %r37, %r52;
	sub.s32 	%r40, %r38, %r51;
	mul.wide.s32 	%rd42, %r87, 4;
	add.s64 	%rd10, %rd3, %rd42;
	@%p9 bra 	$L__BB21_24;
	ld.global.f32 	%f39, [%rd10];
	st.shared.f32 	[_ZZ33compute_hh_trafo_cuda_kernel_realIfLj1EEvPT_PKS0_S3_iiiE3q_s], %f39;
$L__BB21_24:
	ld.shared.f32 	%f40, [%r4];
	mul.wide.s32 	%rd43, %r90, 4;
	add.s64 	%rd44, %rd2, %rd43;
	ld.global.nc.f32 	%f41, [%rd44];
	mul.f32 	%f42, %f40, %f41;
	st.shared.f32 	[%r5], %f42;
	bar.sync 	0;
	bar.sync 	0;
	ld.shared.f32 	%f43, [_ZZ33compute_hh_trafo_cuda_kernel_realIfLj1EEvPT_PKS0_S3_iiiE6dotp_s];
	add.s32 	%r73, %r91, -2;
	mul.wide.u32 	%rd45, %r73, 4;
	add.s64 	%rd46, %rd1, %rd45;
	ld.global.nc.f32 	%f44, [%rd46];
	mul.f32 	%f45, %f43, %f44;
	mul.f32 	%f46, %f45, %f41;
	sub.f32 	%f5, %f40, %f46;
	st.shared.f32 	[%r4+4], %f5;
	setp.ne.s32 	%p23, %r92, 4;
	and.pred  	%p24, %p23, %p10;
	@%p24 bra 	$L__BB21_26;
	mul.wide.s32 	%rd47, %r87, 4;
	add.s64 	%rd48, %rd3, %rd47;
	st.global.f32 	[%rd48], %f5;
$L__BB21_26:
	bar.sync 	0;
	sub.s32 	%r74, %r39, %r52;
	sub.s32 	%r81, %r74, %r52;
	sub.s32 	%r75, %r40, %r51;
	sub.s32 	%r80, %r75, %r51;
	add.s32 	%r91, %r91, -4;
	add.s64 	%rd49, %rd49, -16;
	shl.b32 	%r76, %r51, 2;
	sub.s32 	%r90, %r90, %r76;
	sub.s32 	%r89, %r89, %r76;
	sub.s32 	%r88, %r88, %r76;
	shl.b32 	%r77, %r52, 2;
	sub.s32 	%r87, %r87, %r77;
	sub.s32 	%r86, %r86, %r77;
	sub.s32 	%r85, %r85, %r77;
	add.s32 	%r50, %r92, -4;
	setp.gt.s32 	%p25, %r92, 4;
	mov.u32 	%r92, %r50;
	@%p25 bra 	$L__BB21_10;
$L__BB21_27:
	ret;

}


// ===== COMPILED SASS (sm_100) =====

	.target	sm_100

	.elftype	@"ET_EXEC"


//--------------------- .note.nv.tkinfo           --------------------------
	.section	.note.nv.tkinfo,"",@"SHT_NOTE"
	.sectionflags	@"SHF_NOTE_NV_TKINFO"
	.tkinfo
        /*0018*/ 	.word	0x00000002
        /*0030*/ 	.string	""
        /*0030*/ 	.string	"ptxas"
        /*0030*/ 	.string	"Cuda compilation tools, release 13.0, V13.0.88"
        /*0030*/ 	.string	"Build cuda_13.0.r13.0/compiler.36424714_0"
        /*0030*/ 	.string	"-arch sm_100 -m 64 "



//--------------------- .note.nv.cuinfo           --------------------------
	.section	.note.nv.cuinfo,"",@"SHT_NOTE"
	.sectionflags	@"SHF_NOTE_NV_CUINFO"
        /*0018*/ 	.short	0x0002
        /*001a*/ 	.short	0x0064
        /*001c*/ 	.short	0x0082
	.zero		2


//--------------------- .nv.info                  --------------------------
	.section	.nv.info,"",@"SHT_CUDA_INFO"
	.align	4


	//----- nvinfo : EIATTR_REGCOUNT
	.align		4
        /*0000*/ 	.byte	0x04, 0x2f
        /*0002*/ 	.short	(.L_1 - .L_0)
	.align		4
.L_0:
        /*0004*/ 	.word	index@(_Z33compute_hh_trafo_cuda_kernel_realIdLj1024EEvPT_PKS0_S3_iii)
        /*0008*/ 	.word	0x00000028


	//----- nvinfo : EIATTR_FRAME_SIZE
	.align		4
.L_1:
        /*000c*/ 	.byte	0x04, 0x11
        /*000e*/ 	.short	(.L_3 - .L_2)
	.align		4
.L_2:
        /*0010*/ 	.word	index@(_Z33compute_hh_trafo_cuda_kernel_realIdLj1024EEvPT_PKS0_S3_iii)
        /*0014*/ 	.word	0x00000000


	//----- nvinfo : EIATTR_REGCOUNT
	.align		4
.L_3:
        /*0018*/ 	.byte	0x04, 0x2f
        /*001a*/ 	.short	(.L_5 - .L_4)
	.align		4
.L_4:
        /*001c*/ 	.word	index@(_Z33compute_hh_trafo_cuda_kernel_realIdLj512EEvPT_PKS0_S3_iii)
        /*0020*/ 	.word	0x00000028


	//----- nvinfo : EIATTR_FRAME_SIZE
	.align		4
.L_5:
        /*0024*/ 	.byte	0x04, 0x11
        /*0026*/ 	.short	(.L_7 - .L_6)
	.align		4
.L_6:
        /*0028*/ 	.word	index@(_Z33compute_hh_trafo_cuda_kernel_realIdLj512EEvPT_PKS0_S3_iii)
        /*002c*/ 	.word	0x00000000


	//----- nvinfo : EIATTR_REGCOUNT
	.align		4
.L_7:
        /*0030*/ 	.byte	0x04, 0x2f
        /*0032*/ 	.short	(.L_9 - .L_8)
	.align		4
.L_8:
        /*0034*/ 	.word	index@(_Z33compute_hh_trafo_cuda_kernel_realIdLj256EEvPT_PKS0_S3_iii)
        /*0038*/ 	.word	0x00000028


	//----- nvinfo : EIATTR_FRAME_SIZE
	.align		4
.L_9:
        /*003c*/ 	.byte	0x04, 0x11
        /*003e*/ 	.short	(.L_11 - .L_10)
	.align		4
.L_10:
        /*0040*/ 	.word	index@(_Z33compute_hh_trafo_cuda_kernel_realIdLj256EEvPT_PKS0_S3_iii)
        /*0044*/ 	.word	0x00000000


	//----- nvinfo : EIATTR_REGCOUNT
	.align		4
.L_11:
        /*0048*/ 	.byte	0x04, 0x2f
        /*004a*/ 	.short	(.L_13 - .L_12)
	.align		4
.L_12:
        /*004c*/ 	.word	index@(_Z33compute_hh_trafo_cuda_kernel_realIdLj128EEvPT_PKS0_S3_iii)
        /*0050*/ 	.word	0x00000028


	//----- nvinfo : EIATTR_FRAME_SIZE
	.align		4
.L_13:
        /*0054*/ 	.byte	0x04, 0x11
        /*0056*/ 	.short	(.L_15 - .L_14)
	.align		4
.L_14:
        /*0058*/ 	.word	index@(_Z33compute_hh_trafo_cuda_kernel_realIdLj128EEvPT_PKS0_S3_iii)
        /*005c*/ 	.word	0x00000000


	//----- nvinfo : EIATTR_REGCOUNT
	.align		4
.L_15:
        /*0060*/ 	.byte	0x04, 0x2f
        /*0062*/ 	.short	(.L_17 - .L_16)
	.align		4
.L_16:
        /*0064*/ 	.word	index@(_Z33compute_hh_trafo_cuda_kernel_realIdLj64EEvPT_PKS0_S3_iii)
        /*0068*/ 	.word	0x00000028


	//----- nvinfo : EIATTR_FRAME_SIZE
	.align		4
.L_17:
        /*006c*/ 	.byte	0x04, 0x11
        /*006e*/ 	.short	(.L_19 - .L_18)
	.align		4
.L_18:
        /*0070*/ 	.word	index@(_Z33compute_hh_trafo_cuda_kernel_realIdLj64EEvPT_PKS0_S3_iii)
        /*0074*/ 	.word	0x00000000


	//----- nvinfo : EIATTR_REGCOUNT
	.align		4
.L_19:
        /*0078*/ 	.byte	0x04, 0x2f
        /*007a*/ 	.short	(.L_21 - .L_20)
	.align		4
.L_20:
        /*007c*/ 	.word	index@(_Z33compute_hh_trafo_cuda_kernel_realIdLj32EEvPT_PKS0_S3_iii)
        /*0080*/ 	.word	0x00000028


	//----- nvinfo : EIATTR_FRAME_SIZE
	.align		4
.L_21:
        /*0084*/ 	.byte	0x04, 0x11
        /*0086*/ 	.short	(.L_23 - .L_22)
	.align		4
.L_22:
        /*0088*/ 	.word	index@(_Z33compute_hh_trafo_cuda_kernel_realIdLj32EEvPT_PKS0_S3_iii)
        /*008c*/ 	.word	0x00000000


	//----- nvinfo : EIATTR_REGCOUNT
	.align		4
.L_23:
        /*0090*/ 	.byte	0x04, 0x2f
        /*0092*/ 	.short	(.L_25 - .L_24)
	.align		4
.L_24:
        /*0094*/ 	.word	index@(_Z33compute_hh_trafo_cuda_kernel_realIdLj16EEvPT_PKS0_S3_iii)
        /*0098*/ 	.word	0x00000020


	//----- nvinfo : EIATTR_FRAME_SIZE
	.align		4
.L_25:
        /*009c*/ 	.byte	0x04, 0x11
        /*009e*/ 	.short	(.L_27 - .L_26)
	.align		4
.L_26:
        /*00a0*/ 	.word	index@(_Z33compute_hh_trafo_cuda_kernel_realIdLj16EEvPT_PKS0_S3_iii)
        /*00a4*/ 	.word	0x00000000


	//----- nvinfo : EIATTR_REGCOUNT
	.align		4
.L_27:
        /*00a8*/ 	.byte	0x04, 0x2f
        /*00aa*/ 	.short	(.L_29 - .L_28)
	.align		4
.L_28:
        /*00ac*/ 	.word	index@(_Z33compute_hh_trafo_cuda_kernel_realIdLj8EEvPT_PKS0_S3_iii)
        /*00b0*/ 	.word	0x00000020


	//----- nvinfo : EIATTR_FRAME_SIZE
	.align		4
.L_29:
        /*00b4*/ 	.byte	0x04, 0x11
        /*00b6*/ 	.short	(.L_31 - .L_30)
	.align		4
.L_30:
        /*00b8*/ 	.word	index@(_Z33compute_hh_trafo_cuda_kernel_realIdLj8EEvPT_PKS0_S3_iii)
        /*00bc*/ 	.word	0x00000000


	//----- nvinfo : EIATTR_REGCOUNT
	.align		4
.L_31:
        /*00c0*/ 	.byte	0x04, 0x2f
        /*00c2*/ 	.short	(.L_33 - .L_32)
	.align		4
.L_32:
        /*00c4*/ 	.word	index@(_Z33compute_hh_trafo_cuda_kernel_realIdLj4EEvPT_PKS0_S3_iii)
        /*00c8*/ 	.word	0x00000020


	//----- nvinfo : EIATTR_FRAME_SIZE
	.align		4
.L_33:
        /*00cc*/ 	.byte	0x04, 0x11
        /*00ce*/ 	.short	(.L_35 - .L_34)
	.align		4
.L_34:
        /*00d0*/ 	.word	index@(_Z33compute_hh_trafo_cuda_kernel_realIdLj4EEvPT_PKS0_S3_iii)
        /*00d4*/ 	.word	0x00000000


	//----- nvinfo : EIATTR_REGCOUNT
	.align		4
.L_35:
        /*00d8*/ 	.byte	0x04, 0x2f
        /*00da*/ 	.short	(.L_37 - .L_36)
	.align		4
.L_36:
        /*00dc*/ 	.word	index@(_Z33compute_hh_trafo_cuda_kernel_realIdLj2EEvPT_PKS0_S3_iii)
        /*00e0*/ 	.word	0x00000020


	//----- nvinfo : EIATTR_FRAME_SIZE
	.align		4
.L_37:
        /*00e4*/ 	.byte	0x04, 0x11
        /*00e6*/ 	.short	(.L_39 - .L_38)
	.align		4
.L_38:
        /*00e8*/ 	.word	index@(_Z33compute_hh_trafo_cuda_kernel_realIdLj2EEvPT_PKS0_S3_iii)
        /*00ec*/ 	.word	0x00000000


	//----- nvinfo : EIATTR_REGCOUNT
	.align		4
.L_39:
        /*00f0*/ 	.byte	0x04, 0x2f
        /*00f2*/ 	.short	(.L_41 - .L_40)
	.align		4
.L_40:
        /*00f4*/ 	.word	index@(_Z33compute_hh_trafo_cuda_kernel_realIdLj1EEvPT_PKS0_S3_iii)
        /*00f8*/ 	.word	0x00000020


	//----- nvinfo : EIATTR_FRAME_SIZE
	.align		4
.L_41:
        /*00fc*/ 	.byte	0x04, 0x11
        /*00fe*/ 	.short	(.L_43 - .L_42)
	.align		4
.L_42:
        /*0100*/ 	.word	index@(_Z33compute_hh_trafo_cuda_kernel_realIdLj1EEvPT_PKS0_S3_iii)
        /*0104*/ 	.word	0x00000000


	//----- nvinfo : EIATTR_REGCOUNT
	.align		4
.L_43:
        /*0108*/ 	.byte	0x04, 0x2f
        /*010a*/ 	.short	(.L_45 - .L_44)
	.align		4
.L_44:
        /*010c*/ 	.word	index@(_Z33compute_hh_trafo_cuda_kernel_realIfLj1024EEvPT_PKS0_S3_iii)
        /*0110*/ 	.word	0x00000020


	//----- nvinfo : EIATTR_FRAME_SIZE
	.align		4
.L_45:
        /*0114*/ 	.byte	0x04, 0x11
        /*0116*/ 	.short	(.L_47 - .L_46)
	.align		4
.L_46:
        /*0118*/ 	.word	index@(_Z33compute_hh_trafo_cuda_kernel_realIfLj1024EEvPT_PKS0_S3_iii)
        /*011c*/ 	.word	0x00000000


	//----- nvinfo : EIATTR_REGCOUNT
	.align		4
.L_47:
        /*0120*/ 	.byte	0x04, 0x2f
        /*0122*/ 	.short	(.L_49 - .L_48)
	.align		4
.L_48:
        /*0124*/ 	.word	index@(_Z33compute_hh_trafo_cuda_kernel_realIfLj512EEvPT_PKS0_S3_iii)
        /*0128*/ 	.word	0x00000020


	//----- nvinfo : EIATTR_FRAME_SIZE
	.align		4
.L_49:
        /*012c*/ 	.byte	0x04, 0x11
        /*012e*/ 	.short	(.L_51 - .L_50)
	.align		4
.L_50:
        /*0130*/ 	.word	index@(_Z33compute_hh_trafo_cuda_kernel_realIfLj512EEvPT_PKS0_S3_iii)
        /*0134*/ 	.word	0x00000000


	//----- nvinfo : EIATTR_REGCOUNT
	.align		4
.L_51:
        /*0138*/ 	.byte	0x04, 0x2f
        /*013a*/ 	.short	(.L_53 - .L_52)
	.align		4
.L_52:
        /*013c*/ 	.word	index@(_Z33compute_hh_trafo_cuda_kernel_realIfLj256EEvPT_PKS0_S3_iii)
        /*0140*/ 	.word	0x00000020


	//----- nvinfo : EIATTR_FRAME_SIZE
	.align		4
.L_53:
        /*0144*/ 	.byte	0x04, 0x11
        /*0146*/ 	.short	(.L_55 - .L_54)
	.align		4
.L_54:
        /*0148*/ 	.word	index@(_Z33compute_hh_trafo_cuda_kernel_realIfLj256EEvPT_PKS0_S3_iii)
        /*014c*/ 	.word	0x00000000


	//----- nvinfo : EIATTR_REGCOUNT
	.align		4
.L_55:
        /*0150*/ 	.byte	0x04, 0x2f
        /*0152*/ 	.short	(.L_57 - .L_56)
	.align		4
.L_56:
        /*0154*/ 	.word	index@(_Z33compute_hh_trafo_cuda_kernel_realIfLj128EEvPT_PKS0_S3_iii)
        /*0158*/ 	.word	0x00000020


	//----- nvinfo : EIATTR_FRAME_SIZE
	.align		4
.L_57:
        /*015c*/ 	.byte	0x04, 0x11
        /*015e*/ 	.short	(.L_59 - .L_58)
	.align		4
.L_58:
        /*0160*/ 	.word	index@(_Z33compute_hh_trafo_cuda_kernel_realIfLj128EEvPT_PKS0_S3_iii)
        /*0164*/ 	.word	0x00000000


	//----- nvinfo : EIATTR_REGCOUNT
	.align		4
.L_59:
        /*0168*/ 	.byte	0x04, 0x2f
        /*016a*/ 	.short	(.L_61 - .L_60)
	.align		4
.L_60:
        /*016c*/ 	.word	index@(_Z33compute_hh_trafo_cuda_kernel_realIfLj64EEvPT_PKS0_S3_iii)
        /*0170*/ 	.word	0x00000020


	//----- nvinfo : EIATTR_FRAME_SIZE
	.align		4
.L_61:
        /*0174*/ 	.byte	0x04, 0x11
        /*0176*/ 	.short	(.L_63 - .L_62)
	.align		4
.L_62:
        /*0178*/ 	.word	index@(_Z33compute_hh_trafo_cuda_kernel_realIfLj64EEvPT_PKS0_S3_iii)
        /*017c*/ 	.word	0x00000000


	//----- nvinfo : EIATTR_REGCOUNT
	.align		4
.L_63:
        /*0180*/ 	.byte	0x04, 0x2f
        /*0182*/ 	.short	(.L_65 - .L_64)
	.align		4
.L_64:
        /*0184*/ 	.word	index@(_Z33compute_hh_trafo_cuda_kernel_realIfLj32EEvPT_PKS0_S3_iii)
        /*0188*/ 	.word	0x00000020


	//----- nvinfo : EIATTR_FRAME_SIZE
	.align		4
.L_65:
        /*018c*/ 	.byte	0x04, 0x11
        /*018e*/ 	.short	(.L_67 - .L_66)
	.align		4
.L_66:
        /*0190*/ 	.word	index@(_Z33compute_hh_trafo_cuda_kernel_realIfLj32EEvPT_PKS0_S3_iii)
        /*0194*/ 	.word	0x00000000


	//----- nvinfo : EIATTR_REGCOUNT
	.align		4
.L_67:
        /*0198*/ 	.byte	0x04, 0x2f
        /*019a*/ 	.short	(.L_69 - .L_68)
	.align		4
.L_68:
        /*019c*/ 	.word	index@(_Z33compute_hh_trafo_cuda_kernel_realIfLj16EEvPT_PKS0_S3_iii)
        /*01a0*/ 	.word	0x00000020


	//----- nvinfo : EIATTR_FRAME_SIZE
	.align		4
.L_69:
        /*01a4*/ 	.byte	0x04, 0x11
        /*01a6*/ 	.short	(.L_71 - .L_70)
	.align		4
.L_70:
        /*01a8*/ 	.word	index@(_Z33compute_hh_trafo_cuda_kernel_realIfLj16EEvPT_PKS0_S3_iii)
        /*01ac*/ 	.word	0x00000000


	//----- nvinfo : EIATTR_REGCOUNT
	.align		4
.L_71:
        /*01b0*/ 	.byte	0x04, 0x2f
        /*01b2*/ 	.short	(.L_73 - .L_72)
	.align		4
.L_72:
        /*01b4*/ 	.word	index@(_Z33compute_hh_trafo_cuda_kernel_realIfLj8EEvPT_PKS0_S3_iii)
        /*01b8*/ 	.word	0x00000020


	//----- nvinfo : EIATTR_FRAME_SIZE
	.align		4
.L_73:
        /*01bc*/ 	.byte	0x04, 0x11
        /*01be*/ 	.short	(.L_75 - .L_74)
	.align		4
.L_74:
        /*01c0*/ 	.word	index@(_Z33compute_hh_trafo_cuda_kernel_realIfLj8EEvPT_PKS0_S3_iii)
        /*01c4*/ 	.word	0x00000000


	//----- nvinfo : EIATTR_REGCOUNT
	.align		4
.L_75:
        /*01c8*/ 	.byte	0x04, 0x2f
        /*01ca*/ 	.short	(.L_77 - .L_76)
	.align		4
.L_76:
        /*01cc*/ 	.word	index@(_Z33compute_hh_trafo_cuda_kernel_realIfLj4EEvPT_PKS0_S3_iii)
        /*01d0*/ 	.word	0x00000020


	//----- nvinfo : EIATTR_FRAME_SIZE
	.align		4
.L_77:
        /*01d4*/ 	.byte	0x04, 0x11
        /*01d6*/ 	.short	(.L_79 - .L_78)
	.align		4
.L_78:
        /*01d8*/ 	.word	index@(_Z33compute_hh_trafo_cuda_kernel_realIfLj4EEvPT_PKS0_S3_iii)
        /*01dc*/ 	.word	0x00000000


	//----- nvinfo : EIATTR_REGCOUNT
	.align		4
.L_79:
        /*01e0*/ 	.byte	0x04, 0x2f
        /*01e2*/ 	.short	(.L_81 - .L_80)
	.align		4
.L_80:
        /*01e4*/ 	.word	index@(_Z33compute_hh_trafo_cuda_kernel_realIfLj2EEvPT_PKS0_S3_iii)
        /*01e8*/ 	.word	0x00000020


	//----- nvinfo : EIATTR_FRAME_SIZE
	.align		4
.L_81:
        /*01ec*/ 	.byte	0x04, 0x11
        /*01ee*/ 	.short	(.L_83 - .L_82)
	.align		4
.L_82:
        /*01f0*/ 	.word	index@(_Z33compute_hh_trafo_cuda_kernel_realIfLj2EEvPT_PKS0_S3_iii)
        /*01f4*/ 	.word	0x00000000


	//----- nvinfo : EIATTR_REGCOUNT
	.align		4
.L_83:
        /*01f8*/ 	.byte	0x04, 0x2f
        /*01fa*/ 	.short	(.L_85 - .L_84)
	.align		4
.L_84:
        /*01fc*/ 	.word	index@(_Z33compute_hh_trafo_cuda_kernel_realIfLj1EEvPT_PKS0_S3_iii)
        /*0200*/ 	.word	0x00000020


	//----- nvinfo : EIATTR_FRAME_SIZE
	.align		4
.L_85:
        /*0204*/ 	.byte	0x04, 0x11
        /*0206*/ 	.short	(.L_87 - .L_86)
	.align		4
.L_86:
        /*0208*/ 	.word	index@(_Z33compute_hh_trafo_cuda_kernel_realIfLj1EEvPT_PKS0_S3_iii)
        /*020c*/ 	.word	0x00000000


	//----- nvinfo : EIATTR_MIN_STACK_SIZE
	.align		4
.L_87:
        /*0210*/ 	.byte	0x04, 0x12
        /*0212*/ 	.short	(.L_89 - .L_88)
	.align		4
.L_88:
        /*0214*/ 	.word	index@(_Z33compute_hh_trafo_cuda_kernel_realIfLj1EEvPT_PKS0_S3_iii)
        /*0218*/ 	.word	0x00000000


	//----- nvinfo : EIATTR_MIN_STACK_SIZE
	.align		4
.L_89:
        /*021c*/ 	.byte	0x04, 0x12
        /*021e*/ 	.short	(.L_91 - .L_90)
	.align		4
.L_90:
        /*0220*/ 	.word	index@(_Z33compute_hh_trafo_cuda_kernel_realIfLj2EEvPT_PKS0_S3_iii)
        /*0224*/ 	.word	0x00000000


	//----- nvinfo : EIATTR_MIN_STACK_SIZE
	.align		4
.L_91:
        /*0228*/ 	.byte	0x04, 0x12
        /*022a*/ 	.short	(.L_93 - .L_92)
	.align		4
.L_92:
        /*022c*/ 	.word	index@(_Z33compute_hh_trafo_cuda_kernel_realIfLj4EEvPT_PKS0_S3_iii)
        /*0230*/ 	.word	0x00000000


	//----- nvinfo : EIATTR_MIN_STACK_SIZE
	.align		4
.L_93:
        /*0234*/ 	.byte	0x04, 0x12
        /*0236*/ 	.short	(.L_95 - .L_94)
	.align		4
.L_94:
        /*0238*/ 	.word	index@(_Z33compute_hh_trafo_cuda_kernel_realIfLj8EEvPT_PKS0_S3_iii)
        /*023c*/ 	.word	0x00000000


	//----- nvinfo : EIATTR_MIN_STACK_SIZE
	.align		4
.L_95:
        /*0240*/ 	.byte	0x04, 0x12
        /*0242*/ 	.short	(.L_97 - .L_96)
	.align		4
.L_96:
        /*0244*/ 	.word	index@(_Z33compute_hh_trafo_cuda_kernel_realIfLj16EEvPT_PKS0_S3_iii)
        /*0248*/ 	.word	0x00000000


	//----- nvinfo : EIATTR_MIN_STACK_SIZE
	.align		4
.L_97:
        /*024c*/ 	.byte	0x04, 0x12
        /*024e*/ 	.short	(.L_99 - .L_98)
	.align		4
.L_98:
        /*0250*/ 	.word	index@(_Z33compute_hh_trafo_cuda_kernel_realIfLj32EEvPT_PKS0_S3_iii)
        /*0254*/ 	.word	0x00000000


	//----- nvinfo : EIATTR_MIN_STACK_SIZE
	.align		4
.L_99:
        /*0258*/ 	.byte	0x04, 0x12
        /*025a*/ 	.short	(.L_101 - .L_100)
	.align		4
.L_100:
        /*025c*/ 	.word	index@(_Z33compute_hh_trafo_cuda_kernel_realIfLj64EEvPT_PKS0_S3_iii)
        /*0260*/ 	.word	0x00000000


	//----- nvinfo : EIATTR_MIN_STACK_SIZE
	.align		4
.L_101:
        /*0264*/ 	.byte	0x04, 0x12
        /*0266*/ 	.short	(.L_103 - .L_102)
	.align		4
.L_102:
        /*0268*/ 	.word	index@(_Z33compute_hh_trafo_cuda_kernel_realIfLj128EEvPT_PKS0_S3_iii)
        /*026c*/ 	.word	0x00000000


	//----- nvinfo : EIATTR_MIN_STACK_SIZE
	.align		4
.L_103:
        /*0270*/ 	.byte	0x04, 0x12
        /*0272*/ 	.short	(.L_105 - .L_104)
	.align		4
.L_104:
        /*0274*/ 	.word	index@(_Z33compute_hh_trafo_cuda_kernel_realIfLj256EEvPT_PKS0_S3_iii)
        /*0278*/ 	.word	0x00000000


	//----- nvinfo : EIATTR_MIN_STACK_SIZE
	.align		4
.L_105:
        /*027c*/ 	.byte	0x04, 0x12
        /*027e*/ 	.short	(.L_107 - .L_106)
	.align		4
.L_106:
        /*0280*/ 	.word	index@(_Z33compute_hh_trafo_cuda_kernel_realIfLj512EEvPT_PKS0_S3_iii)
        /*0284*/ 	.word	0x00000000


	//----- nvinfo : EIATTR_MIN_STACK_SIZE
	.align		4
.L_107:
        /*0288*/ 	.byte	0x04, 0x12
        /*028a*/ 	.short	(.L_109 - .L_108)
	.align		4
.L_108:
        /*028c*/ 	.word	index@(_Z33compute_hh_trafo_cuda_kernel_realIfLj1024EEvPT_PKS0_S3_iii)
        /*0290*/ 	.word	0x00000000


	//----- nvinfo : EIATTR_MIN_STACK_SIZE
	.align		4
.L_109:
        /*0294*/ 	.byte	0x04, 0x12
        /*0296*/ 	.short	(.L_111 - .L_110)
	.align		4
.L_110:
        /*0298*/ 	.word	index@(_Z33compute_hh_trafo_cuda_kernel_realIdLj1EEvPT_PKS0_S3_iii)
        /*029c*/ 	.word	0x00000000


	//----- nvinfo : EIATTR_MIN_STACK_SIZE
	.align		4
.L_111:
        /*02a0*/ 	.byte	0x04, 0x12
        /*02a2*/ 	.short	(.L_113 - .L_112)
	.align		4
.L_112:
        /*02a4*/ 	.word	index@(_Z33compute_hh_trafo_cuda_kernel_realIdLj2EEvPT_PKS0_S3_iii)
        /*02a8*/ 	.word	0x00000000


	//----- nvinfo : EIATTR_MIN_STACK_SIZE
	.align		4
.L_113:
        /*02ac*/ 	.byte	0x04, 0x12
        /*02ae*/ 	.short	(.L_115 - .L_114)
	.align		4
.L_114:
        /*02b0*/ 	.word	index@(_Z33compute_hh_trafo_cuda_kernel_realIdLj4EEvPT_PKS0_S3_iii)
        /*02b4*/ 	.word	0x00000000


	//----- nvinfo : EIATTR_MIN_STACK_SIZE
	.align		4
.L_115:
        /*02b8*/ 	.byte	0x04, 0x12
        /*02ba*/ 	.short	(.L_117 - .L_116)
	.align		4
.L_116:
        /*02bc*/ 	.word	index@(_Z33compute_hh_trafo_cuda_kernel_realIdLj8EEvPT_PKS0_S3_iii)
        /*02c0*/ 	.word	0x00000000


	//----- nvinfo : EIATTR_MIN_STACK_SIZE
	.align		4
.L_117:
        /*02c4*/ 	.byte	0x04, 0x12
        /*02c6*/ 	.short	(.L_119 - .L_118)
	.align		4
.L_118:
        /*02c8*/ 	.word	index@(_Z33compute_hh_trafo_cuda_kernel_realIdLj16EEvPT_PKS0_S3_iii)
        /*02cc*/ 	.word	0x00000000


	//----- nvinfo : EIATTR_MIN_STACK_SIZE
	.align		4
.L_119:
        /*02d0*/ 	.byte	0x04, 0x12
        /*02d2*/ 	.short	(.L_121 - .L_120)
	.align		4
.L_120:
        /*02d4*/ 	.word	index@(_Z33compute_hh_trafo_cuda_kernel_realIdLj32EEvPT_PKS0_S3_iii)
        /*02d8*/ 	.word	0x00000000


	//----- nvinfo : EIATTR_MIN_STACK_SIZE
	.align		4
.L_121:
        /*02dc*/ 	.byte	0x04, 0x12
        /*02de*/ 	.short	(.L_123 - .L_122)
	.align		4
.L_122:
        /*02e0*/ 	.word	index@(_Z33compute_hh_trafo_cuda_kernel_realIdLj64EEvPT_PKS0_S3_iii)
        /*02e4*/ 	.word	0x00000000


	//----- nvinfo : EIATTR_MIN_STACK_SIZE
	.align		4
.L_123:
        /*02e8*/ 	.byte	0x04, 0x12
        /*02ea*/ 	.short	(.L_125 - .L_124)
	.align		4
.L_124:
        /*02ec*/ 	.word	index@(_Z33compute_hh_trafo_cuda_kernel_realIdLj128EEvPT_PKS0_S3_iii)
        /*02f0*/ 	.word	0x00000000


	//----- nvinfo : EIATTR_MIN_STACK_SIZE
	.align		4
.L_125:
        /*02f4*/ 	.byte	0x04, 0x12
        /*02f6*/ 	.short	(.L_127 - .L_126)
	.align		4
.L_126:
        /*02f8*/ 	.word	index@(_Z33compute_hh_trafo_cuda_kernel_realIdLj256EEvPT_PKS0_S3_iii)
        /*02fc*/ 	.word	0x00000000


	//----- nvinfo : EIATTR_MIN_STACK_SIZE
	.align		4
.L_127:
        /*0300*/ 	.byte	0x04, 0x12
        /*0302*/ 	.short	(.L_129 - .L_128)
	.align		4
.L_128:
        /*0304*/ 	.word	index@(_Z33compute_hh_trafo_cuda_kernel_realIdLj512EEvPT_PKS0_S3_iii)
        /*0308*/ 	.word	0x00000000


	//----- nvinfo : EIATTR_MIN_STACK_SIZE
	.align		4
.L_129:
        /*030c*/ 	.byte	0x04, 0x12
        /*030e*/ 	.short	(.L_131 - .L_130)
	.align		4
.L_130:
        /*0310*/ 	.word	index@(_Z33compute_hh_trafo_cuda_kernel_realIdLj1024EEvPT_PKS0_S3_iii)
        /*0314*/ 	.word	0x00000000
.L_131:


//--------------------- .nv.compat                --------------------------
	.section	.nv.compat,"",@"SHT_CUDA_COMPAT_INFO"
	.align	4
        /*0000*/ 	.byte	0x02, 0x09, 0x00, 0x00, 0x02, 0x02, 0x01, 0x00, 0x02, 0x05, 0x05, 0x00, 0x03, 0x07, 0x01, 0x01
        /*0010*/ 	.byte	0x02, 0x03, 0x00, 0x00, 0x02, 0x06, 0x01, 0x00, 0x04, 0x0b, 0x08, 0x00, 0x01, 0x00, 0x00, 0x00
        /*0020*/ 	.byte	0x00, 0x00, 0x00, 0x00


//--------------------- .nv.info._Z33compute_hh_trafo_cuda_kernel_realIfLj1EEvPT_PKS0_S3_iii --------------------------
	.section	.nv.info._Z33compute_hh_trafo_cuda_kernel_realIfLj1EEvPT_PKS0_S3_iii,"",@"SHT_CUDA_INFO"
	.sectionflags	@""
	.align	4


	//----- nvinfo : EIATTR_CUDA_API_VERSION
	.align		4
        /*0000*/ 	.byte	0x04, 0x37
        /*0002*/ 	.short	(.L_133 - .L_132)
.L_132:
        /*0004*/ 	.word	0x00000082


	//----- nvinfo : EIATTR_KPARAM_INFO
	.align		4
.L_133:
        /*0008*/ 	.byte	0x04, 0x17
        /*000a*/ 	.short	(.L_135 - .L_134)
.L_134:
        /*000c*/ 	.word	0x00000000
        /*0010*/ 	.short	0x0005
        /*0012*/ 	.short	0x0020
        /*0014*/ 	.byte	0x00, 0xf0, 0x11, 0x00


	//----- nvinfo : EIATTR_KPARAM_INFO
	.align		4
.L_135:
        /*0018*/ 	.byte	0x04, 0x17
        /*001a*/ 	.short	(.L_137 - .L_136)
.L_136:
        /*001c*/ 	.word	0x00000000
        /*0020*/ 	.short	0x0004
        /*0022*/ 	.short	0x001c
        /*0024*/ 	.byte	0x00, 0xf0, 0x11, 0x00


	//----- nvinfo : EIATTR_KPARAM_INFO
	.align		4
.L_137:
        /*0028*/ 	.byte	0x04, 0x17
        /*002a*/ 	.short	(.L_139 - .L_138)
.L_138:
        /*002c*/ 	.word	0x00000000
        /*0030*/ 	.short	0x0003
        /*0032*/ 	.short	0x0018
        /*0034*/ 	.byte	0x00, 0xf0, 0x11, 0x00


	//----- nvinfo : EIATTR_KPARAM_INFO
	.align		4
.L_139:
        /*0038*/ 	.byte	0x04, 0x17
        /*003a*/ 	.short	(.L_141 - .L_140)
.L_140:
        /*003c*/ 	.word	0x00000000
        /*0040*/ 	.short	0x0002
        /*0042*/ 	.short	0x0010
        /*0044*/ 	.byte	0x00, 0xf5, 0x21, 0x00


	//----- nvinfo : EIATTR_KPARAM_INFO
	.align		4
.L_141:
        /*0048*/ 	.byte	0x04, 0x17
        /*004a*/ 	.short	(.L_143 - .L_142)
.L_142:
        /*004c*/ 	.word	0x00000000
        /*0050*/ 	.short	0x0001
        /*0052*/ 	.short	0x0008
        /*0054*/ 	.byte	0x00, 0xf5, 0x21, 0x00


	//----- nvinfo : EIATTR_KPARAM_INFO
	.align		4
.L_143:
        /*0058*/ 	.byte	0x04, 0x17
        /*005a*/ 	.short	(.L_145 - .L_144)
.L_144:
        /*005c*/ 	.word	0x00000000
        /*0060*/ 	.short	0x0000
        /*0062*/ 	.short	0x0000
        /*0064*/ 	.byte	0x00, 0xf5, 0x21, 0x00


	//----- nvinfo : EIATTR_SPARSE_MMA_MASK
	.align		4
.L_145:
        /*0068*/ 	.byte	0x03, 0x50
        /*006a*/ 	.short	0x0000


	//----- nvinfo : EIATTR_MAXREG_COUNT
	.align		4
        /*006c*/ 	.byte	0x03, 0x1b
        /*006e*/ 	.short	0x00ff


	//----- nvinfo : EIATTR_NUM_BARRIERS
	.align		4
        /*0070*/ 	.byte	0x02, 0x4c
        /*0072*/ 	.byte	0x01
	.zero		1


	//----- nvinfo : EIATTR_MERCURY_ISA_VERSION
	.align		4
        /*0074*/ 	.byte	0x03, 0x5f
        /*0076*/ 	.short	0x0101


	//----- nvinfo : EIATTR_VRC_CTA_INIT_COUNT
	.align		4
        /*0078*/ 	.byte	0x02, 0x4a
	.zero		1
	.zero		1


	//----- nvinfo : EIATTR_EXIT_INSTR_OFFSETS
	.align		4
        /*007c*/ 	.byte	0x04, 0x1c
        /*007e*/ 	.short	(.L_147 - .L_146)


	//   ....[0]....
.L_146:
        /*0080*/ 	.word	0x00000130


	//   ....[1]....
        /*0084*/ 	.word	0x00000470


	//   ....[2]....
        /*0088*/ 	.word	0x00000c30


	//----- nvinfo : EIATTR_CBANK_PARAM_SIZE
	.align		4
.L_147:
        /*008c*/ 	.byte	0x03, 0x19
        /*008e*/ 	.short	0x0024


	//----- nvinfo : EIATTR_PARAM_CBANK
	.align		4
        /*0090*/ 	.byte	0x04, 0x0a
        /*0092*/ 	.short	(.L_149 - .L_148)
	.align		4
.L_148:
        /*0094*/ 	.word	index@(.nv.constant0._Z33compute_hh_trafo_cuda_kernel_realIfLj1EEvPT_PKS0_S3_iii)
        /*0098*/ 	.short	0x0380
        /*009a*/ 	.short	0x0024


	//----- nvinfo : EIATTR_SW_WAR
	.align		4
.L_149:
        /*009c*/ 	.byte	0x04, 0x36
        /*009e*/ 	.short	(.L_151 - .L_150)
.L_150:
        /*00a0*/ 	.word	0x00000008
.L_151:


//--------------------- .nv.info._Z33compute_hh_trafo_cuda_kernel_realIfLj2EEvPT_PKS0_S3_iii --------------------------
	.section	.nv.info._Z33compute_hh_trafo_cuda_kernel_realIfLj2EEvPT_PKS0_S3_iii,"",@"SHT_CUDA_INFO"
	.sectionflags	@""
	.align	4


	//----- nvinfo : EIATTR_CUDA_API_VERSION
	.align		4
        /*0000*/ 	.byte	0x04, 0x37
        /*0002*/ 	.short	(.L_153 - .L_152)
.L_152:
        /*0004*/ 	.word	0x00000082


	//----- nvinfo : EIATTR_KPARAM_INFO
	.align		4
.L_153:
        /*0008*/ 	.byte	0x04, 0x17
        /*000a*/ 	.short	(.L_155 - .L_154)
.L_154:
        /*000c*/ 	.word	0x00000000
        /*0010*/ 	.short	0x0005
        /*0012*/ 	.short	0x0020
        /*0014*/ 	.byte	0x00, 0xf0, 0x11, 0x00


	//----- nvinfo : EIATTR_KPARAM_INFO
	.align		4
.L_155:
        /*0018*/ 	.byte	0x04, 0x17
        /*001a*/ 	.short	(.L_157 - .L_156)
.L_156:
        /*001c*/ 	.word	0x00000000
        /*0020*/ 	.short	0x0004
        /*0022*/ 	.short	0x001c
        /*0024*/ 	.byte	0x00, 0xf0, 0x11, 0x00


	//----- nvinfo : EIATTR_KPARAM_INFO
	.align		4
.L_157:
        /*0028*/ 	.byte	0x04, 0x17
        /*002a*/ 	.short	(.L_159 - .L_158)
.L_158:
        /*002c*/ 	.word	0x00000000
        /*0030*/ 	.short	0x0003
        /*0032*/ 	.short	0x0018
        /*0034*/ 	.byte	0x00, 0xf0, 0x11, 0x00


	//----- nvinfo : EIATTR_KPARAM_INFO
	.align		4
.L_159:
        /*0038*/ 	.byte	0x04, 0x17
        /*003a*/ 	.short	(.L_161 - .L_160)
.L_160:
        /*003c*/ 	.word	0x00000000
        /*0040*/ 	.short	0x0002
        /*0042*/ 	.short	0x0010
        /*0044*/ 	.byte	0x00, 0xf5, 0x21, 0x00


	//----- nvinfo : EIATTR_KPARAM_INFO
	.align		4
.L_161:
        /*0048*/ 	.byte	0x04, 0x17
        /*004a*/ 	.short	(.L_163 - .L_162)
.L_162:
        /*004c*/ 	.word	0x00000000
        /*0050*/ 	.short	0x0001
        /*0052*/ 	.short	0x0008
        /*0054*/ 	.byte	0x00, 0xf5, 0x21, 0x00


	//----- nvinfo : EIATTR_KPARAM_INFO
	.align		4
.L_163:
        /*0058*/ 	.byte	0x04, 0x17
        /*005a*/ 	.short	(.L_165 - .L_164)
.L_164:
        /*005c*/ 	.word	0x00000000
        /*0060*/ 	.short	0x0000
        /*0062*/ 	.short	0x0000
        /*0064*/ 	.byte	0x00, 0xf5, 0x21, 0x00


	//----- nvinfo : EIATTR_SPARSE_MMA_MASK
	.align		4
.L_165:
        /*0068*/ 	.byte	0x03, 0x50
        /*006a*/ 	.short	0x0000


	//----- nvinfo : EIATTR_MAXREG_COUNT
	.align		4
        /*006c*/ 	.byte	0x03, 0x1b
        /*006e*/ 	.short	0x00ff


	//----- nvinfo : EIATTR_NUM_BARRIERS
	.align		4
        /*0070*/ 	.byte	0x02, 0x4c
        /*0072*/ 	.byte	0x01
	.zero		1


	//----- nvinfo : EIATTR_MERCURY_ISA_VERSION
	.align		4
        /*0074*/ 	.byte	0x03, 0x5f
        /*0076*/ 	.short	0x0101


	//----- nvinfo : EIATTR_VRC_CTA_INIT_COUNT
	.align		4
        /*0078*/ 	.byte	0x02, 0x4a
	.zero		1
	.zero		1


	//----- nvinfo : EIATTR_EXIT_INSTR_OFFSETS
	.align		4
        /*007c*/ 	.byte	0x04, 0x1c
        /*007e*/ 	.short	(.L_167 - .L_166)


	//   ....[0]....
.L_166:
        /*0080*/ 	.word	0x00000130


	//   ....[1]....
        /*0084*/ 	.word	0x000004f0


	//   ....[2]....
        /*0088*/ 	.word	0x00000de0


	//----- nvinfo : EIATTR_CBANK_PARAM_SIZE
	.align		4
.L_167:
        /*008c*/ 	.byte	0x03, 0x19
        /*008e*/ 	.short	0x0024


	//----- nvinfo : EIATTR_PARAM_CBANK
	.align		4
        /*0090*/ 	.byte	0x04, 0x0a
        /*0092*/ 	.short	(.L_169 - .L_168)
	.align		4
.L_168:
        /*0094*/ 	.word	index@(.nv.constant0._Z33compute_hh_trafo_cuda_kernel_realIfLj2EEvPT_PKS0_S3_iii)
        /*0098*/ 	.short	0x0380
        /*009a*/ 	.short	0x0024


	//----- nvinfo : EIATTR_SW_WAR
	.align		4
.L_169:
        /*009c*/ 	.byte	0x04, 0x36
        /*009e*/ 	.short	(.L_171 - .L_170)
.L_170:
        /*00a0*/ 	.word	0x00000008
.L_171:


//--------------------- .nv.info._Z33compute_hh_trafo_cuda_kernel_realIfLj4EEvPT_PKS0_S3_iii --------------------------
	.section	.nv.info._Z33compute_hh_trafo_cuda_kernel_realIfLj4EEvPT_PKS0_S3_iii,"",@"SHT_CUDA_INFO"
	.sectionflags	@""
	.align	4


	//----- nvinfo : EIATTR_CUDA_API_VERSION
	.align		4
        /*0000*/ 	.byte	0x04, 0x37
        /*0002*/ 	.short	(.L_173 - .L_172)
.L_172:
        /*0004*/ 	.word	0x00000082


	//----- nvinfo : EIATTR_KPARAM_INFO
	.align		4
.L_173:
        /*0008*/ 	.byte	0x04, 0x17
        /*000a*/ 	.short	(.L_175 - .L_174)
.L_174:
        /*000c*/ 	.word	0x00000000
        /*0010*/ 	.short	0x0005
        /*0012*/ 	.short	0x0020
        /*0014*/ 	.byte	0x00, 0xf0, 0x11, 0x00


	//----- nvinfo : EIATTR_KPARAM_INFO
	.align		4
.L_175:
        /*0018*/ 	.byte	0x04, 0x17
        /*001a*/ 	.short	(.L_177 - .L_176)
.L_176:
        /*001c*/ 	.word	0x00000000
        /*0020*/ 	.short	0x0004
        /*0022*/ 	.short	0x001c
        /*0024*/ 	.byte	0x00, 0xf0, 0x11, 0x00


	//----- nvinfo : EIATTR_KPARAM_INFO
	.align		4
.L_177:
        /*0028*/ 	.byte	0x04, 0x17
        /*002a*/ 	.short	(.L_179 - .L_178)
.L_178:
        /*002c*/ 	.word	0x00000000
        /*0030*/ 	.short	0x0003
        /*0032*/ 	.short	0x0018
        /*0034*/ 	.byte	0x00, 0xf0, 0x11, 0x00


	//----- nvinfo : EIATTR_KPARAM_INFO
	.align		4
.L_179:
        /*0038*/ 	.byte	0x04, 0x17
        /*003a*/ 	.short	(.L_181 - .L_180)
.L_180:
        /*003c*/ 	.word	0x00000000
        /*0040*/ 	.short	0x0002
        /*0042*/ 	.short	0x0010
        /*0044*/ 	.byte	0x00, 0xf5, 0x21, 0x00


	//----- nvinfo : EIATTR_KPARAM_INFO
	.align		4
.L_181:
        /*0048*/ 	.byte	0x04, 0x17
        /*004a*/ 	.short	(.L_183 - .L_182)
.L_182:
        /*004c*/ 	.word	0x00000000
        /*0050*/ 	.short	0x0001
        /*0052*/ 	.short	0x0008
        /*0054*/ 	.byte	0x00, 0xf5, 0x21, 0x00


	//----- nvinfo : EIATTR_KPARAM_INFO
	.align		4
.L_183:
        /*0058*/ 	.byte	0x04, 0x17
        /*005a*/ 	.short	(.L_185 - .L_184)
.L_184:
        /*005c*/ 	.word	0x00000000
        /*0060*/ 	.short	0x0000
        /*0062*/ 	.short	0x0000
        /*0064*/ 	.byte	0x00, 0xf5, 0x21, 0x00


	//----- nvinfo : EIATTR_SPARSE_MMA_MASK
	.align		4
.L_185:
        /*0068*/ 	.byte	0x03, 0x50
        /*006a*/ 	.short	0x0000


	//----- nvinfo : EIATTR_MAXREG_COUNT
	.align		4
        /*006c*/ 	.byte	0x03, 0x1b
        /*006e*/ 	.short	0x00ff


	//----- nvinfo : EIATTR_NUM_BARRIERS
	.align		4
        /*0070*/ 	.byte	0x02, 0x4c
        /*0072*/ 	.byte	0x01
	.zero		1


	//----- nvinfo : EIATTR_MERCURY_ISA_VERSION
	.align		4
        /*0074*/ 	.byte	0x03, 0x5f
        /*0076*/ 	.short	0x0101


	//----- nvinfo : EIATTR_VRC_CTA_INIT_COUNT
	.align		4
        /*0078*/ 	.byte	0x02, 0x4a
	.zero		1
	.zero		1


	//----- nvinfo : EIATTR_EXIT_INSTR_OFFSETS
	.align		4
        /*007c*/ 	.byte	0x04, 0x1c
        /*007e*/ 	.short	(.L_187 - .L_186)


	//   ....[0]....
.L_186:
        /*0080*/ 	.word	0x00000130


	//   ....[1]....
        /*0084*/ 	.word	0x000005d0


	//   ....[2]....
        /*0088*/ 	.word	0x00001090


	//----- nvinfo : EIATTR_CRS_STACK_SIZE
	.align		4
.L_187:
        /*008c*/ 	.byte	0x04, 0x1e
        /*008e*/ 	.short	(.L_189 - .L_188)
.L_188:
        /*0090*/ 	.word	0x00000000


	//----- nvinfo : EIATTR_CBANK_PARAM_SIZE
	.align		4
.L_189:
        /*0094*/ 	.byte	0x03, 0x19
        /*0096*/ 	.short	0x0024


	//----- nvinfo : EIATTR_PARAM_CBANK
	.align		4
        /*0098*/ 	.byte	0x04, 0x0a
        /*009a*/ 	.short	(.L_191 - .L_190)
	.align		4
.L_190:
        /*009c*/ 	.word	index@(.nv.constant0._Z33compute_hh_trafo_cuda_kernel_realIfLj4EEvPT_PKS0_S3_iii)
        /*00a0*/ 	.short	0x0380
        /*00a2*/ 	.short	0x0024


	//----- nvinfo : EIATTR_SW_WAR
	.align		4
.L_191:
        /*00a4*/ 	.byte	0x04, 0x36
        /*00a6*/ 	.short	(.L_193 - .L_192)
.L_192:
        /*00a8*/ 	.word	0x00000008
.L_193:


//--------------------- .nv.info._Z33compute_hh_trafo_cuda_kernel_realIfLj8EEvPT_PKS0_S3_iii --------------------------
	.section	.nv.info._Z33compute_hh_trafo_cuda_kernel_realIfLj8EEvPT_PKS0_S3_iii,"",@"SHT_CUDA_INFO"
	.sectionflags	@""
	.align	4


	//----- nvinfo : EIATTR_CUDA_API_VERSION
	.align		4
        /*0000*/ 	.byte	0x04, 0x37
        /*0002*/ 	.short	(.L_195 - .L_194)
.L_194:
        /*0004*/ 	.word	0x00000082


	//----- nvinfo : EIATTR_KPARAM_INFO
	.align		4
.L_195:
        /*0008*/ 	.byte	0x04, 0x17
        /*000a*/ 	.short	(.L_197 - .L_196)
.L_196:
        /*000c*/ 	.word	0x00000000
        /*0010*/ 	.short	0x0005
        /*0012*/ 	.short	0x0020
        /*0014*/ 	.byte	0x00, 0xf0, 0x11, 0x00


	//----- nvinfo : EIATTR_KPARAM_INFO
	.align		4
.L_197:
        /*0018*/ 	.byte	0x04, 0x17
        /*001a*/ 	.short	(.L_199 - .L_198)
.L_198:
        /*001c*/ 	.word	0x00000000
        /*0020*/ 	.short	0x0004
        /*0022*/ 	.short	0x001c
        /*0024*/ 	.byte	0x00, 0xf0, 0x11, 0x00


	//----- nvinfo : EIATTR_KPARAM_INFO
	.align		4
.L_199:
        /*0028*/ 	.byte	0x04, 0x17
        /*002a*/ 	.short	(.L_201 - .L_200)
.L_200:
        /*002c*/ 	.word	0x00000000
        /*0030*/ 	.short	0x0003
        /*0032*/ 	.short	0x0018
        /*0034*/ 	.byte	0x00, 0xf0, 0x11, 0x00


	//----- nvinfo : EIATTR_KPARAM_INFO
	.align		4
.L_201:
        /*0038*/ 	.byte	0x04, 0x17
        /*003a*/ 	.short	(.L_203 - .L_202)
.L_202:
        /*003c*/ 	.word	0x00000000
        /*0040*/ 	.short	0x0002
        /*0042*/ 	.short	0x0010
        /*0044*/ 	.byte	0x00, 0xf5, 0x21, 0x00


	//----- nvinfo : EIATTR_KPARAM_INFO
	.align		4
.L_203:
        /*0048*/ 	.byte	0x04, 0x17
        /*004a*/ 	.short	(.L_205 - .L_204)
.L_204:
        /*004c*/ 	.word	0x00000000
        /*0050*/ 	.short	0x0001
        /*0052*/ 	.short	0x0008
        /*0054*/ 	.byte	0x00, 0xf5, 0x21, 0x00


	//----- nvinfo : EIATTR_KPARAM_INFO
	.align		4
.L_205:
        /*0058*/ 	.byte	0x04, 0x17
        /*005a*/ 	.short	(.L_207 - .L_206)
.L_206:
        /*005c*/ 	.word	0x00000000
        /*0060*/ 	.short	0x0000
        /*0062*/ 	.short	0x0000
        /*0064*/ 	.byte	0x00, 0xf5, 0x21, 0x00


	//----- nvinfo : EIATTR_SPARSE_MMA_MASK
	.align		4
.L_207:
        /*0068*/ 	.byte	0x03, 0x50
        /*006a*/ 	.short	0x0000


	//----- nvinfo : EIATTR_MAXREG_COUNT
	.align		4
        /*006c*/ 	.byte	0x03, 0x1b
        /*006e*/ 	.short	0x00ff


	//----- nvinfo : EIATTR_NUM_BARRIERS
	.align		4
        /*0070*/ 	.byte	0x02, 0x4c
        /*0072*/ 	.byte	0x01
	.zero		1


	//----- nvinfo : EIATTR_MERCURY_ISA_VERSION
	.align		4
        /*0074*/ 	.byte	0x03, 0x5f
        /*0076*/ 	.short	0x0101


	//----- nvinfo : EIATTR_VRC_CTA_INIT_COUNT
	.align		4
        /*0078*/ 	.byte	0x02, 0x4a
	.zero		1
	.zero		1


	//----- nvinfo : EIATTR_EXIT_INSTR_OFFSETS
	.align		4
        /*007c*/ 	.byte	0x04, 0x1c
        /*007e*/ 	.short	(.L_209 - .L_208)


	//   ....[0]....
.L_208:
        /*0080*/ 	.word	0x00000130


	//   ....[1]....
        /*0084*/ 	.word	0x00000630


	//   ....[2]....
        /*0088*/ 	.word	0x00001270


	//----- nvinfo : EIATTR_CRS_STACK_SIZE
	.align		4
.L_209:
        /*008c*/ 	.byte	0x04, 0x1e
        /*008e*/ 	.short	(.L_211 - .L_210)
.L_210:
        /*0090*/ 	.word	0x00000000


	//----- nvinfo : EIATTR_CBANK_PARAM_SIZE
	.align		4
.L_211:
        /*0094*/ 	.byte	0x03, 0x19
        /*0096*/ 	.short	0x0024


	//----- nvinfo : EIATTR_PARAM_CBANK
	.align		4
        /*0098*/ 	.byte	0x04, 0x0a
        /*009a*/ 	.short	(.L_213 - .L_212)
	.align		4
.L_212:
        /*009c*/ 	.word	index@(.nv.constant0._Z33compute_hh_trafo_cuda_kernel_realIfLj8EEvPT_PKS0_S3_iii)
        /*00a0*/ 	.short	0x0380
        /*00a2*/ 	.short	0x0024


	//----- nvinfo : EIATTR_SW_WAR
	.align		4
.L_213:
        /*00a4*/ 	.byte	0x04, 0x36
        /*00a6*/ 	.short	(.L_215 - .L_214)
.L_214:
        /*00a8*/ 	.word	0x00000008
.L_215:


//--------------------- .nv.info._Z33compute_hh_trafo_cuda_kernel_realIfLj16EEvPT_PKS0_S3_iii --------------------------
	.section	.nv.info._Z33compute_hh_trafo_cuda_kernel_realIfLj16EEvPT_PKS0_S3_iii,"",@"SHT_CUDA_INFO"
	.sectionflags	@""
	.align	4


	//----- nvinfo : EIATTR_CUDA_API_VERSION
	.align		4
        /*0000*/ 	.byte	0x04, 0x37
        /*0002*/ 	.short	(.L_217 - .L_216)
.L_216:
        /*0004*/ 	.word	0x00000082


	//----- nvinfo : EIATTR_KPARAM_INFO
	.align		4
.L_217:
        /*0008*/ 	.byte	0x04, 0x17
        /*000a*/ 	.short	(.L_219 - .L_218)
.L_218:
        /*000c*/ 	.word	0x00000000
        /*0010*/ 	.short	0x0005
        /*0012*/ 	.short	0x0020
        /*0014*/ 	.byte	0x00, 0xf0, 0x11, 0x00


	//----- nvinfo : EIATTR_KPARAM_INFO
	.align		4
.L_219:
        /*0018*/ 	.byte	0x04, 0x17
        /*001a*/ 	.short	(.L_221 - .L_220)
.L_220:
        /*001c*/ 	.word	0x00000000
        /*0020*/ 	.short	0x0004
        /*0022*/ 	.short	0x001c
        /*0024*/ 	.byte	0x00, 0xf0, 0x11, 0x00


	//----- nvinfo : EIATTR_KPARAM_INFO
	.align		4
.L_221:
        /*0028*/ 	.byte	0x04, 0x17
        /*002a*/ 	.short	(.L_223 - .L_222)
.L_222:
        /*002c*/ 	.word	0x00000000
        /*0030*/ 	.short	0x0003
        /*0032*/ 	.short	0x0018
        /*0034*/ 	.byte	0x00, 0xf0, 0x11, 0x00


	//----- nvinfo : EIATTR_KPARAM_INFO
	.align		4
.L_223:
        /*0038*/ 	.byte	0x04, 0x17
        /*003a*/ 	.short	(.L_225 - .L_224)
.L_224:
        /*003c*/ 	.word	0x00000000
        /*0040*/ 	.short	0x0002
        /*0042*/ 	.short	0x0010
        /*0044*/ 	.byte	0x00, 0xf5, 0x21, 0x00


	//----- nvinfo : EIATTR_KPARAM_INFO
	.align		4
.L_225:
        /*0048*/ 	.byte	0x04, 0x17
        /*004a*/ 	.short	(.L_227 - .L_226)
.L_226:
        /*004c*/ 	.word	0x00000000
        /*0050*/ 	.short	0x0001
        /*0052*/ 	.short	0x0008
        /*0054*/ 	.byte	0x00, 0xf5, 0x21, 0x00


	//----- nvinfo : EIATTR_KPARAM_INFO
	.align		4
.L_227:
        /*0058*/ 	.byte	0x04, 0x17
        /*005a*/ 	.short	(.L_229 - .L_228)
.L_228:
        /*005c*/ 	.word	0x00000000
        /*0060*/ 	.short	0x0000
        /*0062*/ 	.short	0x0000
        /*0064*/ 	.byte	0x00, 0xf5, 0x21, 0x00


	//----- nvinfo : EIATTR_SPARSE_MMA_MASK
	.align		4
.L_229:
        /*0068*/ 	.byte	0x03, 0x50
        /*006a*/ 	.short	0x0000


	//----- nvinfo : EIATTR_MAXREG_COUNT
	.align		4
        /*006c*/ 	.byte	0x03, 0x1b
        /*006e*/ 	.short	0x00ff


	//----- nvinfo : EIATTR_NUM_BARRIERS
	.align		4
        /*0070*/ 	.byte	0x02, 0x4c
        /*0072*/ 	.byte	0x01
	.zero		1


	//----- nvinfo : EIATTR_MERCURY_ISA_VERSION
	.align		4
        /*0074*/ 	.byte	0x03, 0x5f
        /*0076*/ 	.short	0x0101


	//----- nvinfo : EIATTR_VRC_CTA_INIT_COUNT
	.align		4
        /*0078*/ 	.byte	0x02, 0x4a
	.zero		1
	.zero		1


	//----- nvinfo : EIATTR_EXIT_INSTR_OFFSETS
	.align		4
        /*007c*/ 	.byte	0x04, 0x1c
        /*007e*/ 	.short	(.L_231 - .L_230)


	//   ....[0]....
.L_230:
        /*0080*/ 	.word	0x00000120


	//   ....[1]....
        /*0084*/ 	.word	0x00000500


	//   ....[2]....
        /*0088*/ 	.word	0x00000c60


	//----- nvinfo : EIATTR_CRS_STACK_SIZE
	.align		4
.L_231:
        /*008c*/ 	.byte	0x04, 0x1e
        /*008e*/ 	.short	(.L_233 - .L_232)
.L_232:
        /*0090*/ 	.word	0x00000000


	//----- nvinfo : EIATTR_CBANK_PARAM_SIZE
	.align		4
.L_233:
        /*0094*/ 	.byte	0x03, 0x19
        /*0096*/ 	.short	0x0024


	//----- nvinfo : EIATTR_PARAM_CBANK
	.align		4
        /*0098*/ 	.byte	0x04, 0x0a
        /*009a*/ 	.short	(.L_235 - .L_234)
	.align		4
.L_234:
        /*009c*/ 	.word	index@(.nv.constant0._Z33compute_hh_trafo_cuda_kernel_realIfLj16EEvPT_PKS0_S3_iii)
        /*00a0*/ 	.short	0x0380
        /*00a2*/ 	.short	0x0024


	//----- nvinfo : EIATTR_SW_WAR
	.align		4
.L_235:
        /*00a4*/ 	.byte	0x04, 0x36
        /*00a6*/ 	.short	(.L_237 - .L_236)
.L_236:
        /*00a8*/ 	.word	0x00000008
.L_237:


//--------------------- .nv.info._Z33compute_hh_trafo_cuda_kernel_realIfLj32EEvPT_PKS0_S3_iii --------------------------
	.section	.nv.info._Z33compute_hh_trafo_cuda_kernel_realIfLj32EEvPT_PKS0_S3_iii,"",@"SHT_CUDA_INFO"
	.sectionflags	@""
	.align	4


	//----- nvinfo : EIATTR_CUDA_API_VERSION
	.align		4
        /*0000*/ 	.byte	0x04, 0x37
        /*0002*/ 	.short	(.L_239 - .L_238)
.L_238:
        /*0004*/ 	.word	0x00000082


	//----- nvinfo : EIATTR_KPARAM_INFO
	.align		4
.L_239:
        /*0008*/ 	.byte	0x04, 0x17
        /*000a*/ 	.short	(.L_241 - .L_240)
.L_240:
        /*000c*/ 	.word	0x00000000
        /*0010*/ 	.short	0x0005
        /*0012*/ 	.short	0x0020
        /*0014*/ 	.byte	0x00, 0xf0, 0x11, 0x00


	//----- nvinfo : EIATTR_KPARAM_INFO
	.align		4
.L_241:
        /*0018*/ 	.byte	0x04, 0x17
        /*001a*/ 	.short	(.L_243 - .L_242)
.L_242:
        /*001c*/ 	.word	0x00000000
        /*0020*/ 	.short	0x0004
        /*0022*/ 	.short	0x001c
        /*0024*/ 	.byte	0x00, 0xf0, 0x11, 0x00


	//----- nvinfo : EIATTR_KPARAM_INFO
	.align		4
.L_243:
        /*0028*/ 	.byte	0x04, 0x17
        /*002a*/ 	.short	(.L_245 - .L_244)
.L_244:
        /*002c*/ 	.word	0x00000000
        /*0030*/ 	.short	0x0003
        /*0032*/ 	.short	0x0018
        /*0034*/ 	.byte	0x00, 0xf0, 0x11, 0x00


	//----- nvinfo : EIATTR_KPARAM_INFO
	.align		4
.L_245:
        /*0038*/ 	.byte	0x04, 0x17
        /*003a*/ 	.short	(.L_247 - .L_246)
.L_246:
        /*003c*/ 	.word	0x00000000
        /*0040*/ 	.short	0x0002
        /*0042*/ 	.short	0x0010
        /*0044*/ 	.byte	0x00, 0xf5, 0x21, 0x00


	//----- nvinfo : EIATTR_KPARAM_INFO
	.align		4
.L_247:
        /*0048*/ 	.byte	0x04, 0x17
        /*004a*/ 	.short	(.L_249 - .L_248)
.L_248:
        /*004c*/ 	.word	0x00000000
        /*0050*/ 	.short	0x0001
        /*0052*/ 	.short	0x0008
        /*0054*/ 	.byte	0x00, 0xf5, 0x21, 0x00


	//----- nvinfo : EIATTR_KPARAM_INFO
	.align		4
.L_249:
        /*0058*/ 	.byte	0x04, 0x17
        /*005a*/ 	.short	(.L_251 - .L_250)
.L_250:
        /*005c*/ 	.word	0x00000000
        /*0060*/ 	.short	0x0000
        /*0062*/ 	.short	0x0000
        /*0064*/ 	.byte	0x00, 0xf5, 0x21, 0x00


	//----- nvinfo : EIATTR_SPARSE_MMA_MASK
	.align		4
.L_251:
        /*0068*/ 	.byte	0x03, 0x50
        /*006a*/ 	.short	0x0000


	//----- nvinfo : EIATTR_MAXREG_COUNT
	.align		4
        /*006c*/ 	.byte	0x03, 0x1b
        /*006e*/ 	.short	0x00ff


	//----- nvinfo : EIATTR_NUM_BARRIERS
	.align		4
        /*0070*/ 	.byte	0x02, 0x4c
        /*0072*/ 	.byte	0x01
	.zero		1


	//----- nvinfo : EIATTR_MERCURY_ISA_VERSION
	.align		4
        /*0074*/ 	.byte	0x03, 0x5f
        /*0076*/ 	.short	0x0101


	//----- nvinfo : EIATTR_COOP_GROUP_MASK_REGIDS
	.align		4
        /*0078*/ 	.byte	0x04, 0x29
        /*007a*/ 	.short	(.L_253 - .L_252)


	//   ....[0]....
.L_252:
        /*007c*/ 	.word	0xffffffff


	//   ....[1]....
        /*0080*/ 	.word	0xffffffff


	//   ....[2]....
        /*0084*/ 	.word	0xffffffff


	//   ....[3]....
        /*0088*/ 	.word	0xffffffff


	//   ....[4]....
        /*008c*/ 	.word	0xffffffff


	//   ....[5]....
        /*0090*/ 	.word	0xffffffff


	//   ....[6]....
        /*0094*/ 	.word	0xffffffff


	//   ....[7]....
        /*0098*/ 	.word	0xffffffff


	//   ....[8]....
        /*009c*/ 	.word	0xffffffff


	//   ....[9]....
        /*00a0*/ 	.word	0xffffffff


	//   ....[10]....
        /*00a4*/ 	.word	0xffffffff


	//   ....[11]....
        /*00a8*/ 	.word	0xffffffff


	//   ....[12]....
        /*00ac*/ 	.word	0xffffffff


	//   ....[13]....
        /*00b0*/ 	.word	0xffffffff


	//   ....[14]....
        /*00b4*/ 	.word	0xffffffff


	//   ....[15]....
        /*00b8*/ 	.word	0x05000004


	//   ....[16]....
        /*00bc*/ 	.word	0x05000004


	//   ....[17]....
        /*00c0*/ 	.word	0x05000004


	//   ....[18]....
        /*00c4*/ 	.word	0x05000004


	//   ....[19]....
        /*00c8*/ 	.word	0x05000004


	//   ....[20]....
        /*00cc*/ 	.word	0x05000004


	//   ....[21]....
        /*00d0*/ 	.word	0x05000004


	//   ....[22]....
        /*00d4*/ 	.word	0x05000004


	//   ....[23]....
        /*00d8*/ 	.word	0x05000004


	//   ....[24]....
        /*00dc*/ 	.word	0x05000004


	//   ....[25]....
        /*00e0*/ 	.word	0x05000004


	//   ....[26]....
        /*00e4*/ 	.word	0x05000004


	//   ....[27]....
        /*00e8*/ 	.word	0x05000004


	//   ....[28]....
        /*00ec*/ 	.word	0x05000004


	//   ....[29]....
        /*00f0*/ 	.word	0x05000004


	//----- nvinfo : EIATTR_COOP_GROUP_INSTR_OFFSETS
	.align		4
.L_253:
        /*00f4*/ 	.byte	0x04, 0x28
        /*00f6*/ 	.short	(.L_255 - .L_254)


	//   ....[0]....
.L_254:
        /*00f8*/ 	.word	0x000002c0


	//   ....[1]....
        /*00fc*/ 	.word	0x000002e0


	//   ....[2]....
        /*0100*/ 	.word	0x00000300


	//   ....[3]....
        /*0104*/ 	.word	0x00000320


	//   ....[4]....
        /*0108*/ 	.word	0x00000340


	//   ....[5]....
        /*010c*/ 	.word	0x00000650


	//   ....[6]....
        /*0110*/ 	.word	0x00000670


	//   ....[7]....
        /*0114*/ 	.word	0x00000690


	//   ....[8]....
        /*0118*/ 	.word	0x000006b0


	//   ....[9]....
        /*011c*/ 	.word	0x000006d0


	//   ....[10]....
        /*0120*/ 	.word	0x000008b0


	//   ....[11]....
        /*0124*/ 	.word	0x000008d0


	//   ....[12]....
        /*0128*/ 	.word	0x000008f0


	//   ....[13]....
        /*012c*/ 	.word	0x00000910


	//   ....[14]....
        /*0130*/ 	.word	0x00000930


	//   ....[15]....
        /*0134*/ 	.word	0x00000b20


	//   ....[16]....
        /*0138*/ 	.word	0x00000b80


	//   ....[17]....
        /*013c*/ 	.word	0x00000be0


	//   ....[18]....
        /*0140*/ 	.word	0x00000c40


	//   ....[19]....
        /*0144*/ 	.word	0x00000ca0


	//   ....[20]....
        /*0148*/ 	.word	0x00000d10


	//   ....[21]....
        /*014c*/ 	.word	0x00000d60


	//   ....[22]....
        /*0150*/ 	.word	0x00000db0


	//   ....[23]....
        /*0154*/ 	.word	0x00000e00


	//   ....[24]....
        /*0158*/ 	.word	0x00000e50


	//   ....[25]....
        /*015c*/ 	.word	0x00000ec0


	//   ....[26]....
        /*0160*/ 	.word	0x00000f10


	//   ....[27]....
        /*0164*/ 	.word	0x00000f60


	//   ....[28]....
        /*0168*/ 	.word	0x00000fb0


	//   ....[29]....
        /*016c*/ 	.word	0x00001000


	//----- nvinfo : EIATTR_VRC_CTA_INIT_COUNT
	.align		4
.L_255:
        /*0170*/ 	.byte	0x02, 0x4a
	.zero		1
	.zero		1


	//----- nvinfo : EIATTR_EXIT_INSTR_OFFSETS
	.align		4
        /*0174*/ 	.byte	0x04, 0x1c
        /*0176*/ 	.short	(.L_257 - .L_256)


	//   ....[0]....
.L_256:
        /*0178*/ 	.word	0x00000120


	//   ....[1]....
        /*017c*/ 	.word	0x00000480


	//   ....[2]....
        /*0180*/ 	.word	0x00000ad0


	//----- nvinfo : EIATTR_CRS_STACK_SIZE
	.align		4
.L_257:
        /*0184*/ 	.byte	0x04, 0x1e
        /*0186*/ 	.short	(.L_259 - .L_258)
.L_258:
        /*0188*/ 	.word	0x00000000


	//----- nvinfo : EIATTR_CBANK_PARAM_SIZE
	.align		4
.L_259:
        /*018c*/ 	.byte	0x03, 0x19
        /*018e*/ 	.short	0x0024


	//----- nvinfo : EIATTR_PARAM_CBANK
	.align		4
        /*0190*/ 	.byte	0x04, 0x0a
        /*0192*/ 	.short	(.L_261 - .L_260)
	.align		4
.L_260:
        /*0194*/ 	.word	index@(.nv.constant0._Z33compute_hh_trafo_cuda_kernel_realIfLj32EEvPT_PKS0_S3_iii)
        /*0198*/ 	.short	0x0380
        /*019a*/ 	.short	0x0024


	//----- nvinfo : EIATTR_SW_WAR
	.align		4
.L_261:
        /*019c*/ 	.byte	0x04, 0x36
        /*019e*/ 	.short	(.L_263 - .L_262)
.L_262:
        /*01a0*/ 	.word	0x00000008
.L_263:


//--------------------- .nv.info._Z33compute_hh_trafo_cuda_kernel_realIfLj64EEvPT_PKS0_S3_iii --------------------------
	.section	.nv.info._Z33compute_hh_trafo_cuda_kernel_realIfLj64EEvPT_PKS0_S3_iii,"",@"SHT_CUDA_INFO"
	.sectionflags	@""
	.align	4


	//----- nvinfo : EIATTR_CUDA_API_VERSION
	.align		4
        /*0000*/ 	.byte	0x04, 0x37
        /*0002*/ 	.short	(.L_265 - .L_264)
.L_264:
        /*0004*/ 	.word	0x00000082


	//----- nvinfo : EIATTR_KPARAM_INFO
	.align		4
.L_265:
        /*0008*/ 	.byte	0x04, 0x17
        /*000a*/ 	.short	(.L_267 - .L_266)
.L_266:
        /*000c*/ 	.word	0x00000000
        /*0010*/ 	.short	0x0005
        /*0012*/ 	.short	0x0020
        /*0014*/ 	.byte	0x00, 0xf0, 0x11, 0x00


	//----- nvinfo : EIATTR_KPARAM_INFO
	.align		4
.L_267:
        /*0018*/ 	.byte	0x04, 0x17
        /*001a*/ 	.short	(.L_269 - .L_268)
.L_268:
        /*001c*/ 	.word	0x00000000
        /*0020*/ 	.short	0x0004
        /*0022*/ 	.short	0x001c
        /*0024*/ 	.byte	0x00, 0xf0, 0x11, 0x00


	//----- nvinfo : EIATTR_KPARAM_INFO
	.align		4
.L_269:
        /*0028*/ 	.byte	0x04, 0x17
        /*002a*/ 	.short	(.L_271 - .L_270)
.L_270:
        /*002c*/ 	.word	0x00000000
        /*0030*/ 	.short	0x0003
        /*0032*/ 	.short	0x0018
        /*0034*/ 	.byte	0x00, 0xf0, 0x11, 0x00


	//----- nvinfo : EIATTR_KPARAM_INFO
	.align		4
.L_271:
        /*0038*/ 	.byte	0x04, 0x17
        /*003a*/ 	.short	(.L_273 - .L_272)
.L_272:
        /*003c*/ 	.word	0x00000000
        /*0040*/ 	.short	0x0002
        /*0042*/ 	.short	0x0010
        /*0044*/ 	.byte	0x00, 0xf5, 0x21, 0x00


	//----- nvinfo : EIATTR_KPARAM_INFO
	.align		4
.L_273:
        /*0048*/ 	.byte	0x04, 0x17
        /*004a*/ 	.short	(.L_275 - .L_274)
.L_274:
        /*004c*/ 	.word	0x00000000
        /*0050*/ 	.short	0x0001
        /*0052*/ 	.short	0x0008
        /*0054*/ 	.byte	0x00, 0xf5, 0x21, 0x00


	//----- nvinfo : EIATTR_KPARAM_INFO
	.align		4
.L_275:
        /*0058*/ 	.byte	0x04, 0x17
        /*005a*/ 	.short	(.L_277 - .L_276)
.L_276:
        /*005c*/ 	.word	0x00000000
        /*0060*/ 	.short	0x0000
        /*0062*/ 	.short	0x0000
        /*0064*/ 	.byte	0x00, 0xf5, 0x21, 0x00


	//----- nvinfo : EIATTR_SPARSE_MMA_MASK
	.align		4
.L_277:
        /*0068*/ 	.byte	0x03, 0x50
        /*006a*/ 	.short	0x0000


	//----- nvinfo : EIATTR_MAXREG_COUNT
	.align		4
        /*006c*/ 	.byte	0x03, 0x1b
        /*006e*/ 	.short	0x00ff


	//----- nvinfo : EIATTR_NUM_BARRIERS
	.align		4
        /*0070*/ 	.byte	0x02, 0x4c
        /*0072*/ 	.byte	0x01
	.zero		1


	//----- nvinfo : EIATTR_MERCURY_ISA_VERSION
	.align		4
        /*0074*/ 	.byte	0x03, 0x5f
        /*0076*/ 	.short	0x0101


	//----- nvinfo : EIATTR_COOP_GROUP_MASK_REGIDS
	.align		4
        /*0078*/ 	.byte	0x04, 0x29
        /*007a*/ 	.short	(.L_279 - .L_278)


	//   ....[0]....
.L_278:
        /*007c*/ 	.word	0xffffffff


	//   ....[1]....
        /*0080*/ 	.word	0xffffffff


	//   ....[2]....
        /*0084*/ 	.word	0xffffffff


	//   ....[3]....
        /*0088*/ 	.word	0xffffffff


	//   ....[4]....
        /*008c*/ 	.word	0xffffffff


	//   ....[5]....
        /*0090*/ 	.word	0xffffffff


	//   ....[6]....
        /*0094*/ 	.word	0xffffffff


	//   ....[7]....
        /*0098*/ 	.word	0xffffffff


	//   ....[8]....
        /*009c*/ 	.word	0xffffffff


	//   ....[9]....
        /*00a0*/ 	.word	0xffffffff


	//   ....[10]....
        /*00a4*/ 	.word	0xffffffff


	//   ....[11]....
        /*00a8*/ 	.word	0xffffffff


	//   ....[12]....
        /*00ac*/ 	.word	0xffffffff


	//   ....[13]....
        /*00b0*/ 	.word	0xffffffff


	//   ....[14]....
        /*00b4*/ 	.word	0xffffffff


	//   ....[15]....
        /*00b8*/ 	.word	0x05000004


	//   ....[16]....
        /*00bc*/ 	.word	0x05000004


	//   ....[17]....
        /*00c0*/ 	.word	0x05000004


	//   ....[18]....
        /*00c4*/ 	.word	0x05000004


	//   ....[19]....
        /*00c8*/ 	.word	0x05000004


	//   ....[20]....
        /*00cc*/ 	.word	0x05000004


	//   ....[21]....
        /*00d0*/ 	.word	0x05000004


	//   ....[22]....
        /*00d4*/ 	.word	0x05000004


	//   ....[23]....
        /*00d8*/ 	.word	0x05000004


	//   ....[24]....
        /*00dc*/ 	.word	0x05000004


	//   ....[25]....
        /*00e0*/ 	.word	0x05000004


	//   ....[26]....
        /*00e4*/ 	.word	0x05000004


	//   ....[27]....
        /*00e8*/ 	.word	0x05000004


	//   ....[28]....
        /*00ec*/ 	.word	0x05000004


	//   ....[29]....
        /*00f0*/ 	.word	0x05000004


	//----- nvinfo : EIATTR_COOP_GROUP_INSTR_OFFSETS
	.align		4
.L_279:
        /*00f4*/ 	.byte	0x04, 0x28
        /*00f6*/ 	.short	(.L_281 - .L_280)


	//   ....[0]....
.L_280:
        /*00f8*/ 	.word	0x00000300


	//   ....[1]....
        /*00fc*/ 	.word	0x00000320


	//   ....[2]....
        /*0100*/ 	.word	0x00000340


	//   ....[3]....
        /*0104*/ 	.word	0x00000360


	//   ....[4]....
        /*0108*/ 	.word	0x00000380


	//   ....[5]....
        /*010c*/ 	.word	0x000006d0


	//   ....[6]....
        /*0110*/ 	.word	0x000006f0


	//   ....[7]....
        /*0114*/ 	.word	0x00000710


	//   ....[8]....
        /*0118*/ 	.word	0x00000730


	//   ....[9]....
        /*011c*/ 	.word	0x00000750


	//   ....[10]....
        /*0120*/ 	.word	0x00000970


	//   ....[11]....
        /*0124*/ 	.word	0x00000990


	//   ....[12]....
        /*0128*/ 	.word	0x000009b0


	//   ....[13]....
        /*012c*/ 	.word	0x000009d0


	//   ....[14]....
        /*0130*/ 	.word	0x000009f0


	//   ....[15]....
        /*0134*/ 	.word	0x00000be0


	//   ....[16]....
        /*0138*/ 	.word	0x00000c40


	//   ....[17]....
        /*013c*/ 	.word	0x00000ca0


	//   ....[18]....
        /*0140*/ 	.word	0x00000d00


	//   ....[19]....
        /*0144*/ 	.word	0x00000d60


	//   ....[20]....
        /*0148*/ 	.word	0x00000dd0


	//   ....[21]....
        /*014c*/ 	.word	0x00000e20


	//   ....[22]....
        /*0150*/ 	.word	0x00000e70


	//   ....[23]....
        /*0154*/ 	.word	0x00000ec0


	//   ....[24]....
        /*0158*/ 	.word	0x00000f10


	//   ....[25]....
        /*015c*/ 	.word	0x00000f80


	//   ....[26]....
        /*0160*/ 	.word	0x00000fd0


	//   ....[27]....
        /*0164*/ 	.word	0x00001020


	//   ....[28]....
        /*0168*/ 	.word	0x00001070


	//   ....[29]....
        /*016c*/ 	.word	0x000010c0


	//----- nvinfo : EIATTR_VRC_CTA_INIT_COUNT
	.align		4
.L_281:
        /*0170*/ 	.byte	0x02, 0x4a
	.zero		1
	.zero		1


	//----- nvinfo : EIATTR_EXIT_INSTR_OFFSETS
	.align		4
        /*0174*/ 	.byte	0x04, 0x1c
        /*0176*/ 	.short	(.L_283 - .L_282)


	//   ....[0]....
.L_282:
        /*0178*/ 	.word	0x00000120


	//   ....[1]....
        /*017c*/ 	.word	0x000004c0


	//   ....[2]....
        /*0180*/ 	.word	0x00000b90


	//----- nvinfo : EIATTR_CRS_STACK_SIZE
	.align		4
.L_283:
        /*0184*/ 	.byte	0x04, 0x1e
        /*0186*/ 	.short	(.L_285 - .L_284)
.L_284:
        /*0188*/ 	.word	0x00000000


	//----- nvinfo : EIATTR_CBANK_PARAM_SIZE
	.align		4
.L_285:
        /*018c*/ 	.byte	0x03, 0x19
        /*018e*/ 	.short	0x0024


	//----- nvinfo : EIATTR_PARAM_CBANK
	.align		4
        /*0190*/ 	.byte	0x04, 0x0a
        /*0192*/ 	.short	(.L_287 - .L_286)
	.align		4
.L_286:
        /*0194*/ 	.word	index@(.nv.constant0._Z33compute_hh_trafo_cuda_kernel_realIfLj64EEvPT_PKS0_S3_iii)
        /*0198*/ 	.short	0x0380
        /*019a*/ 	.short	0x0024


	//----- nvinfo : EIATTR_SW_WAR
	.align		4
.L_287:
        /*019c*/ 	.byte	0x04, 0x36
        /*019e*/ 	.short	(.L_289 - .L_288)
.L_288:
        /*01a0*/ 	.word	0x00000008
.L_289:


//--------------------- .nv.info._Z33compute_hh_trafo_cuda_kernel_realIfLj128EEvPT_PKS0_S3_iii --------------------------
	.section	.nv.info._Z33compute_hh_trafo_cuda_kernel_realIfLj128EEvPT_PKS0_S3_iii,"",@"SHT_CUDA_INFO"
	.sectionflags	@""
	.align	4


	//----- nvinfo : EIATTR_CUDA_API_VERSION
	.align		4
        /*0000*/ 	.byte	0x04, 0x37
        /*0002*/ 	.short	(.L_291 - .L_290)
.L_290:
        /*0004*/ 	.word	0x00000082


	//----- nvinfo : EIATTR_KPARAM_INFO
	.align		4
.L_291:
        /*0008*/ 	.byte	0x04, 0x17
        /*000a*/ 	.short	(.L_293 - .L_292)
.L_292:
        /*000c*/ 	.word	0x00000000
        /*0010*/ 	.short	0x0005
        /*0012*/ 	.short	0x0020
        /*0014*/ 	.byte	0x00, 0xf0, 0x11, 0x00


	//----- nvinfo : EIATTR_KPARAM_INFO
	.align		4
.L_293:
        /*0018*/ 	.byte	0x04, 0x17
        /*001a*/ 	.short	(.L_295 - .L_294)
.L_294:
        /*001c*/ 	.word	0x00000000
        /*0020*/ 	.short	0x0004
        /*0022*/ 	.short	0x001c
        /*0024*/ 	.byte	0x00, 0xf0, 0x11, 0x00


	//----- nvinfo : EIATTR_KPARAM_INFO
	.align		4
.L_295:
        /*0028*/ 	.byte	0x04, 0x17
        /*002a*/ 	.short	(.L_297 - .L_296)
.L_296:
        /*002c*/ 	.word	0x00000000
        /*0030*/ 	.short	0x0003
        /*0032*/ 	.short	0x0018
        /*0034*/ 	.byte	0x00, 0xf0, 0x11, 0x00


	//----- nvinfo : EIATTR_KPARAM_INFO
	.align		4
.L_297:
        /*0038*/ 	.byte	0x04, 0x17
        /*003a*/ 	.short	(.L_299 - .L_298)
.L_298:
        /*003c*/ 	.word	0x00000000
        /*0040*/ 	.short	0x0002
        /*0042*/ 	.short	0x0010
        /*0044*/ 	.byte	0x00, 0xf5, 0x21, 0x00


	//----- nvinfo : EIATTR_KPARAM_INFO
	.align		4
.L_299:
        /*0048*/ 	.byte	0x04, 0x17
        /*004a*/ 	.short	(.L_301 - .L_300)
.L_300:
        /*004c*/ 	.word	0x00000000
        /*0050*/ 	.short	0x0001
        /*0052*/ 	.short	0x0008
        /*0054*/ 	.byte	0x00, 0xf5, 0x21, 0x00


	//----- nvinfo : EIATTR_KPARAM_INFO
	.align		4
.L_301:
        /*0058*/ 	.byte	0x04, 0x17
        /*005a*/ 	.short	(.L_303 - .L_302)
.L_302:
        /*005c*/ 	.word	0x00000000
        /*0060*/ 	.short	0x0000
        /*0062*/ 	.short	0x0000
        /*0064*/ 	.byte	0x00, 0xf5, 0x21, 0x00


	//----- nvinfo : EIATTR_SPARSE_MMA_MASK
	.align		4
.L_303:
        /*0068*/ 	.byte	0x03, 0x50
        /*006a*/ 	.short	0x0000


	//----- nvinfo : EIATTR_MAXREG_COUNT
	.align		4
        /*006c*/ 	.byte	0x03, 0x1b
        /*006e*/ 	.short	0x00ff


	//----- nvinfo : EIATTR_NUM_BARRIERS
	.align		4
        /*0070*/ 	.byte	0x02, 0x4c
        /*0072*/ 	.byte	0x01
	.zero		1


	//----- nvinfo : EIATTR_MERCURY_ISA_VERSION
	.align		4
        /*0074*/ 	.byte	0x03, 0x5f
        /*0076*/ 	.short	0x0101


	//----- nvinfo : EIATTR_COOP_GROUP_MASK_REGIDS
	.align		4
        /*0078*/ 	.byte	0x04, 0x29
        /*007a*/ 	.short	(.L_305 - .L_304)


	//   ....[0]....
.L_304:
        /*007c*/ 	.word	0xffffffff


	//   ....[1]....
        /*0080*/ 	.word	0xffffffff


	//   ....[2]....
        /*0084*/ 	.word	0xffffffff


	//   ....[3]....
        /*0088*/ 	.word	0xffffffff


	//   ....[4]....
        /*008c*/ 	.word	0xffffffff


	//   ....[5]....
        /*0090*/ 	.word	0xffffffff


	//   ....[6]....
        /*0094*/ 	.word	0xffffffff


	//   ....[7]....
        /*0098*/ 	.word	0xffffffff


	//   ....[8]....
        /*009c*/ 	.word	0xffffffff


	//   ....[9]....
        /*00a0*/ 	.word	0xffffffff


	//   ....[10]....
        /*00a4*/ 	.word	0xffffffff


	//   ....[11]....
        /*00a8*/ 	.word	0xffffffff


	//   ....[12]....
        /*00ac*/ 	.word	0xffffffff


	//   ....[13]....
        /*00b0*/ 	.word	0xffffffff


	//   ....[14]....
        /*00b4*/ 	.word	0xffffffff


	//   ....[15]....
        /*00b8*/ 	.word	0x05000004


	//   ....[16]....
        /*00bc*/ 	.word	0x05000004


	//   ....[17]....
        /*00c0*/ 	.word	0x05000004


	//   ....[18]....
        /*00c4*/ 	.word	0x05000004


	//   ....[19]....
        /*00c8*/ 	.word	0x05000004


	//   ....[20]....
        /*00cc*/ 	.word	0x05000004


	//   ....[21]....
        /*00d0*/ 	.word	0x05000004


	//   ....[22]....
        /*00d4*/ 	.word	0x05000004


	//   ....[23]....
        /*00d8*/ 	.word	0x05000004


	//   ....[24]....
        /*00dc*/ 	.word	0x05000004


	//   ....[25]....
        /*00e0*/ 	.word	0x05000004


	//   ....[26]....
        /*00e4*/ 	.word	0x05000004


	//   ....[27]....
        /*00e8*/ 	.word	0x05000004


	//   ....[28]....
        /*00ec*/ 	.word	0x05000004


	//   ....[29]....
        /*00f0*/ 	.word	0x05000004


	//----- nvinfo : EIATTR_COOP_GROUP_INSTR_OFFSETS
	.align		4
.L_305:
        /*00f4*/ 	.byte	0x04, 0x28
        /*00f6*/ 	.short	(.L_307 - .L_306)


	//   ....[0]....
.L_306:
        /*00f8*/ 	.word	0x00000360


	//   ....[1]....
        /*00fc*/ 	.word	0x00000380


	//   ....[2]....
        /*0100*/ 	.word	0x000003a0


	//   ....[3]....
        /*0104*/ 	.word	0x000003c0


	//   ....[4]....
        /*0108*/ 	.word	0x000003e0


	//   ....[5]....
        /*010c*/ 	.word	0x00000790


	//   ....[6]....
        /*0110*/ 	.word	0x000007b0


	//   ....[7]....
        /*0114*/ 	.word	0x000007d0


	//   ....[8]....
        /*0118*/ 	.word	0x000007f0


	//   ....[9]....
        /*011c*/ 	.word	0x00000810


	//   ....[10]....
        /*0120*/ 	.word	0x00000a80


	//   ....[11]....
        /*0124*/ 	.word	0x00000aa0


	//   ....[12]....
        /*0128*/ 	.word	0x00000ac0


	//   ....[13]....
        /*012c*/ 	.word	0x00000ae0


	//   ....[14]....
        /*0130*/ 	.word	0x00000b00


	//   ....[15]....
        /*0134*/ 	.word	0x00000cf0


	//   ....[16]....
        /*0138*/ 	.word	0x00000d50


	//   ....[17]....
        /*013c*/ 	.word	0x00000db0


	//   ....[18]....
        /*0140*/ 	.word	0x00000e10


	//   ....[19]....
        /*0144*/ 	.word	0x00000e70


	//   ....[20]....
        /*0148*/ 	.word	0x00000ee0


	//   ....[21]....
        /*014c*/ 	.word	0x00000f30


	//   ....[22]....
        /*0150*/ 	.word	0x00000f80


	//   ....[23]....
        /*0154*/ 	.word	0x00000fd0


	//   ....[24]....
        /*0158*/ 	.word	0x00001020


	//   ....[25]....
        /*015c*/ 	.word	0x00001090


	//   ....[26]....
        /*0160*/ 	.word	0x000010e0


	//   ....[27]....
        /*0164*/ 	.word	0x00001130


	//   ....[28]....
        /*0168*/ 	.word	0x00001180


	//   ....[29]....
        /*016c*/ 	.word	0x000011d0


	//----- nvinfo : EIATTR_VRC_CTA_INIT_COUNT
	.align		4
.L_307:
        /*0170*/ 	.byte	0x02, 0x4a
	.zero		1
	.zero		1


	//----- nvinfo : EIATTR_EXIT_INSTR_OFFSETS
	.align		4
        /*0174*/ 	.byte	0x04, 0x1c
        /*0176*/ 	.short	(.L_309 - .L_308)


	//   ....[0]....
.L_308:
        /*0178*/ 	.word	0x00000120


	//   ....[1]....
        /*017c*/ 	.word	0x00000520


	//   ....[2]....
        /*0180*/ 	.word	0x00000ca0


	//----- nvinfo : EIATTR_CRS_STACK_SIZE
	.align		4
.L_309:
        /*0184*/ 	.byte	0x04, 0x1e
        /*0186*/ 	.short	(.L_311 - .L_310)
.L_310:
        /*0188*/ 	.word	0x00000000


	//----- nvinfo : EIATTR_CBANK_PARAM_SIZE
	.align		4
.L_311:
        /*018c*/ 	.byte	0x03, 0x19
        /*018e*/ 	.short	0x0024


	//----- nvinfo : EIATTR_PARAM_CBANK
	.align		4
        /*0190*/ 	.byte	0x04, 0x0a
        /*0192*/ 	.short	(.L_313 - .L_312)
	.align		4
.L_312:
        /*0194*/ 	.word	index@(.nv.constant0._Z33compute_hh_trafo_cuda_kernel_realIfLj128EEvPT_PKS0_S3_iii)
        /*0198*/ 	.short	0x0380
        /*019a*/ 	.short	0x0024


	//----- nvinfo : EIATTR_SW_WAR
	.align		4
.L_313:
        /*019c*/ 	.byte	0x04, 0x36
        /*019e*/ 	.short	(.L_315 - .L_314)
.L_314:
        /*01a0*/ 	.word	0x00000008
.L_315:


//--------------------- .nv.info._Z33compute_hh_trafo_cuda_kernel_realIfLj256EEvPT_PKS0_S3_iii --------------------------
	.section	.nv.info._Z33compute_hh_trafo_cuda_kernel_realIfLj256EEvPT_PKS0_S3_iii,"",@"SHT_CUDA_INFO"
	.sectionflags	@""
	.align	4


	//----- nvinfo : EIATTR_CUDA_API_VERSION
	.align		4
        /*0000*/ 	.byte	0x04, 0x37
        /*0002*/ 	.short	(.L_317 - .L_316)
.L_316:
        /*0004*/ 	.word	0x00000082


	//----- nvinfo : EIATTR_KPARAM_INFO
	.align		4
.L_317:
        /*0008*/ 	.byte	0x04, 0x17
        /*000a*/ 	.short	(.L_319 - .L_318)
.L_318:
        /*000c*/ 	.word	0x00000000
        /*0010*/ 	.short	0x0005
        /*0012*/ 	.short	0x0020
        /*0014*/ 	.byte	0x00, 0xf0, 0x11, 0x00


	//----- nvinfo : EIATTR_KPARAM_INFO
	.align		4
.L_319:
        /*0018*/ 	.byte	0x04, 0x17
        /*001a*/ 	.short	(.L_321 - .L_320)
.L_320:
        /*001c*/ 	.word	0x00000000
        /*0020*/ 	.short	0x0004
        /*0022*/ 	.short	0x001c
        /*0024*/ 	.byte	0x00, 0xf0, 0x11, 0x00


	//----- nvinfo : EIATTR_KPARAM_INFO
	.align		4
.L_321:
        /*0028*/ 	.byte	0x04, 0x17
        /*002a*/ 	.short	(.L_323 - .L_322)
.L_322:
        /*002c*/ 	.word	0x00000000
        /*0030*/ 	.short	0x0003
        /*0032*/ 	.short	0x0018
        /*0034*/ 	.byte	0x00, 0xf0, 0x11, 0x00


	//----- nvinfo : EIATTR_KPARAM_INFO
	.align		4
.L_323:
        /*0038*/ 	.byte	0x04, 0x17
        /*003a*/ 	.short	(.L_325 - .L_324)
.L_324:
        /*003c*/ 	.word	0x00000000
        /*0040*/ 	.short	0x0002
        /*0042*/ 	.short	0x0010
        /*0044*/ 	.byte	0x00, 0xf5, 0x21, 0x00


	//----- nvinfo : EIATTR_KPARAM_INFO
	.align		4
.L_325:
        /*0048*/ 	.byte	0x04, 0x17
        /*004a*/ 	.short	(.L_327 - .L_326)
.L_326:
        /*004c*/ 	.word	0x00000000
        /*0050*/ 	.short	0x0001
        /*0052*/ 	.short	0x0008
        /*0054*/ 	.byte	0x00, 0xf5, 0x21, 0x00


	//----- nvinfo : EIATTR_KPARAM_INFO
	.align		4
.L_327:
        /*0058*/ 	.byte	0x04, 0x17
        /*005a*/ 	.short	(.L_329 - .L_328)
.L_328:
        /*005c*/ 	.word	0x00000000
        /*0060*/ 	.short	0x0000
        /*0062*/ 	.short	0x0000
        /*0064*/ 	.byte	0x00, 0xf5, 0x21, 0x00


	//----- nvinfo : EIATTR_SPARSE_MMA_MASK
	.align		4
.L_329:
        /*0068*/ 	.byte	0x03, 0x50
        /*006a*/ 	.short	0x0000


	//----- nvinfo : EIATTR_MAXREG_COUNT
	.align		4
        /*006c*/ 	.byte	0x03, 0x1b
        /*006e*/ 	.short	0x00ff


	//----- nvinfo : EIATTR_NUM_BARRIERS
	.align		4
        /*0070*/ 	.byte	0x02, 0x4c
        /*0072*/ 	.byte	0x01
	.zero		1


	//----- nvinfo : EIATTR_MERCURY_ISA_VERSION
	.align		4
        /*0074*/ 	.byte	0x03, 0x5f
        /*0076*/ 	.short	0x0101


	//----- nvinfo : EIATTR_COOP_GROUP_MASK_REGIDS
	.align		4
        /*0078*/ 	.byte	0x04, 0x29
        /*007a*/ 	.short	(.L_331 - .L_330)


	//   ....[0]....
.L_330:
        /*007c*/ 	.word	0xffffffff


	//   ....[1]....
        /*0080*/ 	.word	0xffffffff


	//   ....[2]....
        /*0084*/ 	.word	0xffffffff


	//   ....[3]....
        /*0088*/ 	.word	0xffffffff


	//   ....[4]....
        /*008c*/ 	.word	0xffffffff


	//   ....[5]....
        /*0090*/ 	.word	0xffffffff


	//   ....[6]....
        /*0094*/ 	.word	0xffffffff


	//   ....[7]....
        /*0098*/ 	.word	0xffffffff


	//   ....[8]....
        /*009c*/ 	.word	0xffffffff


	//   ....[9]....
        /*00a0*/ 	.word	0xffffffff


	//   ....[10]....
        /*00a4*/ 	.word	0xffffffff


	//   ....[11]....
        /*00a8*/ 	.word	0xffffffff


	//   ....[12]....
        /*00ac*/ 	.word	0xffffffff


	//   ....[13]....
        /*00b0*/ 	.word	0xffffffff


	//   ....[14]....
        /*00b4*/ 	.word	0xffffffff


	//   ....[15]....
        /*00b8*/ 	.word	0x05000004


	//   ....[16]....
        /*00bc*/ 	.word	0x05000004


	//   ....[17]....
        /*00c0*/ 	.word	0x05000004


	//   ....[18]....
        /*00c4*/ 	.word	0x05000004


	//   ....[19]....
        /*00c8*/ 	.word	0x05000004


	//   ....[20]....
        /*00cc*/ 	.word	0x05000004


	//   ....[21]....
        /*00d0*/ 	.word	0x05000004


	//   ....[22]....
        /*00d4*/ 	.word	0x05000004


	//   ....[23]....
        /*00d8*/ 	.word	0x05000004


	//   ....[24]....
        /*00dc*/ 	.word	0x05000004


	//   ....[25]....
        /*00e0*/ 	.word	0x05000004


	//   ....[26]....
        /*00e4*/ 	.word	0x05000004


	//   ....[27]....
        /*00e8*/ 	.word	0x05000004


	//   ....[28]....
        /*00ec*/ 	.word	0x05000004


	//   ....[29]....
        /*00f0*/ 	.word	0x05000004


	//----- nvinfo : EIATTR_COOP_GROUP_INSTR_OFFSETS
	.align		4
.L_331:
        /*00f4*/ 	.byte	0x04, 0x28
        /*00f6*/ 	.short	(.L_333 - .L_332)


	//   ....[0]....
.L_332:
        /*00f8*/ 	.word	0x000003c0


	//   ....[1]....
        /*00fc*/ 	.word	0x000003e0


	//   ....[2]....
        /*0100*/ 	.word	0x00000400


	//   ....[3]....
        /*0104*/ 	.word	0x00000420


	//   ....[4]....
        /*0108*/ 	.word	0x00000440


	//   ....[5]....
        /*010c*/ 	.word	0x00000850


	//   ....[6]....
        /*0110*/ 	.word	0x00000870


	//   ....[7]....
        /*0114*/ 	.word	0x00000890


	//   ....[8]....
        /*0118*/ 	.word	0x000008b0


	//   ....[9]....
        /*011c*/ 	.word	0x000008d0


	//   ....[10]....
        /*0120*/ 	.word	0x00000b90


	//   ....[11]....
        /*0124*/ 	.word	0x00000bb0


	//   ....[12]....
        /*0128*/ 	.word	0x00000bd0


	//   ....[13]....
        /*012c*/ 	.word	0x00000bf0


	//   ....[14]....
        /*0130*/ 	.word	0x00000c10


	//   ....[15]....
        /*0134*/ 	.word	0x00000e00


	//   ....[16]....
        /*0138*/ 	.word	0x00000e60


	//   ....[17]....
        /*013c*/ 	.word	0x00000ec0


	//   ....[18]....
        /*0140*/ 	.word	0x00000f20


	//   ....[19]....
        /*0144*/ 	.word	0x00000f80


	//   ....[20]....
        /*0148*/ 	.word	0x00000ff0


	//   ....[21]....
        /*014c*/ 	.word	0x00001040


	//   ....[22]....
        /*0150*/ 	.word	0x00001090


	//   ....[23]....
        /*0154*/ 	.word	0x000010e0


	//   ....[24]....
        /*0158*/ 	.word	0x00001130


	//   ....[25]....
        /*015c*/ 	.word	0x000011a0


	//   ....[26]....
        /*0160*/ 	.word	0x000011f0


	//   ....[27]....
        /*0164*/ 	.word	0x00001240


	//   ....[28]....
        /*0168*/ 	.word	0x00001290


	//   ....[29]....
        /*016c*/ 	.word	0x000012e0


	//----- nvinfo : EIATTR_VRC_CTA_INIT_COUNT
	.align		4
.L_333:
        /*0170*/ 	.byte	0x02, 0x4a
	.zero		1
	.zero		1


	//----- nvinfo : EIATTR_EXIT_INSTR_OFFSETS
	.align		4
        /*0174*/ 	.byte	0x04, 0x1c
        /*0176*/ 	.short	(.L_335 - .L_334)


	//   ....[0]....
.L_334:
        /*0178*/ 	.word	0x00000120


	//   ....[1]....
        /*017c*/ 	.word	0x00000580


	//   ....[2]....
        /*0180*/ 	.word	0x00000db0


	//----- nvinfo : EIATTR_CRS_STACK_SIZE
	.align		4
.L_335:
        /*0184*/ 	.byte	0x04, 0x1e
        /*0186*/ 	.short	(.L_337 - .L_336)
.L_336:
        /*0188*/ 	.word	0x00000000


	//----- nvinfo : EIATTR_CBANK_PARAM_SIZE
	.align		4
.L_337:
        /*018c*/ 	.byte	0x03, 0x19
        /*018e*/ 	.short	0x0024


	//----- nvinfo : EIATTR_PARAM_CBANK
	.align		4
        /*0190*/ 	.byte	0x04, 0x0a
        /*0192*/ 	.short	(.L_339 - .L_338)
	.align		4
.L_338:
        /*0194*/ 	.word	index@(.nv.constant0._Z33compute_hh_trafo_cuda_kernel_realIfLj256EEvPT_PKS0_S3_iii)
        /*0198*/ 	.short	0x0380
        /*019a*/ 	.short	0x0024


	//----- nvinfo : EIATTR_SW_WAR
	.align		4
.L_339:
        /*019c*/ 	.byte	0x04, 0x36
        /*019e*/ 	.short	(.L_341 - .L_340)
.L_340:
        /*01a0*/ 	.word	0x00000008
.L_341:


//--------------------- .nv.info._Z33compute_hh_trafo_cuda_kernel_realIfLj512EEvPT_PKS0_S3_iii --------------------------
	.section	.nv.info._Z33compute_hh_trafo_cuda_kernel_realIfLj512EEvPT_PKS0_S3_iii,"",@"SHT_CUDA_INFO"
	.sectionflags	@""
	.align	4


	//----- nvinfo : EIATTR_CUDA_API_VERSION
	.align		4
        /*0000*/ 	.byte	0x04, 0x37
        /*0002*/ 	.short	(.L_343 - .L_342)
.L_342:
        /*0004*/ 	.word	0x00000082


	//----- nvinfo : EIATTR_KPARAM_INFO
	.align		4
.L_343:
        /*0008*/ 	.byte	0x04, 0x17
        /*000a*/ 	.short	(.L_345 - .L_344)
.L_344:
        /*000c*/ 	.word	0x00000000
        /*0010*/ 	.short	0x0005
        /*0012*/ 	.short	0x0020
        /*0014*/ 	.byte	0x00, 0xf0, 0x11, 0x00


	//----- nvinfo : EIATTR_KPARAM_INFO
	.align		4
.L_345:
        /*0018*/ 	.byte	0x04, 0x17
        /*001a*/ 	.short	(.L_347 - .L_346)
.L_346:
        /*001c*/ 	.word	0x00000000
        /*0020*/ 	.short	0x0004
        /*0022*/ 	.short	0x001c
        /*0024*/ 	.byte	0x00, 0xf0, 0x11, 0x00


	//----- nvinfo : EIATTR_KPARAM_INFO
	.align		4
.L_347:
        /*0028*/ 	.byte	0x04, 0x17
        /*002a*/ 	.short	(.L_349 - .L_348)
.L_348:
        /*002c*/ 	.word	0x00000000
        /*0030*/ 	.short	0x0003
        /*0032*/ 	.short	0x0018
        /*0034*/ 	.byte	0x00, 0xf0, 0x11, 0x00


	//----- nvinfo : EIATTR_KPARAM_INFO
	.align		4
.L_349:
        /*0038*/ 	.byte	0x04, 0x17
        /*003a*/ 	.short	(.L_351 - .L_350)
.L_350:
        /*003c*/ 	.word	0x00000000
        /*0040*/ 	.short	0x0002
        /*0042*/ 	.short	0x0010
        /*0044*/ 	.byte	0x00, 0xf5, 0x21, 0x00


	//----- nvinfo : EIATTR_KPARAM_INFO
	.align		4
.L_351:
        /*0048*/ 	.byte	0x04, 0x17
        /*004a*/ 	.short	(.L_353 - .L_352)
.L_352:
        /*004c*/ 	.word	0x00000000
        /*0050*/ 	.short	0x0001
        /*0052*/ 	.short	0x0008
        /*0054*/ 	.byte	0x00, 0xf5, 0x21, 0x00


	//----- nvinfo : EIATTR_KPARAM_INFO
	.align		4
.L_353:
        /*0058*/ 	.byte	0x04, 0x17
        /*005a*/ 	.short	(.L_355 - .L_354)
.L_354:
        /*005c*/ 	.word	0x00000000
        /*0060*/ 	.short	0x0000
        /*0062*/ 	.short	0x0000
        /*0064*/ 	.byte	0x00, 0xf5, 0x21, 0x00


	//----- nvinfo : EIATTR_SPARSE_MMA_MASK
	.align		4
.L_355:
        /*0068*/ 	.byte	0x03, 0x50
        /*006a*/ 	.short	0x0000


	//----- nvinfo : EIATTR_MAXREG_COUNT
	.align		4
        /*006c*/ 	.byte	0x03, 0x1b
        /*006e*/ 	.short	0x00ff


	//----- nvinfo : EIATTR_NUM_BARRIERS
	.align		4
        /*0070*/ 	.byte	0x02, 0x4c
        /*0072*/ 	.byte	0x01
	.zero		1


	//----- nvinfo : EIATTR_MERCURY_ISA_VERSION
	.align		4
        /*0074*/ 	.byte	0x03, 0x5f
        /*0076*/ 	.short	0x0101


	//----- nvinfo : EIATTR_COOP_GROUP_MASK_REGIDS
	.align		4
        /*0078*/ 	.byte	0x04, 0x29
        /*007a*/ 	.short	(.L_357 - .L_356)


	//   ....[0]....
.L_356:
        /*007c*/ 	.word	0xffffffff


	//   ....[1]....
        /*0080*/ 	.word	0xffffffff


	//   ....[2]....
        /*0084*/ 	.word	0xffffffff


	//   ....[3]....
        /*0088*/ 	.word	0xffffffff


	//   ....[4]....
        /*008c*/ 	.word	0xffffffff


	//   ....[5]....
        /*0090*/ 	.word	0xffffffff


	//   ....[6]....
        /*0094*/ 	.word	0xffffffff


	//   ....[7]....
        /*0098*/ 	.word	0xffffffff


	//   ....[8]....
        /*009c*/ 	.word	0xffffffff


	//   ....[9]....
        /*00a0*/ 	.word	0xffffffff


	//   ....[10]....
        /*00a4*/ 	.word	0xffffffff


	//   ....[11]....
        /*00a8*/ 	.word	0xffffffff


	//   ....[12]....
        /*00ac*/ 	.word	0xffffffff


	//   ....[13]....
        /*00b0*/ 	.word	0xffffffff


	//   ....[14]....
        /*00b4*/ 	.word	0xffffffff


	//   ....[15]....
        /*00b8*/ 	.word	0x05000004


	//   ....[16]....
        /*00bc*/ 	.word	0x05000004


	//   ....[17]....
        /*00c0*/ 	.word	0x05000004


	//   ....[18]....
        /*00c4*/ 	.word	0x05000004


	//   ....[19]....
        /*00c8*/ 	.word	0x05000004


	//   ....[20]....
        /*00cc*/ 	.word	0x05000004


	//   ....[21]....
        /*00d0*/ 	.word	0x05000004


	//   ....[22]....
        /*00d4*/ 	.word	0x05000004


	//   ....[23]....
        /*00d8*/ 	.word	0x05000004


	//   ....[24]....
        /*00dc*/ 	.word	0x05000004


	//   ....[25]....
        /*00e0*/ 	.word	0x05000004


	//   ....[26]....
        /*00e4*/ 	.word	0x05000004


	//   ....[27]....
        /*00e8*/ 	.word	0x05000004


	//   ....[28]....
        /*00ec*/ 	.word	0x05000004


	//   ....[29]....
        /*00f0*/ 	.word	0x05000004


	//----- nvinfo : EIATTR_COOP_GROUP_INSTR_OFFSETS
	.align		4
.L_357:
        /*00f4*/ 	.byte	0x04, 0x28
        /*00f6*/ 	.short	(.L_359 - .L_358)


	//   ....[0]....
.L_358:
        /*00f8*/ 	.word	0x00000420


	//   ....[1]....
        /*00fc*/ 	.word	0x00000440


	//   ....[2]....
        /*0100*/ 	.word	0x00000460


	//   ....[3]....
        /*0104*/ 	.word	0x00000480


	//   ....[4]....
        /*0108*/ 	.word	0x000004a0


	//   ....[5]....
        /*010c*/ 	.word	0x00000910


	//   ....[6]....
        /*0110*/ 	.word	0x00000930


	//   ....[7]....
        /*0114*/ 	.word	0x00000950


	//   ....[8]....
        /*0118*/ 	.word	0x00000970


	//   ....[9]....
        /*011c*/ 	.word	0x00000990


	//   ....[10]....
        /*0120*/ 	.word	0x00000ca0


	//   ....[11]....
        /*0124*/ 	.word	0x00000cc0


	//   ....[12]....
        /*0128*/ 	.word	0x00000ce0


	//   ....[13]....
        /*012c*/ 	.word	0x00000d00


	//   ....[14]....
        /*0130*/ 	.word	0x00000d20


	//   ....[15]....
        /*0134*/ 	.word	0x00000f10


	//   ....[16]....
        /*0138*/ 	.word	0x00000f70


	//   ....[17]....
        /*013c*/ 	.word	0x00000fd0


	//   ....[18]....
        /*0140*/ 	.word	0x00001030


	//   ....[19]....
        /*0144*/ 	.word	0x00001090


	//   ....[20]....
        /*0148*/ 	.word	0x00001100


	//   ....[21]....
        /*014c*/ 	.word	0x00001150


	//   ....[22]....
        /*0150*/ 	.word	0x000011a0


	//   ....[23]....
        /*0154*/ 	.word	0x000011f0


	//   ....[24]....
        /*0158*/ 	.word	0x00001240


	//   ....[25]....
        /*015c*/ 	.word	0x000012b0


	//   ....[26]....
        /*0160*/ 	.word	0x00001300


	//   ....[27]....
        /*0164*/ 	.word	0x00001350


	//   ....[28]....
        /*0168*/ 	.word	0x000013a0


	//   ....[29]....
        /*016c*/ 	.word	0x000013f0


	//----- nvinfo : EIATTR_VRC_CTA_INIT_COUNT
	.align		4
.L_359:
        /*0170*/ 	.byte	0x02, 0x4a
	.zero		1
	.zero		1


	//----- nvinfo : EIATTR_EXIT_INSTR_OFFSETS
	.align		4
        /*0174*/ 	.byte	0x04, 0x1c
        /*0176*/ 	.short	(.L_361 - .L_360)


	//   ....[0]....
.L_360:
        /*0178*/ 	.word	0x00000120


	//   ....[1]....
        /*017c*/ 	.word	0x000005e0


	//   ....[2]....
        /*0180*/ 	.word	0x00000ec0


	//----- nvinfo : EIATTR_CRS_STACK_SIZE
	.align		4
.L_361:
        /*0184*/ 	.byte	0x04, 0x1e
        /*0186*/ 	.short	(.L_363 - .L_362)
.L_362:
        /*0188*/ 	.word	0x00000000


	//----- nvinfo : EIATTR_CBANK_PARAM_SIZE
	.align		4
.L_363:
        /*018c*/ 	.byte	0x03, 0x19
        /*018e*/ 	.short	0x0024


	//----- nvinfo : EIATTR_PARAM_CBANK
	.align		4
        /*0190*/ 	.byte	0x04, 0x0a
        /*0192*/ 	.short	(.L_365 - .L_364)
	.align		4
.L_364:
        /*0194*/ 	.word	index@(.nv.constant0._Z33compute_hh_trafo_cuda_kernel_realIfLj512EEvPT_PKS0_S3_iii)
        /*0198*/ 	.short	0x0380
        /*019a*/ 	.short	0x0024


	//----- nvinfo : EIATTR_SW_WAR
	.align		4
.L_365:
        /*019c*/ 	.byte	0x04, 0x36
        /*019e*/ 	.short	(.L_367 - .L_366)
.L_366:
        /*01a0*/ 	.word	0x00000008
.L_367:


//--------------------- .nv.info._Z33compute_hh_trafo_cuda_kernel_realIfLj1024EEvPT_PKS0_S3_iii --------------------------
	.section	.nv.info._Z33compute_hh_trafo_cuda_kernel_realIfLj1024EEvPT_PKS0_S3_iii,"",@"SHT_CUDA_INFO"
	.sectionflags	@""
	.align	4


	//----- nvinfo : EIATTR_CUDA_API_VERSION
	.align		4
        /*0000*/ 	.byte	0x04, 0x37
        /*0002*/ 	.short	(.L_369 - .L_368)
.L_368:
        /*0004*/ 	.word	0x00000082


	//----- nvinfo : EIATTR_KPARAM_INFO
	.align		4
.L_369:
        /*0008*/ 	.byte	0x04, 0x17
        /*000a*/ 	.short	(.L_371 - .L_370)
.L_370:
        /*000c*/ 	.word	0x00000000
        /*0010*/ 	.short	0x0005
        /*0012*/ 	.short	0x0020
        /*0014*/ 	.byte	0x00, 0xf0, 0x11, 0x00


	//----- nvinfo : EIATTR_KPARAM_INFO
	.align		4
.L_371:
        /*0018*/ 	.byte	0x04, 0x17
        /*001a*/ 	.short	(.L_373 - .L_372)
.L_372:
        /*001c*/ 	.word	0x00000000
        /*0020*/ 	.short	0x0004
        /*0022*/ 	.short	0x001c
        /*0024*/ 	.byte	0x00, 0xf0, 0x11, 0x00


	//----- nvinfo : EIATTR_KPARAM_INFO
	.align		4
.L_373:
        /*0028*/ 	.byte	0x04, 0x17
        /*002a*/ 	.short	(.L_375 - .L_374)
.L_374:
        /*002c*/ 	.word	0x00000000
        /*0030*/ 	.short	0x0003
        /*0032*/ 	.short	0x0018
        /*0034*/ 	.byte	0x00, 0xf0, 0x11, 0x00


	//----- nvinfo : EIATTR_KPARAM_INFO
	.align		4
.L_375:
        /*0038*/ 	.byte	0x04, 0x17
        /*003a*/ 	.short	(.L_377 - .L_376)
.L_376:
        /*003c*/ 	.word	0x00000000
        /*0040*/ 	.short	0x0002
        /*0042*/ 	.short	0x0010
        /*0044*/ 	.byte	0x00, 0xf5, 0x21, 0x00


	//----- nvinfo : EIATTR_KPARAM_INFO
	.align		4
.L_377:
        /*0048*/ 	.byte	0x04, 0x17
        /*004a*/ 	.short	(.L_379 - .L_378)
.L_378:
        /*004c*/ 	.word	0x00000000
        /*0050*/ 	.short	0x0001
        /*0052*/ 	.short	0x0008
        /*0054*/ 	.byte	0x00, 0xf5, 0x21, 0x00


	//----- nvinfo : EIATTR_KPARAM_INFO
	.align		4
.L_379:
        /*0058*/ 	.byte	0x04, 0x17
        /*005a*/ 	.short	(.L_381 - .L_380)
.L_380:
        /*005c*/ 	.word	0x00000000
        /*0060*/ 	.short	0x0000
        /*0062*/ 	.short	0x0000
        /*0064*/ 	.byte	0x00, 0xf5, 0x21, 0x00


	//----- nvinfo : EIATTR_SPARSE_MMA_MASK
	.align		4
.L_381:
        /*0068*/ 	.byte	0x03, 0x50
        /*006a*/ 	.short	0x0000


	//----- nvinfo : EIATTR_MAXREG_COUNT
	.align		4
        /*006c*/ 	.byte	0x03, 0x1b
        /*006e*/ 	.short	0x00ff


	//----- nvinfo : EIATTR_NUM_BARRIERS
	.align		4
        /*0070*/ 	.byte	0x02, 0x4c
        /*0072*/ 	.byte	0x01
	.zero		1


	//----- nvinfo : EIATTR_MERCURY_ISA_VERSION
	.align		4
        /*0074*/ 	.byte	0x03, 0x5f
        /*0076*/ 	.short	0x0101


	//----- nvinfo : EIATTR_COOP_GROUP_MASK_REGIDS
	.align		4
        /*0078*/ 	.byte	0x04, 0x29
        /*007a*/ 	.short	(.L_383 - .L_382)


	//   ....[0]....
.L_382:
        /*007c*/ 	.word	0xffffffff


	//   ....[1]....
        /*0080*/ 	.word	0xffffffff


	//   ....[2]....
        /*0084*/ 	.word	0xffffffff


	//   ....[3]....
        /*0088*/ 	.word	0xffffffff


	//   ....[4]....
        /*008c*/ 	.word	0xffffffff


	//   ....[5]....
        /*0090*/ 	.word	0xffffffff


	//   ....[6]....
        /*0094*/ 	.word	0xffffffff


	//   ....[7]....
        /*0098*/ 	.word	0xffffffff


	//   ....[8]....
        /*009c*/ 	.word	0xffffffff


	//   ....[9]....
        /*00a0*/ 	.word	0xffffffff


	//   ....[10]....
        /*00a4*/ 	.word	0xffffffff


	//   ....[11]....
        /*00a8*/ 	.word	0xffffffff


	//   ....[12]....
        /*00ac*/ 	.word	0xffffffff


	//   ....[13]....
        /*00b0*/ 	.word	0xffffffff


	//   ....[14]....
        /*00b4*/ 	.word	0xffffffff


	//   ....[15]....
        /*00b8*/ 	.word	0x05000004


	//   ....[16]....
        /*00bc*/ 	.word	0x05000004


	//   ....[17]....
        /*00c0*/ 	.word	0x05000004


	//   ....[18]....
        /*00c4*/ 	.word	0x05000004


	//   ....[19]....
        /*00c8*/ 	.word	0x05000004


	//   ....[20]....
        /*00cc*/ 	.word	0x05000004


	//   ....[21]....
        /*00d0*/ 	.word	0x05000004


	//   ....[22]....
        /*00d4*/ 	.word	0x05000004


	//   ....[23]....
        /*00d8*/ 	.word	0x05000004


	//   ....[24]....
        /*00dc*/ 	.word	0x05000004


	//   ....[25]....
        /*00e0*/ 	.word	0x05000004


	//   ....[26]....
        /*00e4*/ 	.word	0x05000004


	//   ....[27]....
        /*00e8*/ 	.word	0x05000004


	//   ....[28]....
        /*00ec*/ 	.word	0x05000004


	//   ....[29]....
        /*00f0*/ 	.word	0x05000004


	//----- nvinfo : EIATTR_COOP_GROUP_INSTR_OFFSETS
	.align		4
.L_383:
        /*00f4*/ 	.byte	0x04, 0x28
        /*00f6*/ 	.short	(.L_385 - .L_384)


	//   ....[0]....
.L_384:
        /*00f8*/ 	.word	0x00000480


	//   ....[1]....
        /*00fc*/ 	.word	0x000004a0


	//   ....[2]....
        /*0100*/ 	.word	0x000004c0


	//   ....[3]....
        /*0104*/ 	.word	0x000004e0


	//   ....[4]....
        /*0108*/ 	.word	0x00000500


	//   ....[5]....
        /*010c*/ 	.word	0x000009f0


	//   ....[6]....
        /*0110*/ 	.word	0x00000a10


	//   ....[7]....
        /*0114*/ 	.word	0x00000a30


	//   ....[8]....
        /*0118*/ 	.word	0x00000a50


	//   ....[9]....
        /*011c*/ 	.word	0x00000a70


	//   ....[10]....
        /*0120*/ 	.word	0x00000de0


	//   ....[11]....
        /*0124*/ 	.word	0x00000e00


	//   ....[12]....
        /*0128*/ 	.word	0x00000e20


	//   ....[13]....
        /*012c*/ 	.word	0x00000e40


	//   ....[14]....
        /*0130*/ 	.word	0x00000e60


	//   ....[15]....
        /*0134*/ 	.word	0x00001050


	//   ....[16]....
        /*0138*/ 	.word	0x000010b0


	//   ....[17]....
        /*013c*/ 	.word	0x00001110


	//   ....[18]....
        /*0140*/ 	.word	0x00001170


	//   ....[19]....
        /*0144*/ 	.word	0x000011d0


	//   ....[20]....
        /*0148*/ 	.word	0x00001240


	//   ....[21]....
        /*014c*/ 	.word	0x00001290


	//   ....[22]....
        /*0150*/ 	.word	0x000012e0


	//   ....[23]....
        /*0154*/ 	.word	0x00001330


	//   ....[24]....
        /*0158*/ 	.word	0x00001380


	//   ....[25]....
        /*015c*/ 	.word	0x000013f0


	//   ....[26]....
        /*0160*/ 	.word	0x00001440


	//   ....[27]....
        /*0164*/ 	.word	0x00001490


	//   ....[28]....
        /*0168*/ 	.word	0x000014e0


	//   ....[29]....
        /*016c*/ 	.word	0x00001530


	//----- nvinfo : EIATTR_VRC_CTA_INIT_COUNT
	.align		4
.L_385:
        /*0170*/ 	.byte	0x02, 0x4a
	.zero		1
	.zero		1


	//----- nvinfo : EIATTR_EXIT_INSTR_OFFSETS
	.align		4
        /*0174*/ 	.byte	0x04, 0x1c
        /*0176*/ 	.short	(.L_387 - .L_386)


	//   ....[0]....
.L_386:
        /*0178*/ 	.word	0x00000120


	//   ....[1]....
        /*017c*/ 	.word	0x00000640


	//   ....[2]....
        /*0180*/ 	.word	0x00001000


	//----- nvinfo : EIATTR_CRS_STACK_SIZE
	.align		4
.L_387:
        /*0184*/ 	.byte	0x04, 0x1e
        /*0186*/ 	.short	(.L_389 - .L_388)
.L_388:
        /*0188*/ 	.word	0x00000000


	//----- nvinfo : EIATTR_CBANK_PARAM_SIZE
	.align		4
.L_389:
        /*018c*/ 	.byte	0x03, 0x19
        /*018e*/ 	.short	0x0024


	//----- nvinfo : EIATTR_PARAM_CBANK
	.align		4
        /*0190*/ 	.byte	0x04, 0x0a
        /*0192*/ 	.short	(.L_391 - .L_390)
	.align		4
.L_390:
        /*0194*/ 	.word	index@(.nv.constant0._Z33compute_hh_trafo_cuda_kernel_realIfLj1024EEvPT_PKS0_S3_iii)
        /*0198*/ 	.short	0x0380
        /*019a*/ 	.short	0x0024


	//----- nvinfo : EIATTR_SW_WAR
	.align		4
.L_391:
        /*019c*/ 	.byte	0x04, 0x36
        /*019e*/ 	.short	(.L_393 - .L_392)
.L_392:
        /*01a0*/ 	.word	0x00000008
.L_393:


//--------------------- .nv.info._Z33compute_hh_trafo_cuda_kernel_realIdLj1EEvPT_PKS0_S3_iii --------------------------
	.section	.nv.info._Z33compute_hh_trafo_cuda_kernel_realIdLj1EEvPT_PKS0_S3_iii,"",@"SHT_CUDA_INFO"
	.sectionflags	@""
	.align	4


	//----- nvinfo : EIATTR_CUDA_API_VERSION
	.align		4
        /*0000*/ 	.byte	0x04, 0x37
        /*0002*/ 	.short	(.L_395 - .L_394)
.L_394:
        /*0004*/ 	.word	0x00000082


	//----- nvinfo : EIATTR_KPARAM_INFO
	.align		4
.L_395:
        /*0008*/ 	.byte	0x04, 0x17
        /*000a*/ 	.short	(.L_397 - .L_396)
.L_396:
        /*000c*/ 	.word	0x00000000
        /*0010*/ 	.short	0x0005
        /*0012*/ 	.short	0x0020
        /*0014*/ 	.byte	0x00, 0xf0, 0x11, 0x00


	//----- nvinfo : EIATTR_KPARAM_INFO
	.align		4
.L_397:
        /*0018*/ 	.byte	0x04, 0x17
        /*001a*/ 	.short	(.L_399 - .L_398)
.L_398:
        /*001c*/ 	.word	0x00000000
        /*0020*/ 	.short	0x0004
        /*0022*/ 	.short	0x001c
        /*0024*/ 	.byte	0x00, 0xf0, 0x11, 0x00


	//----- nvinfo : EIATTR_KPARAM_INFO
	.align		4
.L_399:
        /*0028*/ 	.byte	0x04, 0x17
        /*002a*/ 	.short	(.L_401 - .L_400)
.L_400:
        /*002c*/ 	.word	0x00000000
        /*0030*/ 	.short	0x0003
        /*0032*/ 	.short	0x0018
        /*0034*/ 	.byte	0x00, 0xf0, 0x11, 0x00


	//----- nvinfo : EIATTR_KPARAM_INFO
	.align		4
.L_401:
        /*0038*/ 	.byte	0x04, 0x17
        /*003a*/ 	.short	(.L_403 - .L_402)
.L_402:
        /*003c*/ 	.word	0x00000000
        /*0040*/ 	.short	0x0002
        /*0042*/ 	.short	0x0010
        /*0044*/ 	.byte	0x00, 0xf5, 0x21, 0x00


	//----- nvinfo : EIATTR_KPARAM_INFO
	.align		4
.L_403:
        /*0048*/ 	.byte	0x04, 0x17
        /*004a*/ 	.short	(.L_405 - .L_404)
.L_404:
        /*004c*/ 	.word	0x00000000
        /*0050*/ 	.short	0x0001
        /*0052*/ 	.short	0x0008
        /*0054*/ 	.byte	0x00, 0xf5, 0x21, 0x00


	//----- nvinfo : EIATTR_KPARAM_INFO
	.align		4
.L_405:
        /*0058*/ 	.byte	0x04, 0x17
        /*005a*/ 	.short	(.L_407 - .L_406)
.L_406:
        /*005c*/ 	.word	0x00000000
        /*0060*/ 	.short	0x0000
        /*0062*/ 	.short	0x0000
        /*0064*/ 	.byte	0x00, 0xf5, 0x21, 0x00


	//----- nvinfo : EIATTR_SPARSE_MMA_MASK
	.align		4
.L_407:
        /*0068*/ 	.byte	0x03, 0x50
        /*006a*/ 	.short	0x0000


	//----- nvinfo : EIATTR_MAXREG_COUNT
	.align		4
        /*006c*/ 	.byte	0x03, 0x1b
        /*006e*/ 	.short	0x00ff


	//----- nvinfo : EIATTR_NUM_BARRIERS
	.align		4
        /*0070*/ 	.byte	0x02, 0x4c
        /*0072*/ 	.byte	0x01
	.zero		1


	//----- nvinfo : EIATTR_MERCURY_ISA_VERSION
	.align		4
        /*0074*/ 	.byte	0x03, 0x5f
        /*0076*/ 	.short	0x0101


	//----- nvinfo : EIATTR_VRC_CTA_INIT_COUNT
	.align		4
        /*0078*/ 	.byte	0x02, 0x4a
	.zero		1
	.zero		1


	//----- nvinfo : EIATTR_EXIT_INSTR_OFFSETS
	.align		4
        /*007c*/ 	.byte	0x04, 0x1c
        /*007e*/ 	.short	(.L_409 - .L_408)


	//   ....[0]....
.L_408:
        /*0080*/ 	.word	0x00000130


	//   ....[1]....
        /*0084*/ 	.word	0x00000480


	//   ....[2]....
        /*0088*/ 	.word	0x00000d10


	//----- nvinfo : EIATTR_CBANK_PARAM_SIZE
	.align		4
.L_409:
        /*008c*/ 	.byte	0x03, 0x19
        /*008e*/ 	.short	0x0024


	//----- nvinfo : EIATTR_PARAM_CBANK
	.align		4
        /*0090*/ 	.byte	0x04, 0x0a
        /*0092*/ 	.short	(.L_411 - .L_410)
	.align		4
.L_410:
        /*0094*/ 	.word	index@(.nv.constant0._Z33compute_hh_trafo_cuda_kernel_realIdLj1EEvPT_PKS0_S3_iii)
        /*0098*/ 	.short	0x0380
        /*009a*/ 	.short	0x0024


	//----- nvinfo : EIATTR_SW_WAR
	.align		4
.L_411:
        /*009c*/ 	.byte	0x04, 0x36
        /*009e*/ 	.short	(.L_413 - .L_412)
.L_412:
        /*00a0*/ 	.word	0x00000008
.L_413:


//--------------------- .nv.info._Z33compute_hh_trafo_cuda_kernel_realIdLj2EEvPT_PKS0_S3_iii --------------------------
	.section	.nv.info._Z33compute_hh_trafo_cuda_kernel_realIdLj2EEvPT_PKS0_S3_iii,"",@"SHT_CUDA_INFO"
	.sectionflags	@""
	.align	4


	//----- nvinfo : EIATTR_CUDA_API_VERSION
	.align		4
        /*0000*/ 	.byte	0x04, 0x37
        /*0002*/ 	.short	(.L_415 - .L_414)
.L_414:
        /*0004*/ 	.word	0x00000082


	//----- nvinfo : EIATTR_KPARAM_INFO
	.align		4
.L_415:
        /*0008*/ 	.byte	0x04, 0x17
        /*000a*/ 	.short	(.L_417 - .L_416)
.L_416:
        /*000c*/ 	.word	0x00000000
        /*0010*/ 	.short	0x0005
        /*0012*/ 	.short	0x0020
        /*0014*/ 	.byte	0x00, 0xf0, 0x11, 0x00


	//----- nvinfo : EIATTR_KPARAM_INFO
	.align		4
.L_417:
        /*0018*/ 	.byte	0x04, 0x17
        /*001a*/ 	.short	(.L_419 - .L_418)
.L_418:
        /*001c*/ 	.word	0x00000000
        /*0020*/ 	.short	0x0004
        /*0022*/ 	.short	0x001c
        /*0024*/ 	.byte	0x00, 0xf0, 0x11, 0x00


	//----- nvinfo : EIATTR_KPARAM_INFO
	.align		4
.L_419:
        /*0028*/ 	.byte	0x04, 0x17
        /*002a*/ 	.short	(.L_421 - .L_420)
.L_420:
        /*002c*/ 	.word	0x00000000
        /*0030*/ 	.short	0x0003
        /*0032*/ 	.short	0x0018
        /*0034*/ 	.byte	0x00, 0xf0, 0x11, 0x00


	//----- nvinfo : EIATTR_KPARAM_INFO
	.align		4
.L_421:
        /*0038*/ 	.byte	0x04, 0x17
        /*003a*/ 	.short	(.L_423 - .L_422)
.L_422:
        /*003c*/ 	.word	0x00000000
        /*0040*/ 	.short	0x0002
        /*0042*/ 	.short	0x0010
        /*0044*/ 	.byte	0x00, 0xf5, 0x21, 0x00


	//----- nvinfo : EIATTR_KPARAM_INFO
	.align		4
.L_423:
        /*0048*/ 	.byte	0x04, 0x17
        /*004a*/ 	.short	(.L_425 - .L_424)
.L_424:
        /*004c*/ 	.word	0x00000000
        /*0050*/ 	.short	0x0001
        /*0052*/ 	.short	0x0008
        /*0054*/ 	.byte	0x00, 0xf5, 0x21, 0x00


	//----- nvinfo : EIATTR_KPARAM_INFO
	.align		4
.L_425:
        /*0058*/ 	.byte	0x04, 0x17
        /*005a*/ 	.short	(.L_427 - .L_426)
.L_426:
        /*005c*/ 	.word	0x00000000
        /*0060*/ 	.short	0x0000
        /*0062*/ 	.short	0x0000
        /*0064*/ 	.byte	0x00, 0xf5, 0x21, 0x00


	//----- nvinfo : EIATTR_SPARSE_MMA_MASK
	.align		4
.L_427:
        /*0068*/ 	.byte	0x03, 0x50
        /*006a*/ 	.short	0x0000


	//----- nvinfo : EIATTR_MAXREG_COUNT
	.align		4
        /*006c*/ 	.byte	0x03, 0x1b
        /*006e*/ 	.short	0x00ff


	//----- nvinfo : EIATTR_NUM_BARRIERS
	.align		4
        /*0070*/ 	.byte	0x02, 0x4c
        /*0072*/ 	.byte	0x01
	.zero		1


	//----- nvinfo : EIATTR_MERCURY_ISA_VERSION
	.align		4
        /*0074*/ 	.byte	0x03, 0x5f
        /*0076*/ 	.short	0x0101


	//----- nvinfo : EIATTR_VRC_CTA_INIT_COUNT
	.align		4
        /*0078*/ 	.byte	0x02, 0x4a
	.zero		1
	.zero		1


	//----- nvinfo : EIATTR_EXIT_INSTR_OFFSETS
	.align		4
        /*007c*/ 	.byte	0x04, 0x1c
        /*007e*/ 	.short	(.L_429 - .L_428)


	//   ....[0]....
.L_428:
        /*0080*/ 	.word	0x00000130


	//   ....[1]....
        /*0084*/ 	.word	0x000004d0


	//   ....[2]....
        /*0088*/ 	.word	0x00000e50


	//----- nvinfo : EIATTR_CBANK_PARAM_SIZE
	.align		4
.L_429:
        /*008c*/ 	.byte	0x03, 0x19
        /*008e*/ 	.short	0x0024


	//----- nvinfo : EIATTR_PARAM_CBANK
	.align		4
        /*0090*/ 	.byte	0x04, 0x0a
        /*0092*/ 	.short	(.L_431 - .L_430)
	.align		4
.L_430:
        /*0094*/ 	.word	index@(.nv.constant0._Z33compute_hh_trafo_cuda_kernel_realIdLj2EEvPT_PKS0_S3_iii)
        /*0098*/ 	.short	0x0380
        /*009a*/ 	.short	0x0024


	//----- nvinfo : EIATTR_SW_WAR
	.align		4
.L_431:
        /*009c*/ 	.byte	0x04, 0x36
        /*009e*/ 	.short	(.L_433 - .L_432)
.L_432:
        /*00a0*/ 	.word	0x00000008
.L_433:


//--------------------- .nv.info._Z33compute_hh_trafo_cuda_kernel_realIdLj4EEvPT_PKS0_S3_iii --------------------------
	.section	.nv.info._Z33compute_hh_trafo_cuda_kernel_realIdLj4EEvPT_PKS0_S3_iii,"",@"SHT_CUDA_INFO"
	.sectionflags	@""
	.align	4


	//----- nvinfo : EIATTR_CUDA_API_VERSION
	.align		4
        /*0000*/ 	.byte	0x04, 0x37
        /*0002*/ 	.short	(.L_435 - .L_434)
.L_434:
        /*0004*/ 	.word	0x00000082


	//----- nvinfo : EIATTR_KPARAM_INFO
	.align		4
.L_435:
        /*0008*/ 	.byte	0x04, 0x17
        /*000a*/ 	.short	(.L_437 - .L_436)
.L_436:
        /*000c*/ 	.word	0x00000000
        /*0010*/ 	.short	0x0005
        /*0012*/ 	.short	0x0020
        /*0014*/ 	.byte	0x00, 0xf0, 0x11, 0x00


	//----- nvinfo : EIATTR_KPARAM_INFO
	.align		4
.L_437:
        /*0018*/ 	.byte	0x04, 0x17
        /*001a*/ 	.short	(.L_439 - .L_438)
.L_438:
        /*001c*/ 	.word	0x00000000
        /*0020*/ 	.short	0x0004
        /*0022*/ 	.short	0x001c
        /*0024*/ 	.byte	0x00, 0xf0, 0x11, 0x00


	//----- nvinfo : EIATTR_KPARAM_INFO
	.align		4
.L_439:
        /*0028*/ 	.byte	0x04, 0x17
        /*002a*/ 	.short	(.L_441 - .L_440)
.L_440:
        /*002c*/ 	.word	0x00000000
        /*0030*/ 	.short	0x0003
        /*0032*/ 	.short	0x0018
        /*0034*/ 	.byte	0x00, 0xf0, 0x11, 0x00


	//----- nvinfo : EIATTR_KPARAM_INFO
	.align		4
.L_441:
        /*0038*/ 	.byte	0x04, 0x17
        /*003a*/ 	.short	(.L_443 - .L_442)
.L_442:
        /*003c*/ 	.word	0x00000000
        /*0040*/ 	.short	0x0002
        /*0042*/ 	.short	0x0010
        /*0044*/ 	.byte	0x00, 0xf5, 0x21, 0x00


	//----- nvinfo : EIATTR_KPARAM_INFO
	.align		4
.L_443:
        /*0048*/ 	.byte	0x04, 0x17
        /*004a*/ 	.short	(.L_445 - .L_444)
.L_444:
        /*004c*/ 	.word	0x00000000
        /*0050*/ 	.short	0x0001
        /*0052*/ 	.short	0x0008
        /*0054*/ 	.byte	0x00, 0xf5, 0x21, 0x00


	//----- nvinfo : EIATTR_KPARAM_INFO
	.align		4
.L_445:
        /*0058*/ 	.byte	0x04, 0x17
        /*005a*/ 	.short	(.L_447 - .L_446)
.L_446:
        /*005c*/ 	.word	0x00000000
        /*0060*/ 	.short	0x0000
        /*0062*/ 	.short	0x0000
        /*0064*/ 	.byte	0x00, 0xf5, 0x21, 0x00


	//----- nvinfo : EIATTR_SPARSE_MMA_MASK
	.align		4
.L_447:
        /*0068*/ 	.byte	0x03, 0x50
        /*006a*/ 	.short	0x0000


	//----- nvinfo : EIATTR_MAXREG_COUNT
	.align		4
        /*006c*/ 	.byte	0x03, 0x1b
        /*006e*/ 	.short	0x00ff


	//----- nvinfo : EIATTR_NUM_BARRIERS
	.align		4
        /*0070*/ 	.byte	0x02, 0x4c
        /*0072*/ 	.byte	0x01
	.zero		1


	//----- nvinfo : EIATTR_MERCURY_ISA_VERSION
	.align		4
        /*0074*/ 	.byte	0x03, 0x5f
        /*0076*/ 	.short	0x0101


	//----- nvinfo : EIATTR_VRC_CTA_INIT_COUNT
	.align		4
        /*0078*/ 	.byte	0x02, 0x4a
	.zero		1
	.zero		1


	//----- nvinfo : EIATTR_EXIT_INSTR_OFFSETS
	.align		4
        /*007c*/ 	.byte	0x04, 0x1c
        /*007e*/ 	.short	(.L_449 - .L_448)


	//   ....[0]....
.L_448:
        /*0080*/ 	.word	0x00000130


	//   ....[1]....
        /*0084*/ 	.word	0x000005a0


	//   ....[2]....
        /*0088*/ 	.word	0x000011f0


	//----- nvinfo : EIATTR_CRS_STACK_SIZE
	.align		4
.L_449:
        /*008c*/ 	.byte	0x04, 0x1e
        /*008e*/ 	.short	(.L_451 - .L_450)
.L_450:
        /*0090*/ 	.word	0x00000000


	//----- nvinfo : EIATTR_CBANK_PARAM_SIZE
	.align		4
.L_451:
        /*0094*/ 	.byte	0x03, 0x19
        /*0096*/ 	.short	0x0024


	//----- nvinfo : EIATTR_PARAM_CBANK
	.align		4
        /*0098*/ 	.byte	0x04, 0x0a
        /*009a*/ 	.short	(.L_453 - .L_452)
	.align		4
.L_452:
        /*009c*/ 	.word	index@(.nv.constant0._Z33compute_hh_trafo_cuda_kernel_realIdLj4EEvPT_PKS0_S3_iii)
        /*00a0*/ 	.short	0x0380
        /*00a2*/ 	.short	0x0024


	//----- nvinfo : EIATTR_SW_WAR
	.align		4
.L_453:
        /*00a4*/ 	.byte	0x04, 0x36
        /*00a6*/ 	.short	(.L_455 - .L_454)
.L_454:
        /*00a8*/ 	.word	0x00000008
.L_455:


//--------------------- .nv.info._Z33compute_hh_trafo_cuda_kernel_realIdLj8EEvPT_PKS0_S3_iii --------------------------
	.section	.nv.info._Z33compute_hh_trafo_cuda_kernel_realIdLj8EEvPT_PKS0_S3_iii,"",@"SHT_CUDA_INFO"
	.sectionflags	@""
	.align	4


	//----- nvinfo : EIATTR_CUDA_API_VERSION
	.align		4
        /*0000*/ 	.byte	0x04, 0x37
        /*0002*/ 	.short	(.L_457 - .L_456)
.L_456:
        /*0004*/ 	.word	0x00000082


	//----- nvinfo : EIATTR_KPARAM_INFO
	.align		4
.L_457:
        /*0008*/ 	.byte	0x04, 0x17
        /*000a*/ 	.short	(.L_459 - .L_458)
.L_458:
        /*000c*/ 	.word	0x00000000
        /*0010*/ 	.short	0x0005
        /*0012*/ 	.short	0x0020
        /*0014*/ 	.byte	0x00, 0xf0, 0x11, 0x00


	//----- nvinfo : EIATTR_KPARAM_INFO
	.align		4
.L_459:
        /*0018*/ 	.byte	0x04, 0x17
        /*001a*/ 	.short	(.L_461 - .L_460)
.L_460:
        /*001c*/ 	.word	0x00000000
        /*0020*/ 	.short	0x0004
        /*0022*/ 	.short	0x001c
        /*0024*/ 	.byte	0x00, 0xf0, 0x11, 0x00


	//----- nvinfo : EIATTR_KPARAM_INFO
	.align		4
.L_461:
        /*0028*/ 	.byte	0x04, 0x17
        /*002a*/ 	.short	(.L_463 - .L_462)
.L_462:
        /*002c*/ 	.word	0x00000000
        /*0030*/ 	.short	0x0003
        /*0032*/ 	.short	0x0018
        /*0034*/ 	.byte	0x00, 0xf0, 0x11, 0x00


	//----- nvinfo : EIATTR_KPARAM_INFO
	.align		4
.L_463:
        /*0038*/ 	.byte	0x04, 0x17
        /*003a*/ 	.short	(.L_465 - .L_464)
.L_464:
        /*003c*/ 	.word	0x00000000
        /*0040*/ 	.short	0x0002
        /*0042*/ 	.short	0x0010
        /*0044*/ 	.byte	0x00, 0xf5, 0x21, 0x00


	//----- nvinfo : EIATTR_KPARAM_INFO
	.align		4
.L_465:
        /*0048*/ 	.byte	0x04, 0x17
        /*004a*/ 	.short	(.L_467 - .L_466)
.L_466:
        /*004c*/ 	.word	0x00000000
        /*0050*/ 	.short	0x0001
        /*0052*/ 	.short	0x0008
        /*0054*/ 	.byte	0x00, 0xf5, 0x21, 0x00


	//----- nvinfo : EIATTR_KPARAM_INFO
	.align		4
.L_467:
        /*0058*/ 	.byte	0x04, 0x17
        /*005a*/ 	.short	(.L_469 - .L_468)
.L_468:
        /*005c*/ 	.word	0x00000000
        /*0060*/ 	.short	0x0000
        /*0062*/ 	.short	0x0000
        /*0064*/ 	.byte	0x00, 0xf5, 0x21, 0x00


	//----- nvinfo : EIATTR_SPARSE_MMA_MASK
	.align		4
.L_469:
        /*0068*/ 	.byte	0x03, 0x50
        /*006a*/ 	.short	0x0000


	//----- nvinfo : EIATTR_MAXREG_COUNT
	.align		4
        /*006c*/ 	.byte	0x03, 0x1b
        /*006e*/ 	.short	0x00ff


	//----- nvinfo : EIATTR_NUM_BARRIERS
	.align		4
        /*0070*/ 	.byte	0x02, 0x4c
        /*0072*/ 	.byte	0x01
	.zero		1


	//----- nvinfo : EIATTR_MERCURY_ISA_VERSION
	.align		4
        /*0074*/ 	.byte	0x03, 0x5f
        /*0076*/ 	.short	0x0101


	//----- nvinfo : EIATTR_VRC_CTA_INIT_COUNT
	.align		4
        /*0078*/ 	.byte	0x02, 0x4a
	.zero		1
	.zero		1


	//----- nvinfo : EIATTR_EXIT_INSTR_OFFSETS
	.align		4
        /*007c*/ 	.byte	0x04, 0x1c
        /*007e*/ 	.short	(.L_471 - .L_470)


	//   ....[0]....
.L_470:
        /*0080*/ 	.word	0x00000130


	//   ....[1]....
        /*0084*/ 	.word	0x000005f0


	//   ....[2]....
        /*0088*/ 	.word	0x000012d0


	//----- nvinfo : EIATTR_CRS_STACK_SIZE
	.align		4
.L_471:
        /*008c*/ 	.byte	0x04, 0x1e
        /*008e*/ 	.short	(.L_473 - .L_472)
.L_472:
        /*0090*/ 	.word	0x00000000


	//----- nvinfo : EIATTR_CBANK_PARAM_SIZE
	.align		4
.L_473:
        /*0094*/ 	.byte	0x03, 0x19
        /*0096*/ 	.short	0x0024


	//----- nvinfo : EIATTR_PARAM_CBANK
	.align		4
        /*0098*/ 	.byte	0x04, 0x0a
        /*009a*/ 	.short	(.L_475 - .L_474)
	.align		4
.L_474:
        /*009c*/ 	.word	index@(.nv.constant0._Z33compute_hh_trafo_cuda_kernel_realIdLj8EEvPT_PKS0_S3_iii)
        /*00a0*/ 	.short	0x0380
        /*00a2*/ 	.short	0x0024


	//----- nvinfo : EIATTR_SW_WAR
	.align		4
.L_475:
        /*00a4*/ 	.byte	0x04, 0x36
        /*00a6*/ 	.short	(.L_477 - .L_476)
.L_476:
        /*00a8*/ 	.word	0x00000008
.L_477:


//--------------------- .nv.info._Z33compute_hh_trafo_cuda_kernel_realIdLj16EEvPT_PKS0_S3_iii --------------------------
	.section	.nv.info._Z33compute_hh_trafo_cuda_kernel_realIdLj16EEvPT_PKS0_S3_iii,"",@"SHT_CUDA_INFO"
	.sectionflags	@""
	.align	4


	//----- nvinfo : EIATTR_CUDA_API_VERSION
	.align		4
        /*0000*/ 	.byte	0x04, 0x37
        /*0002*/ 	.short	(.L_479 - .L_478)
.L_478:
        /*0004*/ 	.word	0x00000082


	//----- nvinfo : EIATTR_KPARAM_INFO
	.align		4
.L_479:
        /*0008*/ 	.byte	0x04, 0x17
        /*000a*/ 	.short	(.L_481 - .L_480)
.L_480:
        /*000c*/ 	.word	0x00000000
        /*0010*/ 	.short	0x0005
        /*0012*/ 	.short	0x0020
        /*0014*/ 	.byte	0x00, 0xf0, 0x11, 0x00


	//----- nvinfo : EIATTR_KPARAM_INFO
	.align		4
.L_481:
        /*0018*/ 	.byte	0x04, 0x17
        /*001a*/ 	.short	(.L_483 - .L_482)
.L_482:
        /*001c*/ 	.word	0x00000000
        /*0020*/ 	.short	0x0004
        /*0022*/ 	.short	0x001c
        /*0024*/ 	.byte	0x00, 0xf0, 0x11, 0x00


	//----- nvinfo : EIATTR_KPARAM_INFO
	.align		4
.L_483:
        /*0028*/ 	.byte	0x04, 0x17
        /*002a*/ 	.short	(.L_485 - .L_484)
.L_484:
        /*002c*/ 	.word	0x00000000
        /*0030*/ 	.short	0x0003
        /*0032*/ 	.short	0x0018
        /*0034*/ 	.byte	0x00, 0xf0, 0x11, 0x00


	//----- nvinfo : EIATTR_KPARAM_INFO
	.align		4
.L_485:
        /*0038*/ 	.byte	0x04, 0x17
        /*003a*/ 	.short	(.L_487 - .L_486)
.L_486:
        /*003c*/ 	.word	0x00000000
        /*0040*/ 	.short	0x0002
        /*0042*/ 	.short	0x0010
        /*0044*/ 	.byte	0x00, 0xf5, 0x21, 0x00


	//----- nvinfo : EIATTR_KPARAM_INFO
	.align		4
.L_487:
        /*0048*/ 	.byte	0x04, 0x17
        /*004a*/ 	.short	(.L_489 - .L_488)
.L_488:
        /*004c*/ 	.word	0x00000000
        /*0050*/ 	.short	0x0001
        /*0052*/ 	.short	0x0008
        /*0054*/ 	.byte	0x00, 0xf5, 0x21, 0x00


	//----- nvinfo : EIATTR_KPARAM_INFO
	.align		4
.L_489:
        /*0058*/ 	.byte	0x04, 0x17
        /*005a*/ 	.short	(.L_491 - .L_490)
.L_490:
        /*005c*/ 	.word	0x00000000
        /*0060*/ 	.short	0x0000
        /*0062*/ 	.short	0x0000
        /*0064*/ 	.byte	0x00, 0xf5, 0x21, 0x00


	//----- nvinfo : EIATTR_SPARSE_MMA_MASK
	.align		4
.L_491:
        /*0068*/ 	.byte	0x03, 0x50
        /*006a*/ 	.short	0x0000


	//----- nvinfo : EIATTR_MAXREG_COUNT
	.align		4
        /*006c*/ 	.byte	0x03, 0x1b
        /*006e*/ 	.short	0x00ff


	//----- nvinfo : EIATTR_NUM_BARRIERS
	.align		4
        /*0070*/ 	.byte	0x02, 0x4c
        /*0072*/ 	.byte	0x01
	.zero		1


	//----- nvinfo : EIATTR_MERCURY_ISA_VERSION
	.align		4
        /*0074*/ 	.byte	0x03, 0x5f
        /*0076*/ 	.short	0x0101


	//----- nvinfo : EIATTR_VRC_CTA_INIT_COUNT
	.align		4
        /*0078*/ 	.byte	0x02, 0x4a
	.zero		1
	.zero		1


	//----- nvinfo : EIATTR_EXIT_INSTR_OFFSETS
	.align		4
        /*007c*/ 	.byte	0x04, 0x1c
        /*007e*/ 	.short	(.L_493 - .L_492)


	//   ....[0]....
.L_492:
        /*0080*/ 	.word	0x00000120


	//   ....[1]....
        /*0084*/ 	.word	0x000004f0


	//   ....[2]....
        /*0088*/ 	.word	0x00000c70


	//----- nvinfo : EIATTR_CRS_STACK_SIZE
	.align		4
.L_493:
        /*008c*/ 	.byte	0x04, 0x1e
        /*008e*/ 	.short	(.L_495 - .L_494)
.L_494:
        /*0090*/ 	.word	0x00000000


	//----- nvinfo : EIATTR_CBANK_PARAM_SIZE
	.align		4
.L_495:
        /*0094*/ 	.byte	0x03, 0x19
        /*0096*/ 	.short	0x0024


	//----- nvinfo : EIATTR_PARAM_CBANK
	.align		4
        /*0098*/ 	.byte	0x04, 0x0a
        /*009a*/ 	.short	(.L_497 - .L_496)
	.align		4
.L_496:
        /*009c*/ 	.word	index@(.nv.constant0._Z33compute_hh_trafo_cuda_kernel_realIdLj16EEvPT_PKS0_S3_iii)
        /*00a0*/ 	.short	0x0380
        /*00a2*/ 	.short	0x0024


	//----- nvinfo : EIATTR_SW_WAR
	.align		4
.L_497:
        /*00a4*/ 	.byte	0x04, 0x36
        /*00a6*/ 	.short	(.L_499 - .L_498)
.L_498:
        /*00a8*/ 	.word	0x00000008
.L_499:


//--------------------- .nv.info._Z33compute_hh_trafo_cuda_kernel_realIdLj32EEvPT_PKS0_S3_iii --------------------------
	.section	.nv.info._Z33compute_hh_trafo_cuda_kernel_realIdLj32EEvPT_PKS0_S3_iii,"",@"SHT_CUDA_INFO"
	.sectionflags	@""
	.align	4


	//----- nvinfo : EIATTR_CUDA_API_VERSION
	.align		4
        /*0000*/ 	.byte	0x04, 0x37
        /*0002*/ 	.short	(.L_501 - .L_500)
.L_500:
        /*0004*/ 	.word	0x00000082


	//----- nvinfo : EIATTR_KPARAM_INFO
	.align		4
.L_501:
        /*0008*/ 	.byte	0x04, 0x17
        /*000a*/ 	.short	(.L_503 - .L_502)
.L_502:
        /*000c*/ 	.word	0x00000000
        /*0010*/ 	.short	0x0005
        /*0012*/ 	.short	0x0020
        /*0014*/ 	.byte	0x00, 0xf0, 0x11, 0x00


	//----- nvinfo : EIATTR_KPARAM_INFO
	.align		4
.L_503:
        /*0018*/ 	.byte	0x04, 0x17
        /*001a*/ 	.short	(.L_505 - .L_504)
.L_504:
        /*001c*/ 	.word	0x00000000
        /*0020*/ 	.short	0x0004
        /*0022*/ 	.short	0x001c
        /*0024*/ 	.byte	0x00, 0xf0, 0x11, 0x00


	//----- nvinfo : EIATTR_KPARAM_INFO
	.align		4
.L_505:
        /*0028*/ 	.byte	0x04, 0x17
        /*002a*/ 	.short	(.L_507 - .L_506)
.L_506:
        /*002c*/ 	.word	0x00000000
        /*0030*/ 	.short	0x0003
        /*0032*/ 	.short	0x0018
        /*0034*/ 	.byte	0x00, 0xf0, 0x11, 0x00


	//----- nvinfo : EIATTR_KPARAM_INFO
	.align		4
.L_507:
        /*0038*/ 	.byte	0x04, 0x17
        /*003a*/ 	.short	(.L_509 - .L_508)
.L_508:
        /*003c*/ 	.word	0x00000000
        /*0040*/ 	.short	0x0002
        /*0042*/ 	.short	0x0010
        /*0044*/ 	.byte	0x00, 0xf5, 0x21, 0x00


	//----- nvinfo : EIATTR_KPARAM_INFO
	.align		4
.L_509:
        /*0048*/ 	.byte	0x04, 0x17
        /*004a*/ 	.short	(.L_511 - .L_510)
.L_510:
        /*004c*/ 	.word	0x00000000
        /*0050*/ 	.short	0x0001
        /*0052*/ 	.short	0x0008
        /*0054*/ 	.byte	0x00, 0xf5, 0x21, 0x00


	//----- nvinfo : EIATTR_KPARAM_INFO
	.align		4
.L_511:
        /*0058*/ 	.byte	0x04, 0x17
        /*005a*/ 	.short	(.L_513 - .L_512)
.L_512:
        /*005c*/ 	.word	0x00000000
        /*0060*/ 	.short	0x0000
        /*0062*/ 	.short	0x0000
        /*0064*/ 	.byte	0x00, 0xf5, 0x21, 0x00


	//----- nvinfo : EIATTR_SPARSE_MMA_MASK
	.align		4
.L_513:
        /*0068*/ 	.byte	0x03, 0x50
        /*006a*/ 	.short	0x0000


	//----- nvinfo : EIATTR_MAXREG_COUNT
	.align		4
        /*006c*/ 	.byte	0x03, 0x1b
        /*006e*/ 	.short	0x00ff


	//----- nvinfo : EIATTR_NUM_BARRIERS
	.align		4
        /*0070*/ 	.byte	0x02, 0x4c
        /*0072*/ 	.byte	0x01
	.zero		1


	//----- nvinfo : EIATTR_MERCURY_ISA_VERSION
	.align		4
        /*0074*/ 	.byte	0x03, 0x5f
        /*0076*/ 	.short	0x0101


	//----- nvinfo : EIATTR_COOP_GROUP_MASK_REGIDS
	.align		4
        /*0078*/ 	.byte	0x04, 0x29
        /*007a*/ 	.short	(.L_515 - .L_514)


	//   ....[0]....
.L_514:
        /*007c*/ 	.word	0xffffffff


	//   ....[1]....
        /*0080*/ 	.word	0xffffffff


	//   ....[2]....
        /*0084*/ 	.word	0xffffffff


	//   ....[3]....
        /*0088*/ 	.word	0xffffffff


	//   ....[4]....
        /*008c*/ 	.word	0xffffffff


	//   ....[5]....
        /*0090*/ 	.word	0xffffffff


	//   ....[6]....
        /*0094*/ 	.word	0xffffffff


	//   ....[7]....
        /*0098*/ 	.word	0xffffffff


	//   ....[8]....
        /*009c*/ 	.word	0xffffffff


	//   ....[9]....
        /*00a0*/ 	.word	0xffffffff


	//   ....[10]....
        /*00a4*/ 	.word	0xffffffff


	//   ....[11]....
        /*00a8*/ 	.word	0xffffffff


	//   ....[12]....
        /*00ac*/ 	.word	0xffffffff


	//   ....[13]....
        /*00b0*/ 	.word	0xffffffff


	//   ....[14]....
        /*00b4*/ 	.word	0xffffffff


	//   ....[15]....
        /*00b8*/ 	.word	0xffffffff


	//   ....[16]....
        /*00bc*/ 	.word	0xffffffff


	//   ....[17]....
        /*00c0*/ 	.word	0xffffffff


	//   ....[18]....
        /*00c4*/ 	.word	0xffffffff


	//   ....[19]....
        /*00c8*/ 	.word	0xffffffff


	//   ....[20]....
        /*00cc*/ 	.word	0xffffffff


	//   ....[21]....
        /*00d0*/ 	.word	0xffffffff


	//   ....[22]....
        /*00d4*/ 	.word	0xffffffff


	//   ....[23]....
        /*00d8*/ 	.word	0xffffffff


	//   ....[24]....
        /*00dc*/ 	.word	0xffffffff


	//   ....[25]....
        /*00e0*/ 	.word	0xffffffff


	//   ....[26]....
        /*00e4*/ 	.word	0xffffffff


	//   ....[27]....
        /*00e8*/ 	.word	0xffffffff


	//   ....[28]....
        /*00ec*/ 	.word	0xffffffff


	//   ....[29]....
        /*00f0*/ 	.word	0xffffffff


	//   ....[30]....
        /*00f4*/ 	.word	0x0500000a


	//   ....[31]....
        /*00f8*/ 	.word	0x0500000a


	//   ....[32]....
        /*00fc*/ 	.word	0x0500000a


	//   ....[33]....
        /*0100*/ 	.word	0x0500000a


	//   ....[34]....
        /*0104*/ 	.word	0x0500000a


	//   ....[35]....
        /*0108*/ 	.word	0x0500000a


	//   ....[36]....
        /*010c*/ 	.word	0x0500000a


	//   ....[37]....
        /*0110*/ 	.word	0x0500000a


	//   ....[38]....
        /*0114*/ 	.word	0x0500000a


	//   ....[39]....
        /*0118*/ 	.word	0x0500000a


	//   ....[40]....
        /*011c*/ 	.word	0x0500000a


	//   ....[41]....
        /*0120*/ 	.word	0x0500000a


	//   ....[42]....
        /*0124*/ 	.word	0x0500000a


	//   ....[43]....
        /*0128*/ 	.word	0x0500000a


	//   ....[44]....
        /*012c*/ 	.word	0x0500000a


	//   ....[45]....
        /*0130*/ 	.word	0x0500000a


	//   ....[46]....
        /*0134*/ 	.word	0x0500000a


	//   ....[47]....
        /*0138*/ 	.word	0x0500000a


	//   ....[48]....
        /*013c*/ 	.word	0x0500000a


	//   ....[49]....
        /*0140*/ 	.word	0x0500000a


	//   ....[50]....
        /*0144*/ 	.word	0x0500000a


	//   ....[51]....
        /*0148*/ 	.word	0x0500000a


	//   ....[52]....
        /*014c*/ 	.word	0x0500000a


	//   ....[53]....
        /*0150*/ 	.word	0x0500000a


	//   ....[54]....
        /*0154*/ 	.word	0x0500000a


	//   ....[55]....
        /*0158*/ 	.word	0x0500000a


	//   ....[56]....
        /*015c*/ 	.word	0x0500000a


	//   ....[57]....
        /*0160*/ 	.word	0x0500000a


	//   ....[58]....
        /*0164*/ 	.word	0x0500000a


	//   ....[59]....
        /*0168*/ 	.word	0x0500000a


	//----- nvinfo : EIATTR_COOP_GROUP_INSTR_OFFSETS
	.align		4
.L_515:
        /*016c*/ 	.byte	0x04, 0x28
        /*016e*/ 	.short	(.L_517 - .L_516)


	//   ....[0]....
.L_516:
        /*0170*/ 	.word	0x000002c0


	//   ....[1]....
        /*0174*/ 	.word	0x000002d0


	//   ....[2]....
        /*0178*/ 	.word	0x000002f0


	//   ....[3]....
        /*017c*/ 	.word	0x00000300


	//   ....[4]....
        /*0180*/ 	.word	0x00000320


	//   ....[5]....
        /*0184*/ 	.word	0x00000330


	//   ....[6]....
        /*0188*/ 	.word	0x00000350


	//   ....[7]....
        /*018c*/ 	.word	0x00000360


	//   ....[8]....
        /*0190*/ 	.word	0x00000380


	//   ....[9]....
        /*0194*/ 	.word	0x00000390


	//   ....[10]....
        /*0198*/ 	.word	0x000006a0


	//   ....[11]....
        /*019c*/ 	.word	0x000006b0


	//   ....[12]....
        /*01a0*/ 	.word	0x000006d0


	//   ....[13]....
        /*01a4*/ 	.word	0x000006e0


	//   ....[14]....
        /*01a8*/ 	.word	0x00000700


	//   ....[15]....
        /*01ac*/ 	.word	0x00000710


	//   ....[16]....
        /*01b0*/ 	.word	0x00000730


	//   ....[17]....
        /*01b4*/ 	.word	0x00000740


	//   ....[18]....
        /*01b8*/ 	.word	0x00000760


	//   ....[19]....
        /*01bc*/ 	.word	0x00000770


	//   ....[20]....
        /*01c0*/ 	.word	0x00000980


	//   ....[21]....
        /*01c4*/ 	.word	0x00000990


	//   ....[22]....
        /*01c8*/ 	.word	0x000009b0


	//   ....[23]....
        /*01cc*/ 	.word	0x000009c0


	//   ....[24]....
        /*01d0*/ 	.word	0x000009e0


	//   ....[25]....
        /*01d4*/ 	.word	0x000009f0


	//   ....[26]....
        /*01d8*/ 	.word	0x00000a10


	//   ....[27]....
        /*01dc*/ 	.word	0x00000a20


	//   ....[28]....
        /*01e0*/ 	.word	0x00000a40


	//   ....[29]....
        /*01e4*/ 	.word	0x00000a50


	//   ....[30]....
        /*01e8*/ 	.word	0x00000c90


	//   ....[31]....
        /*01ec*/ 	.word	0x00000ce0


	//   ....[32]....
        /*01f0*/ 	.word	0x00000d50


	//   ....[33]....
        /*01f4*/ 	.word	0x00000da0


	//   ....[34]....
        /*01f8*/ 	.word	0x00000e10


	//   ....[35]....
        /*01fc*/ 	.word	0x00000e60


	//   ....[36]....
        /*0200*/ 	.word	0x00000ed0


	//   ....[37]....
        /*0204*/ 	.word	0x00000f20


	//   ....[38]....
        /*0208*/ 	.word	0x00000f90


	//   ....[39]....
        /*020c*/ 	.word	0x00000fe0


	//   ....[40]....
        /*0210*/ 	.word	0x00001060


	//   ....[41]....
        /*0214*/ 	.word	0x000010b0


	//   ....[42]....
        /*0218*/ 	.word	0x00001120


	//   ....[43]....
        /*021c*/ 	.word	0x00001170


	//   ....[44]....
        /*0220*/ 	.word	0x000011e0


	//   ....[45]....
        /*0224*/ 	.word	0x00001230


	//   ....[46]....
        /*0228*/ 	.word	0x000012a0


	//   ....[47]....
        /*022c*/ 	.word	0x000012f0


	//   ....[48]....
        /*0230*/ 	.word	0x00001360


	//   ....[49]....
        /*0234*/ 	.word	0x000013b0


	//   ....[50]....
        /*0238*/ 	.word	0x00001430


	//   ....[51]....
        /*023c*/ 	.word	0x00001480


	//   ....[52]....
        /*0240*/ 	.word	0x000014f0


	//   ....[53]....
        /*0244*/ 	.word	0x00001540


	//   ....[54]....
        /*0248*/ 	.word	0x000015b0


	//   ....[55]....
        /*024c*/ 	.word	0x00001600


	//   ....[56]....
        /*0250*/ 	.word	0x00001670


	//   ....[57]....
        /*0254*/ 	.word	0x000016c0


	//   ....[58]....
        /*0258*/ 	.word	0x00001730


	//   ....[59]....
        /*025c*/ 	.word	0x00001780


	//----- nvinfo : EIATTR_VRC_CTA_INIT_COUNT
	.align		4
.L_517:
        /*0260*/ 	.byte	0x02, 0x4a
	.zero		1
	.zero		1


	//----- nvinfo : EIATTR_EXIT_INSTR_OFFSETS
	.align		4
        /*0264*/ 	.byte	0x04, 0x1c
        /*0266*/ 	.short	(.L_519 - .L_518)


	//   ....[0]....
.L_518:
        /*0268*/ 	.word	0x00000120


	//   ....[1]....
        /*026c*/ 	.word	0x000004f0


	//   ....[2]....
        /*0270*/ 	.word	0x00000c30


	//----- nvinfo : EIATTR_CRS_STACK_SIZE
	.align		4
.L_519:
        /*0274*/ 	.byte	0x04, 0x1e
        /*0276*/ 	.short	(.L_521 - .L_520)
.L_520:
        /*0278*/ 	.word	0x00000000


	//----- nvinfo : EIATTR_CBANK_PARAM_SIZE
	.align		4
.L_521:
        /*027c*/ 	.byte	0x03, 0x19
        /*027e*/ 	.short	0x0024


	//----- nvinfo : EIATTR_PARAM_CBANK
	.align		4
        /*0280*/ 	.byte	0x04, 0x0a
        /*0282*/ 	.short	(.L_523 - .L_522)
	.align		4
.L_522:
        /*0284*/ 	.word	index@(.nv.constant0._Z33compute_hh_trafo_cuda_kernel_realIdLj32EEvPT_PKS0_S3_iii)
        /*0288*/ 	.short	0x0380
        /*028a*/ 	.short	0x0024


	//----- nvinfo : EIATTR_SW_WAR
	.align		4
.L_523:
        /*028c*/ 	.byte	0x04, 0x36
        /*028e*/ 	.short	(.L_525 - .L_524)
.L_524:
        /*0290*/ 	.word	0x00000008
.L_525:


//--------------------- .nv.info._Z33compute_hh_trafo_cuda_kernel_realIdLj64EEvPT_PKS0_S3_iii --------------------------
	.section	.nv.info._Z33compute_hh_trafo_cuda_kernel_realIdLj64EEvPT_PKS0_S3_iii,"",@"SHT_CUDA_INFO"
	.sectionflags	@""
	.align	4


	//----- nvinfo : EIATTR_CUDA_API_VERSION
	.align		4
        /*0000*/ 	.byte	0x04, 0x37
        /*0002*/ 	.short	(.L_527 - .L_526)
.L_526:
        /*0004*/ 	.word	0x00000082


	//----- nvinfo : EIATTR_KPARAM_INFO
	.align		4
.L_527:
        /*0008*/ 	.byte	0x04, 0x17
        /*000a*/ 	.short	(.L_529 - .L_528)
.L_528:
        /*000c*/ 	.word	0x00000000
        /*0010*/ 	.short	0x0005
        /*0012*/ 	.short	0x0020
        /*0014*/ 	.byte	0x00, 0xf0, 0x11, 0x00


	//----- nvinfo : EIATTR_KPARAM_INFO
	.align		4
.L_529:
        /*0018*/ 	.byte	0x04, 0x17
        /*001a*/ 	.short	(.L_531 - .L_530)
.L_530:
        /*001c*/ 	.word	0x00000000
        /*0020*/ 	.short	0x0004
        /*0022*/ 	.short	0x001c
        /*0024*/ 	.byte	0x00, 0xf0, 0x11, 0x00


	//----- nvinfo : EIATTR_KPARAM_INFO
	.align		4
.L_531:
        /*0028*/ 	.byte	0x04, 0x17
        /*002a*/ 	.short	(.L_533 - .L_532)
.L_532:
        /*002c*/ 	.word	0x00000000
        /*0030*/ 	.short	0x0003
        /*0032*/ 	.short	0x0018
        /*0034*/ 	.byte	0x00, 0xf0, 0x11, 0x00


	//----- nvinfo : EIATTR_KPARAM_INFO
	.align		4
.L_533:
        /*0038*/ 	.byte	0x04, 0x17
        /*003a*/ 	.short	(.L_535 - .L_534)
.L_534:
        /*003c*/ 	.word	0x00000000
        /*0040*/ 	.short	0x0002
        /*0042*/ 	.short	0x0010
        /*0044*/ 	.byte	0x00, 0xf5, 0x21, 0x00


	//----- nvinfo : EIATTR_KPARAM_INFO
	.align		4
.L_535:
        /*0048*/ 	.byte	0x04, 0x17
        /*004a*/ 	.short	(.L_537 - .L_536)
.L_536:
        /*004c*/ 	.word	0x00000000
        /*0050*/ 	.short	0x0001
        /*0052*/ 	.short	0x0008
        /*0054*/ 	.byte	0x00, 0xf5, 0x21, 0x00


	//----- nvinfo : EIATTR_KPARAM_INFO
	.align		4
.L_537:
        /*0058*/ 	.byte	0x04, 0x17
        /*005a*/ 	.short	(.L_539 - .L_538)
.L_538:
        /*005c*/ 	.word	0x00000000
        /*0060*/ 	.short	0x0000
        /*0062*/ 	.short	0x0000
        /*0064*/ 	.byte	0x00, 0xf5, 0x21, 0x00


	//----- nvinfo : EIATTR_SPARSE_MMA_MASK
	.align		4
.L_539:
        /*0068*/ 	.byte	0x03, 0x50
        /*006a*/ 	.short	0x0000


	//----- nvinfo : EIATTR_MAXREG_COUNT
	.align		4
        /*006c*/ 	.byte	0x03, 0x1b
        /*006e*/ 	.short	0x00ff


	//----- nvinfo : EIATTR_NUM_BARRIERS
	.align		4
        /*0070*/ 	.byte	0x02, 0x4c
        /*0072*/ 	.byte	0x01
	.zero		1


	//----- nvinfo : EIATTR_MERCURY_ISA_VERSION
	.align		4
        /*0074*/ 	.byte	0x03, 0x5f
        /*0076*/ 	.short	0x0101


	//----- nvinfo : EIATTR_COOP_GROUP_MASK_REGIDS
	.align		4
        /*0078*/ 	.byte	0x04, 0x29
        /*007a*/ 	.short	(.L_541 - .L_540)


	//   ....[0]....
.L_540:
        /*007c*/ 	.word	0xffffffff


	//   ....[1]....
        /*0080*/ 	.word	0xffffffff


	//   ....[2]....
        /*0084*/ 	.word	0xffffffff


	//   ....[3]....
        /*0088*/ 	.word	0xffffffff


	//   ....[4]....
        /*008c*/ 	.word	0xffffffff


	//   ....[5]....
        /*0090*/ 	.word	0xffffffff


	//   ....[6]....
        /*0094*/ 	.word	0xffffffff


	//   ....[7]....
        /*0098*/ 	.word	0xffffffff


	//   ....[8]....
        /*009c*/ 	.word	0xffffffff


	//   ....[9]....
        /*00a0*/ 	.word	0xffffffff


	//   ....[10]....
        /*00a4*/ 	.word	0xffffffff


	//   ....[11]....
        /*00a8*/ 	.word	0xffffffff


	//   ....[12]....
        /*00ac*/ 	.word	0xffffffff


	//   ....[13]....
        /*00b0*/ 	.word	0xffffffff


	//   ....[14]....
        /*00b4*/ 	.word	0xffffffff


	//   ....[15]....
        /*00b8*/ 	.word	0xffffffff


	//   ....[16]....
        /*00bc*/ 	.word	0xffffffff


	//   ....[17]....
        /*00c0*/ 	.word	0xffffffff


	//   ....[18]....
        /*00c4*/ 	.word	0xffffffff


	//   ....[19]....
        /*00c8*/ 	.word	0xffffffff


	//   ....[20]....
        /*00cc*/ 	.word	0xffffffff


	//   ....[21]....
        /*00d0*/ 	.word	0xffffffff


	//   ....[22]....
        /*00d4*/ 	.word	0xffffffff


	//   ....[23]....
        /*00d8*/ 	.word	0xffffffff


	//   ....[24]....
        /*00dc*/ 	.word	0xffffffff


	//   ....[25]....
        /*00e0*/ 	.word	0xffffffff


	//   ....[26]....
        /*00e4*/ 	.word	0xffffffff


	//   ....[27]....
        /*00e8*/ 	.word	0xffffffff


	//   ....[28]....
        /*00ec*/ 	.word	0xffffffff


	//   ....[29]....
        /*00f0*/ 	.word	0xffffffff


	//   ....[30]....
        /*00f4*/ 	.word	0x0500000a


	//   ....[31]....
        /*00f8*/ 	.word	0x0500000a


	//   ....[32]....
        /*00fc*/ 	.word	0x0500000a


	//   ....[33]....
        /*0100*/ 	.word	0x0500000a


	//   ....[34]....
        /*0104*/ 	.word	0x0500000a


	//   ....[35]....
        /*0108*/ 	.word	0x0500000a


	//   ....[36]....
        /*010c*/ 	.word	0x0500000a


	//   ....[37]....
        /*0110*/ 	.word	0x0500000a


	//   ....[38]....
        /*0114*/ 	.word	0x0500000a


	//   ....[39]....
        /*0118*/ 	.word	0x0500000a


	//   ....[40]....
        /*011c*/ 	.word	0x0500000a


	//   ....[41]....
        /*0120*/ 	.word	0x0500000a


	//   ....[42]....
        /*0124*/ 	.word	0x0500000a


	//   ....[43]....
        /*0128*/ 	.word	0x0500000a


	//   ....[44]....
        /*012c*/ 	.word	0x0500000a


	//   ....[45]....
        /*0130*/ 	.word	0x0500000a


	//   ....[46]....
        /*0134*/ 	.word	0x0500000a


	//   ....[47]....
        /*0138*/ 	.word	0x0500000a


	//   ....[48]....
        /*013c*/ 	.word	0x0500000a


	//   ....[49]....
        /*0140*/ 	.word	0x0500000a


	//   ....[50]....
        /*0144*/ 	.word	0x0500000a


	//   ....[51]....
        /*0148*/ 	.word	0x0500000a


	//   ....[52]....
        /*014c*/ 	.word	0x0500000a


	//   ....[53]....
        /*0150*/ 	.word	0x0500000a


	//   ....[54]....
        /*0154*/ 	.word	0x0500000a


	//   ....[55]....
        /*0158*/ 	.word	0x0500000a


	//   ....[56]....
        /*015c*/ 	.word	0x0500000a


	//   ....[57]....
        /*0160*/ 	.word	0x0500000a


	//   ....[58]....
        /*0164*/ 	.word	0x0500000a


	//   ....[59]....
        /*0168*/ 	.word	0x0500000a


	//----- nvinfo : EIATTR_COOP_GROUP_INSTR_OFFSETS
	.align		4
.L_541:
        /*016c*/ 	.byte	0x04, 0x28
        /*016e*/ 	.short	(.L_543 - .L_542)


	//   ....[0]....
.L_542:
        /*0170*/ 	.word	0x00000300


	//   ....[1]....
        /*0174*/ 	.word	0x00000310


	//   ....[2]....
        /*0178*/ 	.word	0x00000330


	//   ....[3]....
        /*017c*/ 	.word	0x00000340


	//   ....[4]....
        /*0180*/ 	.word	0x00000360


	//   ....[5]....
        /*0184*/ 	.word	0x00000370


	//   ....[6]....
        /*0188*/ 	.word	0x00000390


	//   ....[7]....
        /*018c*/ 	.word	0x000003a0


	//   ....[8]....
        /*0190*/ 	.word	0x000003c0


	//   ....[9]....
        /*0194*/ 	.word	0x000003d0


	//   ....[10]....
        /*0198*/ 	.word	0x00000720


	//   ....[11]....
        /*019c*/ 	.word	0x00000730


	//   ....[12]....
        /*01a0*/ 	.word	0x00000750


	//   ....[13]....
        /*01a4*/ 	.word	0x00000760


	//   ....[14]....
        /*01a8*/ 	.word	0x00000780


	//   ....[15]....
        /*01ac*/ 	.word	0x00000790


	//   ....[16]....
        /*01b0*/ 	.word	0x000007b0


	//   ....[17]....
        /*01b4*/ 	.word	0x000007c0


	//   ....[18]....
        /*01b8*/ 	.word	0x000007e0


	//   ....[19]....
        /*01bc*/ 	.word	0x000007f0


	//   ....[20]....
        /*01c0*/ 	.word	0x00000a40


	//   ....[21]....
        /*01c4*/ 	.word	0x00000a50


	//   ....[22]....
        /*01c8*/ 	.word	0x00000a70


	//   ....[23]....
        /*01cc*/ 	.word	0x00000a80


	//   ....[24]....
        /*01d0*/ 	.word	0x00000aa0


	//   ....[25]....
        /*01d4*/ 	.word	0x00000ab0


	//   ....[26]....
        /*01d8*/ 	.word	0x00000ad0


	//   ....[27]....
        /*01dc*/ 	.word	0x00000ae0


	//   ....[28]....
        /*01e0*/ 	.word	0x00000b00


	//   ....[29]....
        /*01e4*/ 	.word	0x00000b10


	//   ....[30]....
        /*01e8*/ 	.word	0x00000d50


	//   ....[31]....
        /*01ec*/ 	.word	0x00000da0


	//   ....[32]....
        /*01f0*/ 	.word	0x00000e10


	//   ....[33]....
        /*01f4*/ 	.word	0x00000e60


	//   ....[34]....
        /*01f8*/ 	.word	0x00000ed0


	//   ....[35]....
        /*01fc*/ 	.word	0x00000f20


	//   ....[36]....
        /*0200*/ 	.word	0x00000f90


	//   ....[37]....
        /*0204*/ 	.word	0x00000fe0


	//   ....[38]....
        /*0208*/ 	.word	0x00001050


	//   ....[39]....
        /*020c*/ 	.word	0x000010a0


	//   ....[40]....
        /*0210*/ 	.word	0x00001120


	//   ....[41]....
        /*0214*/ 	.word	0x00001170


	//   ....[42]....
        /*0218*/ 	.word	0x000011e0


	//   ....[43]....
        /*021c*/ 	.word	0x00001230


	//   ....[44]....
        /*0220*/ 	.word	0x000012a0


	//   ....[45]....
        /*0224*/ 	.word	0x000012f0


	//   ....[46]....
        /*0228*/ 	.word	0x00001360


	//   ....[47]....
        /*022c*/ 	.word	0x000013b0


	//   ....[48]....
        /*0230*/ 	.word	0x00001420


	//   ....[49]....
        /*0234*/ 	.word	0x00001470


	//   ....[50]....
        /*0238*/ 	.word	0x000014f0


	//   ....[51]....
        /*023c*/ 	.word	0x00001540


	//   ....[52]....
        /*0240*/ 	.word	0x000015b0


	//   ....[53]....
        /*0244*/ 	.word	0x00001600


	//   ....[54]....
        /*0248*/ 	.word	0x00001670


	//   ....[55]....
        /*024c*/ 	.word	0x000016c0


	//   ....[56]....
        /*0250*/ 	.word	0x00001730


	//   ....[57]....
        /*0254*/ 	.word	0x00001780


	//   ....[58]....
        /*0258*/ 	.word	0x000017f0


	//   ....[59]....
        /*025c*/ 	.word	0x00001840


	//----- nvinfo : EIATTR_VRC_CTA_INIT_COUNT
	.align		4
.L_543:
        /*0260*/ 	.byte	0x02, 0x4a
	.zero		1
	.zero		1


	//----- nvinfo : EIATTR_EXIT_INSTR_OFFSETS
	.align		4
        /*0264*/ 	.byte	0x04, 0x1c
        /*0266*/ 	.short	(.L_545 - .L_544)


	//   ....[0]....
.L_544:
        /*0268*/ 	.word	0x00000120


	//   ....[1]....
        /*026c*/ 	.word	0x00000530


	//   ....[2]....
        /*0270*/ 	.word	0x00000cf0


	//----- nvinfo : EIATTR_CRS_STACK_SIZE
	.align		4
.L_545:
        /*0274*/ 	.byte	0x04, 0x1e
        /*0276*/ 	.short	(.L_547 - .L_546)
.L_546:
        /*0278*/ 	.word	0x00000000


	//----- nvinfo : EIATTR_CBANK_PARAM_SIZE
	.align		4
.L_547:
        /*027c*/ 	.byte	0x03, 0x19
        /*027e*/ 	.short	0x0024


	//----- nvinfo : EIATTR_PARAM_CBANK
	.align		4
        /*0280*/ 	.byte	0x04, 0x0a
        /*0282*/ 	.short	(.L_549 - .L_548)
	.align		4
.L_548:
        /*0284*/ 	.word	index@(.nv.constant0._Z33compute_hh_trafo_cuda_kernel_realIdLj64EEvPT_PKS0_S3_iii)
        /*0288*/ 	.short	0x0380
        /*028a*/ 	.short	0x0024


	//----- nvinfo : EIATTR_SW_WAR
	.align		4
.L_549:
        /*028c*/ 	.byte	0x04, 0x36
        /*028e*/ 	.short	(.L_551 - .L_550)
.L_550:
        /*0290*/ 	.word	0x00000008
.L_551:


//--------------------- .nv.info._Z33compute_hh_trafo_cuda_kernel_realIdLj128EEvPT_PKS0_S3_iii --------------------------
	.section	.nv.info._Z33compute_hh_trafo_cuda_kernel_realIdLj128EEvPT_PKS0_S3_iii,"",@"SHT_CUDA_INFO"
	.sectionflags	@""
	.align	4


	//----- nvinfo : EIATTR_CUDA_API_VERSION
	.align		4
        /*0000*/ 	.byte	0x04, 0x37
        /*0002*/ 	.short	(.L_553 - .L_552)
.L_552:
        /*0004*/ 	.word	0x00000082


	//----- nvinfo : EIATTR_KPARAM_INFO
	.align		4
.L_553:
        /*0008*/ 	.byte	0x04, 0x17
        /*000a*/ 	.short	(.L_555 - .L_554)
.L_554:
        /*000c*/ 	.word	0x00000000
        /*0010*/ 	.short	0x0005
        /*0012*/ 	.short	0x0020
        /*0014*/ 	.byte	0x00, 0xf0, 0x11, 0x00


	//----- nvinfo : EIATTR_KPARAM_INFO
	.align		4
.L_555:
        /*0018*/ 	.byte	0x04, 0x17
        /*001a*/ 	.short	(.L_557 - .L_556)
.L_556:
        /*001c*/ 	.word	0x00000000
        /*0020*/ 	.short	0x0004
        /*0022*/ 	.short	0x001c
        /*0024*/ 	.byte	0x00, 0xf0, 0x11, 0x00


	//----- nvinfo : EIATTR_KPARAM_INFO
	.align		4
.L_557:
        /*0028*/ 	.byte	0x04, 0x17
        /*002a*/ 	.short	(.L_559 - .L_558)
.L_558:
        /*002c*/ 	.word	0x00000000
        /*0030*/ 	.short	0x0003
        /*0032*/ 	.short	0x0018
        /*0034*/ 	.byte	0x00, 0xf0, 0x11, 0x00


	//----- nvinfo : EIATTR_KPARAM_INFO
	.align		4
.L_559:
        /*0038*/ 	.byte	0x04, 0x17
        /*003a*/ 	.short	(.L_561 - .L_560)
.L_560:
        /*003c*/ 	.word	0x00000000
        /*0040*/ 	.short	0x0002
        /*0042*/ 	.short	0x0010
        /*0044*/ 	.byte	0x00, 0xf5, 0x21, 0x00


	//----- nvinfo : EIATTR_KPARAM_INFO
	.align		4
.L_561:
        /*0048*/ 	.byte	0x04, 0x17
        /*004a*/ 	.short	(.L_563 - .L_562)
.L_562:
        /*004c*/ 	.word	0x00000000
        /*0050*/ 	.short	0x0001
        /*0052*/ 	.short	0x0008
        /*0054*/ 	.byte	0x00, 0xf5, 0x21, 0x00


	//----- nvinfo : EIATTR_KPARAM_INFO
	.align		4
.L_563:
        /*0058*/ 	.byte	0x04, 0x17
        /*005a*/ 	.short	(.L_565 - .L_564)
.L_564:
        /*005c*/ 	.word	0x00000000
        /*0060*/ 	.short	0x0000
        /*0062*/ 	.short	0x0000
        /*0064*/ 	.byte	0x00, 0xf5, 0x21, 0x00


	//----- nvinfo : EIATTR_SPARSE_MMA_MASK
	.align		4
.L_565:
        /*0068*/ 	.byte	0x03, 0x50
        /*006a*/ 	.short	0x0000


	//----- nvinfo : EIATTR_MAXREG_COUNT
	.align		4
        /*006c*/ 	.byte	0x03, 0x1b
        /*006e*/ 	.short	0x00ff


	//----- nvinfo : EIATTR_NUM_BARRIERS
	.align		4
        /*0070*/ 	.byte	0x02, 0x4c
        /*0072*/ 	.byte	0x01
	.zero		1


	//----- nvinfo : EIATTR_MERCURY_ISA_VERSION
	.align		4
        /*0074*/ 	.byte	0x03, 0x5f
        /*0076*/ 	.short	0x0101


	//----- nvinfo : EIATTR_COOP_GROUP_MASK_REGIDS
	.align		4
        /*0078*/ 	.byte	0x04, 0x29
        /*007a*/ 	.short	(.L_567 - .L_566)


	//   ....[0]....
.L_566:
        /*007c*/ 	.word	0xffffffff


	//   ....[1]....
        /*0080*/ 	.word	0xffffffff


	//   ....[2]....
        /*0084*/ 	.word	0xffffffff


	//   ....[3]....
        /*0088*/ 	.word	0xffffffff


	//   ....[4]....
        /*008c*/ 	.word	0xffffffff


	//   ....[5]....
        /*0090*/ 	.word	0xffffffff


	//   ....[6]....
        /*0094*/ 	.word	0xffffffff


	//   ....[7]....
        /*0098*/ 	.word	0xffffffff


	//   ....[8]....
        /*009c*/ 	.word	0xffffffff


	//   ....[9]....
        /*00a0*/ 	.word	0xffffffff


	//   ....[10]....
        /*00a4*/ 	.word	0xffffffff


	//   ....[11]....
        /*00a8*/ 	.word	0xffffffff


	//   ....[12]....
        /*00ac*/ 	.word	0xffffffff


	//   ....[13]....
        /*00b0*/ 	.word	0xffffffff


	//   ....[14]....
        /*00b4*/ 	.word	0xffffffff


	//   ....[15]....
        /*00b8*/ 	.word	0xffffffff


	//   ....[16]....
        /*00bc*/ 	.word	0xffffffff


	//   ....[17]....
        /*00c0*/ 	.word	0xffffffff


	//   ....[18]....
        /*00c4*/ 	.word	0xffffffff


	//   ....[19]....
        /*00c8*/ 	.word	0xffffffff


	//   ....[20]....
        /*00cc*/ 	.word	0xffffffff


	//   ....[21]....
        /*00d0*/ 	.word	0xffffffff


	//   ....[22]....
        /*00d4*/ 	.word	0xffffffff


	//   ....[23]....
        /*00d8*/ 	.word	0xffffffff


	//   ....[24]....
        /*00dc*/ 	.word	0xffffffff


	//   ....[25]....
        /*00e0*/ 	.word	0xffffffff


	//   ....[26]....
        /*00e4*/ 	.word	0xffffffff


	//   ....[27]....
        /*00e8*/ 	.word	0xffffffff


	//   ....[28]....
        /*00ec*/ 	.word	0xffffffff


	//   ....[29]....
        /*00f0*/ 	.word	0xffffffff


	//   ....[30]....
        /*00f4*/ 	.word	0x0500000a


	//   ....[31]....
        /*00f8*/ 	.word	0x0500000a


	//   ....[32]....
        /*00fc*/ 	.word	0x0500000a


	//   ....[33]....
        /*0100*/ 	.word	0x0500000a


	//   ....[34]....
        /*0104*/ 	.word	0x0500000a


	//   ....[35]....
        /*0108*/ 	.word	0x0500000a


	//   ....[36]....
        /*010c*/ 	.word	0x0500000a


	//   ....[37]....
        /*0110*/ 	.word	0x0500000a


	//   ....[38]....
        /*0114*/ 	.word	0x0500000a


	//   ....[39]....
        /*0118*/ 	.word	0x0500000a


	//   ....[40]....
        /*011c*/ 	.word	0x0500000a


	//   ....[41]....
        /*0120*/ 	.word	0x0500000a


	//   ....[42]....
        /*0124*/ 	.word	0x0500000a


	//   ....[43]....
        /*0128*/ 	.word	0x0500000a


	//   ....[44]....
        /*012c*/ 	.word	0x0500000a


	//   ....[45]....
        /*0130*/ 	.word	0x0500000a


	//   ....[46]....
        /*0134*/ 	.word	0x0500000a


	//   ....[47]....
        /*0138*/ 	.word	0x0500000a


	//   ....[48]....
        /*013c*/ 	.word	0x0500000a


	//   ....[49]....
        /*0140*/ 	.word	0x0500000a


	//   ....[50]....
        /*0144*/ 	.word	0x0500000a


	//   ....[51]....
        /*0148*/ 	.word	0x0500000a


	//   ....[52]....
        /*014c*/ 	.word	0x0500000a


	//   ....[53]....
        /*0150*/ 	.word	0x0500000a


	//   ....[54]....
        /*0154*/ 	.word	0x0500000a


	//   ....[55]....
        /*0158*/ 	.word	0x0500000a


	//   ....[56]....
        /*015c*/ 	.word	0x0500000a


	//   ....[57]....
        /*0160*/ 	.word	0x0500000a


	//   ....[58]....
        /*0164*/ 	.word	0x0500000a


	//   ....[59]....
        /*0168*/ 	.word	0x0500000a


	//----- nvinfo : EIATTR_COOP_GROUP_INSTR_OFFSETS
	.align		4
.L_567:
        /*016c*/ 	.byte	0x04, 0x28
        /*016e*/ 	.short	(.L_569 - .L_568)


	//   ....[0]....
.L_568:
        /*0170*/ 	.word	0x00000360


	//   ....[1]....
        /*0174*/ 	.word	0x00000370


	//   ....[2]....
        /*0178*/ 	.word	0x00000390


	//   ....[3]....
        /*017c*/ 	.word	0x000003a0


	//   ....[4]....
        /*0180*/ 	.word	0x000003c0


	//   ....[5]....
        /*0184*/ 	.word	0x000003d0


	//   ....[6]....
        /*0188*/ 	.word	0x000003f0


	//   ....[7]....
        /*018c*/ 	.word	0x00000400


	//   ....[8]....
        /*0190*/ 	.word	0x00000420


	//   ....[9]....
        /*0194*/ 	.word	0x00000430


	//   ....[10]....
        /*0198*/ 	.word	0x000007e0


	//   ....[11]....
        /*019c*/ 	.word	0x000007f0


	//   ....[12]....
        /*01a0*/ 	.word	0x00000810


	//   ....[13]....
        /*01a4*/ 	.word	0x00000820


	//   ....[14]....
        /*01a8*/ 	.word	0x00000840


	//   ....[15]....
        /*01ac*/ 	.word	0x00000850


	//   ....[16]....
        /*01b0*/ 	.word	0x00000870


	//   ....[17]....
        /*01b4*/ 	.word	0x00000880


	//   ....[18]....
        /*01b8*/ 	.word	0x000008a0


	//   ....[19]....
        /*01bc*/ 	.word	0x000008b0


	//   ....[20]....
        /*01c0*/ 	.word	0x00000b50


	//   ....[21]....
        /*01c4*/ 	.word	0x00000b60


	//   ....[22]....
        /*01c8*/ 	.word	0x00000b80


	//   ....[23]....
        /*01cc*/ 	.word	0x00000b90


	//   ....[24]....
        /*01d0*/ 	.word	0x00000bb0


	//   ....[25]....
        /*01d4*/ 	.word	0x00000bc0


	//   ....[26]....
        /*01d8*/ 	.word	0x00000be0


	//   ....[27]....
        /*01dc*/ 	.word	0x00000bf0


	//   ....[28]....
        /*01e0*/ 	.word	0x00000c10


	//   ....[29]....
        /*01e4*/ 	.word	0x00000c20


	//   ....[30]....
        /*01e8*/ 	.word	0x00000e60


	//   ....[31]....
        /*01ec*/ 	.word	0x00000eb0


	//   ....[32]....
        /*01f0*/ 	.word	0x00000f20


	//   ....[33]....
        /*01f4*/ 	.word	0x00000f70


	//   ....[34]....
        /*01f8*/ 	.word	0x00000fe0


	//   ....[35]....
        /*01fc*/ 	.word	0x00001030


	//   ....[36]....
        /*0200*/ 	.word	0x000010a0


	//   ....[37]....
        /*0204*/ 	.word	0x000010f0


	//   ....[38]....
        /*0208*/ 	.word	0x00001160


	//   ....[39]....
        /*020c*/ 	.word	0x000011b0


	//   ....[40]....
        /*0210*/ 	.word	0x00001230


	//   ....[41]....
        /*0214*/ 	.word	0x00001280


	//   ....[42]....
        /*0218*/ 	.word	0x000012f0


	//   ....[43]....
        /*021c*/ 	.word	0x00001340


	//   ....[44]....
        /*0220*/ 	.word	0x000013b0


	//   ....[45]....
        /*0224*/ 	.word	0x00001400


	//   ....[46]....
        /*0228*/ 	.word	0x00001470


	//   ....[47]....
        /*022c*/ 	.word	0x000014c0


	//   ....[48]....
        /*0230*/ 	.word	0x00001530


	//   ....[49]....
        /*0234*/ 	.word	0x00001580


	//   ....[50]....
        /*0238*/ 	.word	0x00001600


	//   ....[51]....
        /*023c*/ 	.word	0x00001650


	//   ....[52]....
        /*0240*/ 	.word	0x000016c0


	//   ....[53]....
        /*0244*/ 	.word	0x00001710


	//   ....[54]....
        /*0248*/ 	.word	0x00001780


	//   ....[55]....
        /*024c*/ 	.word	0x000017d0


	//   ....[56]....
        /*0250*/ 	.word	0x00001840


	//   ....[57]....
        /*0254*/ 	.word	0x00001890


	//   ....[58]....
        /*0258*/ 	.word	0x00001900


	//   ....[59]....
        /*025c*/ 	.word	0x00001950


	//----- nvinfo : EIATTR_VRC_CTA_INIT_COUNT
	.align		4
.L_569:
        /*0260*/ 	.byte	0x02, 0x4a
	.zero		1
	.zero		1


	//----- nvinfo : EIATTR_EXIT_INSTR_OFFSETS
	.align		4
        /*0264*/ 	.byte	0x04, 0x1c
        /*0266*/ 	.short	(.L_571 - .L_570)


	//   ....[0]....
.L_570:
        /*0268*/ 	.word	0x00000120


	//   ....[1]....
        /*026c*/ 	.word	0x00000590


	//   ....[2]....
        /*0270*/ 	.word	0x00000e00


	//----- nvinfo : EIATTR_CRS_STACK_SIZE
	.align		4
.L_571:
        /*0274*/ 	.byte	0x04, 0x1e
        /*0276*/ 	.short	(.L_573 - .L_572)
.L_572:
        /*0278*/ 	.word	0x00000000


	//----- nvinfo : EIATTR_CBANK_PARAM_SIZE
	.align		4
.L_573:
        /*027c*/ 	.byte	0x03, 0x19
        /*027e*/ 	.short	0x0024


	//----- nvinfo : EIATTR_PARAM_CBANK
	.align		4
        /*0280*/ 	.byte	0x04, 0x0a
        /*0282*/ 	.short	(.L_575 - .L_574)
	.align		4
.L_574:
        /*0284*/ 	.word	index@(.nv.constant0._Z33compute_hh_trafo_cuda_kernel_realIdLj128EEvPT_PKS0_S3_iii)
        /*0288*/ 	.short	0x0380
        /*028a*/ 	.short	0x0024


	//----- nvinfo : EIATTR_SW_WAR
	.align		4
.L_575:
        /*028c*/ 	.byte	0x04, 0x36
        /*028e*/ 	.short	(.L_577 - .L_576)
.L_576:
        /*0290*/ 	.word	0x00000008
.L_577:


//--------------------- .nv.info._Z33compute_hh_trafo_cuda_kernel_realIdLj256EEvPT_PKS0_S3_iii --------------------------
	.section	.nv.info._Z33compute_hh_trafo_cuda_kernel_realIdLj256EEvPT_PKS0_S3_iii,"",@"SHT_CUDA_INFO"
	.sectionflags	@""
	.align	4


	//----- nvinfo : EIATTR_CUDA_API_VERSION
	.align		4
        /*0000*/ 	.byte	0x04, 0x37
        /*0002*/ 	.short	(.L_579 - .L_578)
.L_578:
        /*0004*/ 	.word	0x00000082


	//----- nvinfo : EIATTR_KPARAM_INFO
	.align		4
.L_579:
        /*0008*/ 	.byte	0x04, 0x17
        /*000a*/ 	.short	(.L_581 - .L_580)
.L_580:
        /*000c*/ 	.word	0x00000000
        /*0010*/ 	.short	0x0005
        /*0012*/ 	.short	0x0020
        /*0014*/ 	.byte	0x00, 0xf0, 0x11, 0x00


	//----- nvinfo : EIATTR_KPARAM_INFO
	.align		4
.L_581:
        /*0018*/ 	.byte	0x04, 0x17
        /*001a*/ 	.short	(.L_583 - .L_582)
.L_582:
        /*001c*/ 	.word	0x00000000
        /*0020*/ 	.short	0x0004
        /*0022*/ 	.short	0x001c
        /*0024*/ 	.byte	0x00, 0xf0, 0x11, 0x00


	//----- nvinfo : EIATTR_KPARAM_INFO
	.align		4
.L_583:
        /*0028*/ 	.byte	0x04, 0x17
        /*002a*/ 	.short	(.L_585 - .L_584)
.L_584:
        /*002c*/ 	.word	0x00000000
        /*0030*/ 	.short	0x0003
        /*0032*/ 	.short	0x0018
        /*0034*/ 	.byte	0x00, 0xf0, 0x11, 0x00


	//----- nvinfo : EIATTR_KPARAM_INFO
	.align		4
.L_585:
        /*0038*/ 	.byte	0x04, 0x17
        /*003a*/ 	.short	(.L_587 - .L_586)
.L_586:
        /*003c*/ 	.word	0x00000000
        /*0040*/ 	.short	0x0002
        /*0042*/ 	.short	0x0010
        /*0044*/ 	.byte	0x00, 0xf5, 0x21, 0x00


	//----- nvinfo : EIATTR_KPARAM_INFO
	.align		4
.L_587:
        /*0048*/ 	.byte	0x04, 0x17
        /*004a*/ 	.short	(.L_589 - .L_588)
.L_588:
        /*004c*/ 	.word	0x00000000
        /*0050*/ 	.short	0x0001
        /*0052*/ 	.short	0x0008
        /*0054*/ 	.byte	0x00, 0xf5, 0x21, 0x00


	//----- nvinfo : EIATTR_KPARAM_INFO
	.align		4
.L_589:
        /*0058*/ 	.byte	0x04, 0x17
        /*005a*/ 	.short	(.L_591 - .L_590)
.L_590:
        /*005c*/ 	.word	0x00000000
        /*0060*/ 	.short	0x0000
        /*0062*/ 	.short	0x0000
        /*0064*/ 	.byte	0x00, 0xf5, 0x21, 0x00


	//----- nvinfo : EIATTR_SPARSE_MMA_MASK
	.align		4
.L_591:
        /*0068*/ 	.byte	0x03, 0x50
        /*006a*/ 	.short	0x0000


	//----- nvinfo : EIATTR_MAXREG_COUNT
	.align		4
        /*006c*/ 	.byte	0x03, 0x1b
        /*006e*/ 	.short	0x00ff


	//----- nvinfo : EIATTR_NUM_BARRIERS
	.align		4
        /*0070*/ 	.byte	0x02, 0x4c
        /*0072*/ 	.byte	0x01
	.zero		1


	//----- nvinfo : EIATTR_MERCURY_ISA_VERSION
	.align		4
        /*0074*/ 	.byte	0x03, 0x5f
        /*0076*/ 	.short	0x0101


	//----- nvinfo : EIATTR_COOP_GROUP_MASK_REGIDS
	.align		4
        /*0078*/ 	.byte	0x04, 0x29
        /*007a*/ 	.short	(.L_593 - .L_592)


	//   ....[0]....
.L_592:
        /*007c*/ 	.word	0xffffffff


	//   ....[1]....
        /*0080*/ 	.word	0xffffffff


	//   ....[2]....
        /*0084*/ 	.word	0xffffffff


	//   ....[3]....
        /*0088*/ 	.word	0xffffffff


	//   ....[4]....
        /*008c*/ 	.word	0xffffffff


	//   ....[5]....
        /*0090*/ 	.word	0xffffffff


	//   ....[6]....
        /*0094*/ 	.word	0xffffffff


	//   ....[7]....
        /*0098*/ 	.word	0xffffffff


	//   ....[8]....
        /*009c*/ 	.word	0xffffffff


	//   ....[9]....
        /*00a0*/ 	.word	0xffffffff


	//   ....[10]....
        /*00a4*/ 	.word	0xffffffff


	//   ....[11]....
        /*00a8*/ 	.word	0xffffffff


	//   ....[12]....
        /*00ac*/ 	.word	0xffffffff


	//   ....[13]....
        /*00b0*/ 	.word	0xffffffff


	//   ....[14]....
        /*00b4*/ 	.word	0xffffffff


	//   ....[15]....
        /*00b8*/ 	.word	0xffffffff


	//   ....[16]....
        /*00bc*/ 	.word	0xffffffff


	//   ....[17]....
        /*00c0*/ 	.word	0xffffffff


	//   ....[18]....
        /*00c4*/ 	.word	0xffffffff


	//   ....[19]....
        /*00c8*/ 	.word	0xffffffff


	//   ....[20]....
        /*00cc*/ 	.word	0xffffffff


	//   ....[21]....
        /*00d0*/ 	.word	0xffffffff


	//   ....[22]....
        /*00d4*/ 	.word	0xffffffff


	//   ....[23]....
        /*00d8*/ 	.word	0xffffffff


	//   ....[24]....
        /*00dc*/ 	.word	0xffffffff


	//   ....[25]....
        /*00e0*/ 	.word	0xffffffff


	//   ....[26]....
        /*00e4*/ 	.word	0xffffffff


	//   ....[27]....
        /*00e8*/ 	.word	0xffffffff


	//   ....[28]....
        /*00ec*/ 	.word	0xffffffff


	//   ....[29]....
        /*00f0*/ 	.word	0xffffffff


	//   ....[30]....
        /*00f4*/ 	.word	0x0500000a


	//   ....[31]....
        /*00f8*/ 	.word	0x0500000a


	//   ....[32]....
        /*00fc*/ 	.word	0x0500000a


	//   ....[33]....
        /*0100*/ 	.word	0x0500000a


	//   ....[34]....
        /*0104*/ 	.word	0x0500000a


	//   ....[35]....
        /*0108*/ 	.word	0x0500000a


	//   ....[36]....
        /*010c*/ 	.word	0x0500000a


	//   ....[37]....
        /*0110*/ 	.word	0x0500000a


	//   ....[38]....
        /*0114*/ 	.word	0x0500000a


	//   ....[39]....
        /*0118*/ 	.word	0x0500000a


	//   ....[40]....
        /*011c*/ 	.word	0x0500000a


	//   ....[41]....
        /*0120*/ 	.word	0x0500000a


	//   ....[42]....
        /*0124*/ 	.word	0x0500000a


	//   ....[43]....
        /*0128*/ 	.word	0x0500000a


	//   ....[44]....
        /*012c*/ 	.word	0x0500000a


	//   ....[45]....
        /*0130*/ 	.word	0x0500000a


	//   ....[46]....
        /*0134*/ 	.word	0x0500000a


	//   ....[47]....
        /*0138*/ 	.word	0x0500000a


	//   ....[48]....
        /*013c*/ 	.word	0x0500000a


	//   ....[49]....
        /*0140*/ 	.word	0x0500000a


	//   ....[50]....
        /*0144*/ 	.word	0x0500000a


	//   ....[51]....
        /*0148*/ 	.word	0x0500000a


	//   ....[52]....
        /*014c*/ 	.word	0x0500000a


	//   ....[53]....
        /*0150*/ 	.word	0x0500000a


	//   ....[54]....
        /*0154*/ 	.word	0x0500000a


	//   ....[55]....
        /*0158*/ 	.word	0x0500000a


	//   ....[56]....
        /*015c*/ 	.word	0x0500000a


	//   ....[57]....
        /*0160*/ 	.word	0x0500000a


	//   ....[58]....
        /*0164*/ 	.word	0x0500000a


	//   ....[59]....
        /*0168*/ 	.word	0x0500000a


	//----- nvinfo : EIATTR_COOP_GROUP_INSTR_OFFSETS
	.align		4
.L_593:
        /*016c*/ 	.byte	0x04, 0x28
        /*016e*/ 	.short	(.L_595 - .L_594)


	//   ....[0]....
.L_594:
        /*0170*/ 	.word	0x000003c0


	//   ....[1]....
        /*0174*/ 	.word	0x000003d0


	//   ....[2]....
        /*0178*/ 	.word	0x000003f0


	//   ....[3]....
        /*017c*/ 	.word	0x00000400


	//   ....[4]....
        /*0180*/ 	.word	0x00000420


	//   ....[5]....
        /*0184*/ 	.word	0x00000430


	//   ....[6]....
        /*0188*/ 	.word	0x00000450


	//   ....[7]....
        /*018c*/ 	.word	0x00000460


	//   ....[8]....
        /*0190*/ 	.word	0x00000480


	//   ....[9]....
        /*0194*/ 	.word	0x00000490


	//   ....[10]....
        /*0198*/ 	.word	0x000008a0


	//   ....[11]....
        /*019c*/ 	.word	0x000008b0


	//   ....[12]....
        /*01a0*/ 	.word	0x000008d0


	//   ....[13]....
        /*01a4*/ 	.word	0x000008e0


	//   ....[14]....
        /*01a8*/ 	.word	0x00000900


	//   ....[15]....
        /*01ac*/ 	.word	0x00000910


	//   ....[16]....
        /*01b0*/ 	.word	0x00000930


	//   ....[17]....
        /*01b4*/ 	.word	0x00000940


	//   ....[18]....
        /*01b8*/ 	.word	0x00000960


	//   ....[19]....
        /*01bc*/ 	.word	0x00000970


	//   ....[20]....
        /*01c0*/ 	.word	0x00000c60


	//   ....[21]....
        /*01c4*/ 	.word	0x00000c70


	//   ....[22]....
        /*01c8*/ 	.word	0x00000c90


	//   ....[23]....
        /*01cc*/ 	.word	0x00000ca0


	//   ....[24]....
        /*01d0*/ 	.word	0x00000cc0


	//   ....[25]....
        /*01d4*/ 	.word	0x00000cd0


	//   ....[26]....
        /*01d8*/ 	.word	0x00000cf0


	//   ....[27]....
        /*01dc*/ 	.word	0x00000d00


	//   ....[28]....
        /*01e0*/ 	.word	0x00000d20


	//   ....[29]....
        /*01e4*/ 	.word	0x00000d30


	//   ....[30]....
        /*01e8*/ 	.word	0x00000f70


	//   ....[31]....
        /*01ec*/ 	.word	0x00000fc0


	//   ....[32]....
        /*01f0*/ 	.word	0x00001030


	//   ....[33]....
        /*01f4*/ 	.word	0x00001080


	//   ....[34]....
        /*01f8*/ 	.word	0x000010f0


	//   ....[35]....
        /*01fc*/ 	.word	0x00001140


	//   ....[36]....
        /*0200*/ 	.word	0x000011b0


	//   ....[37]....
        /*0204*/ 	.word	0x00001200


	//   ....[38]....
        /*0208*/ 	.word	0x00001270


	//   ....[39]....
        /*020c*/ 	.word	0x000012c0


	//   ....[40]....
        /*0210*/ 	.word	0x00001340


	//   ....[41]....
        /*0214*/ 	.word	0x00001390


	//   ....[42]....
        /*0218*/ 	.word	0x00001400


	//   ....[43]....
        /*021c*/ 	.word	0x00001450


	//   ....[44]....
        /*0220*/ 	.word	0x000014c0


	//   ....[45]....
        /*0224*/ 	.word	0x00001510


	//   ....[46]....
        /*0228*/ 	.word	0x00001580


	//   ....[47]....
        /*022c*/ 	.word	0x000015d0


	//   ....[48]....
        /*0230*/ 	.word	0x00001640


	//   ....[49]....
        /*0234*/ 	.word	0x00001690


	//   ....[50]....
        /*0238*/ 	.word	0x00001710


	//   ....[51]....
        /*023c*/ 	.word	0x00001760


	//   ....[52]....
        /*0240*/ 	.word	0x000017d0


	//   ....[53]....
        /*0244*/ 	.word	0x00001820


	//   ....[54]....
        /*0248*/ 	.word	0x00001890


	//   ....[55]....
        /*024c*/ 	.word	0x000018e0


	//   ....[56]....
        /*0250*/ 	.word	0x00001950


	//   ....[57]....
        /*0254*/ 	.word	0x000019a0


	//   ....[58]....
        /*0258*/ 	.word	0x00001a10


	//   ....[59]....
        /*025c*/ 	.word	0x00001a60


	//----- nvinfo : EIATTR_VRC_CTA_INIT_COUNT
	.align		4
.L_595:
        /*0260*/ 	.byte	0x02, 0x4a
	.zero		1
	.zero		1


	//----- nvinfo : EIATTR_EXIT_INSTR_OFFSETS
	.align		4
        /*0264*/ 	.byte	0x04, 0x1c
        /*0266*/ 	.short	(.L_597 - .L_596)


	//   ....[0]....
.L_596:
        /*0268*/ 	.word	0x00000120


	//   ....[1]....
        /*026c*/ 	.word	0x000005f0


	//   ....[2]....
        /*0270*/ 	.word	0x00000f10


	//----- nvinfo : EIATTR_CRS_STACK_SIZE
	.align		4
.L_597:
        /*0274*/ 	.byte	0x04, 0x1e
        /*0276*/ 	.short	(.L_599 - .L_598)
.L_598:
        /*0278*/ 	.word	0x00000000


	//----- nvinfo : EIATTR_CBANK_PARAM_SIZE
	.align		4
.L_599:
        /*027c*/ 	.byte	0x03, 0x19
        /*027e*/ 	.short	0x0024


	//----- nvinfo : EIATTR_PARAM_CBANK
	.align		4
        /*0280*/ 	.byte	0x04, 0x0a
        /*0282*/ 	.short	(.L_601 - .L_600)
	.align		4
.L_600:
        /*0284*/ 	.word	index@(.nv.constant0._Z33compute_hh_trafo_cuda_kernel_realIdLj256EEvPT_PKS0_S3_iii)
        /*0288*/ 	.short	0x0380
        /*028a*/ 	.short	0x0024


	//----- nvinfo : EIATTR_SW_WAR
	.align		4
.L_601:
        /*028c*/ 	.byte	0x04, 0x36
        /*028e*/ 	.short	(.L_603 - .L_602)
.L_602:
        /*0290*/ 	.word	0x00000008
.L_603:


//--------------------- .nv.info._Z33compute_hh_trafo_cuda_kernel_realIdLj512EEvPT_PKS0_S3_iii --------------------------
	.section	.nv.info._Z33compute_hh_trafo_cuda_kernel_realIdLj512EEvPT_PKS0_S3_iii,"",@"SHT_CUDA_INFO"
	.sectionflags	@""
	.align	4


	//----- nvinfo : EIATTR_CUDA_API_VERSION
	.align		4
        /*0000*/ 	.byte	0x04, 0x37
        /*0002*/ 	.short	(.L_605 - .L_604)
.L_604:
        /*0004*/ 	.word	0x00000082


	//----- nvinfo : EIATTR_KPARAM_INFO
	.align		4
.L_605:
        /*0008*/ 	.byte	0x04, 0x17
        /*000a*/ 	.short	(.L_607 - .L_606)
.L_606:
        /*000c*/ 	.word	0x00000000
        /*0010*/ 	.short	0x0005
        /*0012*/ 	.short	0x0020
        /*0014*/ 	.byte	0x00, 0xf0, 0x11, 0x00


	//----- nvinfo : EIATTR_KPARAM_INFO
	.align		4
.L_607:
        /*0018*/ 	.byte	0x04, 0x17
        /*001a*/ 	.short	(.L_609 - .L_608)
.L_608:
        /*001c*/ 	.word	0x00000000
        /*0020*/ 	.short	0x0004
        /*0022*/ 	.short	0x001c
        /*0024*/ 	.byte	0x00, 0xf0, 0x11, 0x00


	//----- nvinfo : EIATTR_KPARAM_INFO
	.align		4
.L_609:
        /*0028*/ 	.byte	0x04, 0x17
        /*002a*/ 	.short	(.L_611 - .L_610)
.L_610:
        /*002c*/ 	.word	0x00000000
        /*0030*/ 	.short	0x0003
        /*0032*/ 	.short	0x0018
        /*0034*/ 	.byte	0x00, 0xf0, 0x11, 0x00


	//----- nvinfo : EIATTR_KPARAM_INFO
	.align		4
.L_611:
        /*0038*/ 	.byte	0x04, 0x17
        /*003a*/ 	.short	(.L_613 - .L_612)
.L_612:
        /*003c*/ 	.word	0x00000000
        /*0040*/ 	.short	0x0002
        /*0042*/ 	.short	0x0010
        /*0044*/ 	.byte	0x00, 0xf5, 0x21, 0x00


	//----- nvinfo : EIATTR_KPARAM_INFO
	.align		4
.L_613:
        /*0048*/ 	.byte	0x04, 0x17
        /*004a*/ 	.short	(.L_615 - .L_614)
.L_614:
        /*004c*/ 	.word	0x00000000
        /*0050*/ 	.short	0x0001
        /*0052*/ 	.short	0x0008
        /*0054*/ 	.byte	0x00, 0xf5, 0x21, 0x00


	//----- nvinfo : EIATTR_KPARAM_INFO
	.align		4
.L_615:
        /*0058*/ 	.byte	0x04, 0x17
        /*005a*/ 	.short	(.L_617 - .L_616)
.L_616:
        /*005c*/ 	.word	0x00000000
        /*0060*/ 	.short	0x0000
        /*0062*/ 	.short	0x0000
        /*0064*/ 	.byte	0x00, 0xf5, 0x21, 0x00


	//----- nvinfo : EIATTR_SPARSE_MMA_MASK
	.align		4
.L_617:
        /*0068*/ 	.byte	0x03, 0x50
        /*006a*/ 	.short	0x0000


	//----- nvinfo : EIATTR_MAXREG_COUNT
	.align		4
        /*006c*/ 	.byte	0x03, 0x1b
        /*006e*/ 	.short	0x00ff


	//----- nvinfo : EIATTR_NUM_BARRIERS
	.align		4
        /*0070*/ 	.byte	0x02, 0x4c
        /*0072*/ 	.byte	0x01
	.zero		1


	//----- nvinfo : EIATTR_MERCURY_ISA_VERSION
	.align		4
        /*0074*/ 	.byte	0x03, 0x5f
        /*0076*/ 	.short	0x0101


	//----- nvinfo : EIATTR_COOP_GROUP_MASK_REGIDS
	.align		4
        /*0078*/ 	.byte	0x04, 0x29
        /*007a*/ 	.short	(.L_619 - .L_618)


	//   ....[0]....
.L_618:
        /*007c*/ 	.word	0xffffffff


	//   ....[1]....
        /*0080*/ 	.word	0xffffffff


	//   ....[2]....
        /*0084*/ 	.word	0xffffffff


	//   ....[3]....
        /*0088*/ 	.word	0xffffffff


	//   ....[4]....
        /*008c*/ 	.word	0xffffffff


	//   ....[5]....
        /*0090*/ 	.word	0xffffffff


	//   ....[6]....
        /*0094*/ 	.word	0xffffffff


	//   ....[7]....
        /*0098*/ 	.word	0xffffffff


	//   ....[8]....
        /*009c*/ 	.word	0xffffffff


	//   ....[9]....
        /*00a0*/ 	.word	0xffffffff


	//   ....[10]....
        /*00a4*/ 	.word	0xffffffff


	//   ....[11]....
        /*00a8*/ 	.word	0xffffffff


	//   ....[12]....
        /*00ac*/ 	.word	0xffffffff


	//   ....[13]....
        /*00b0*/ 	.word	0xffffffff


	//   ....[14]....
        /*00b4*/ 	.word	0xffffffff


	//   ....[15]....
        /*00b8*/ 	.word	0xffffffff


	//   ....[16]....
        /*00bc*/ 	.word	0xffffffff


	//   ....[17]....
        /*00c0*/ 	.word	0xffffffff


	//   ....[18]....
        /*00c4*/ 	.word	0xffffffff


	//   ....[19]....
        /*00c8*/ 	.word	0xffffffff


	//   ....[20]....
        /*00cc*/ 	.word	0xffffffff


	//   ....[21]....
        /*00d0*/ 	.word	0xffffffff


	//   ....[22]....
        /*00d4*/ 	.word	0xffffffff


	//   ....[23]....
        /*00d8*/ 	.word	0xffffffff


	//   ....[24]....
        /*00dc*/ 	.word	0xffffffff


	//   ....[25]....
        /*00e0*/ 	.word	0xffffffff


	//   ....[26]....
        /*00e4*/ 	.word	0xffffffff


	//   ....[27]....
        /*00e8*/ 	.word	0xffffffff


	//   ....[28]....
        /*00ec*/ 	.word	0xffffffff


	//   ....[29]....
        /*00f0*/ 	.word	0xffffffff


	//   ....[30]....
        /*00f4*/ 	.word	0x0500000a


	//   ....[31]....
        /*00f8*/ 	.word	0x0500000a


	//   ....[32]....
        /*00fc*/ 	.word	0x0500000a


	//   ....[33]....
        /*0100*/ 	.word	0x0500000a


	//   ....[34]....
        /*0104*/ 	.word	0x0500000a


	//   ....[35]....
        /*0108*/ 	.word	0x0500000a


	//   ....[36]....
        /*010c*/ 	.word	0x0500000a


	//   ....[37]....
        /*0110*/ 	.word	0x0500000a


	//   ....[38]....
        /*0114*/ 	.word	0x0500000a


	//   ....[39]....
        /*0118*/ 	.word	0x0500000a


	//   ....[40]....
        /*011c*/ 	.word	0x0500000a


	//   ....[41]....
        /*0120*/ 	.word	0x0500000a


	//   ....[42]....
        /*0124*/ 	.word	0x0500000a


	//   ....[43]....
        /*0128*/ 	.word	0x0500000a


	//   ....[44]....
        /*012c*/ 	.word	0x0500000a


	//   ....[45]....
        /*0130*/ 	.word	0x0500000a


	//   ....[46]....
        /*0134*/ 	.word	0x0500000a


	//   ....[47]....
        /*0138*/ 	.word	0x0500000a


	//   ....[48]....
        /*013c*/ 	.word	0x0500000a


	//   ....[49]....
        /*0140*/ 	.word	0x0500000a


	//   ....[50]....
        /*0144*/ 	.word	0x0500000a


	//   ....[51]....
        /*0148*/ 	.word	0x0500000a


	//   ....[52]....
        /*014c*/ 	.word	0x0500000a


	//   ....[53]....
        /*0150*/ 	.word	0x0500000a


	//   ....[54]....
        /*0154*/ 	.word	0x0500000a


	//   ....[55]....
        /*0158*/ 	.word	0x0500000a


	//   ....[56]....
        /*015c*/ 	.word	0x0500000a


	//   ....[57]....
        /*0160*/ 	.word	0x0500000a


	//   ....[58]....
        /*0164*/ 	.word	0x0500000a


	//   ....[59]....
        /*0168*/ 	.word	0x0500000a


	//----- nvinfo : EIATTR_COOP_GROUP_INSTR_OFFSETS
	.align		4
.L_619:
        /*016c*/ 	.byte	0x04, 0x28
        /*016e*/ 	.short	(.L_621 - .L_620)


	//   ....[0]....
.L_620:
        /*0170*/ 	.word	0x00000420


	//   ....[1]....
        /*0174*/ 	.word	0x00000430


	//   ....[2]....
        /*0178*/ 	.word	0x00000450


	//   ....[3]....
        /*017c*/ 	.word	0x00000460


	//   ....[4]....
        /*0180*/ 	.word	0x00000480


	//   ....[5]....
        /*0184*/ 	.word	0x00000490


	//   ....[6]....
        /*0188*/ 	.word	0x000004b0


	//   ....[7]....
        /*018c*/ 	.word	0x000004c0


	//   ....[8]....
        /*0190*/ 	.word	0x000004e0


	//   ....[9]....
        /*0194*/ 	.word	0x000004f0


	//   ....[10]....
        /*0198*/ 	.word	0x00000960


	//   ....[11]....
        /*019c*/ 	.word	0x00000970


	//   ....[12]....
        /*01a0*/ 	.word	0x00000990


	//   ....[13]....
        /*01a4*/ 	.word	0x000009a0


	//   ....[14]....
        /*01a8*/ 	.word	0x000009c0


	//   ....[15]....
        /*01ac*/ 	.word	0x000009d0


	//   ....[16]....
        /*01b0*/ 	.word	0x000009f0


	//   ....[17]....
        /*01b4*/ 	.word	0x00000a00


	//   ....[18]....
        /*01b8*/ 	.word	0x00000a20


	//   ....[19]....
        /*01bc*/ 	.word	0x00000a30


	//   ....[20]....
        /*01c0*/ 	.word	0x00000d70


	//   ....[21]....
        /*01c4*/ 	.word	0x00000d80


	//   ....[22]....
        /*01c8*/ 	.word	0x00000da0


	//   ....[23]....
        /*01cc*/ 	.word	0x00000db0


	//   ....[24]....
        /*01d0*/ 	.word	0x00000dd0


	//   ....[25]....
        /*01d4*/ 	.word	0x00000de0


	//   ....[26]....
        /*01d8*/ 	.word	0x00000e00


	//   ....[27]....
        /*01dc*/ 	.word	0x00000e10


	//   ....[28]....
        /*01e0*/ 	.word	0x00000e30


	//   ....[29]....
        /*01e4*/ 	.word	0x00000e40


	//   ....[30]....
        /*01e8*/ 	.word	0x00001080


	//   ....[31]....
        /*01ec*/ 	.word	0x000010d0


	//   ....[32]....
        /*01f0*/ 	.word	0x00001140


	//   ....[33]....
        /*01f4*/ 	.word	0x00001190


	//   ....[34]....
        /*01f8*/ 	.word	0x00001200


	//   ....[35]....
        /*01fc*/ 	.word	0x00001250


	//   ....[36]....
        /*0200*/ 	.word	0x000012c0


	//   ....[37]....
        /*0204*/ 	.word	0x00001310


	//   ....[38]....
        /*0208*/ 	.word	0x00001380


	//   ....[39]....
        /*020c*/ 	.word	0x000013d0


	//   ....[40]....
        /*0210*/ 	.word	0x00001450


	//   ....[41]....
        /*0214*/ 	.word	0x000014a0


	//   ....[42]....
        /*0218*/ 	.word	0x00001510


	//   ....[43]....
        /*021c*/ 	.word	0x00001560


	//   ....[44]....
        /*0220*/ 	.word	0x000015d0


	//   ....[45]....
        /*0224*/ 	.word	0x00001620


	//   ....[46]....
        /*0228*/ 	.word	0x00001690


	//   ....[47]....
        /*022c*/ 	.word	0x000016e0


	//   ....[48]....
        /*0230*/ 	.word	0x00001750


	//   ....[49]....
        /*0234*/ 	.word	0x000017a0


	//   ....[50]....
        /*0238*/ 	.word	0x00001820


	//   ....[51]....
        /*023c*/ 	.word	0x00001870


	//   ....[52]....
        /*0240*/ 	.word	0x000018e0


	//   ....[53]....
        /*0244*/ 	.word	0x00001930


	//   ....[54]....
        /*0248*/ 	.word	0x000019a0


	//   ....[55]....
        /*024c*/ 	.word	0x000019f0


	//   ....[56]....
        /*0250*/ 	.word	0x00001a60


	//   ....[57]....
        /*0254*/ 	.word	0x00001ab0


	//   ....[58]....
        /*0258*/ 	.word	0x00001b20


	//   ....[59]....
        /*025c*/ 	.word	0x00001b70


	//----- nvinfo : EIATTR_VRC_CTA_INIT_COUNT
	.align		4
.L_621:
        /*0260*/ 	.byte	0x02, 0x4a
	.zero		1
	.zero		1


	//----- nvinfo : EIATTR_EXIT_INSTR_OFFSETS
	.align		4
        /*0264*/ 	.byte	0x04, 0x1c
        /*0266*/ 	.short	(.L_623 - .L_622)


	//   ....[0]....
.L_622:
        /*0268*/ 	.word	0x00000120


	//   ....[1]....
        /*026c*/ 	.word	0x00000650


	//   ....[2]....
        /*0270*/ 	.word	0x00001020


	//----- nvinfo : EIATTR_CRS_STACK_SIZE
	.align		4
.L_623:
        /*0274*/ 	.byte	0x04, 0x1e
        /*0276*/ 	.short	(.L_625 - .L_624)
.L_624:
        /*0278*/ 	.word	0x00000000


	//----- nvinfo : EIATTR_CBANK_PARAM_SIZE
	.align		4
.L_625:
        /*027c*/ 	.byte	0x03, 0x19
        /*027e*/ 	.short	0x0024


	//----- nvinfo : EIATTR_PARAM_CBANK
	.align		4
        /*0280*/ 	.byte	0x04, 0x0a
        /*0282*/ 	.short	(.L_627 - .L_626)
	.align		4
.L_626:
        /*0284*/ 	.word	index@(.nv.constant0._Z33compute_hh_trafo_cuda_kernel_realIdLj512EEvPT_PKS0_S3_iii)
        /*0288*/ 	.short	0x0380
        /*028a*/ 	.short	0x0024


	//----- nvinfo : EIATTR_SW_WAR
	.align		4
.L_627:
        /*028c*/ 	.byte	0x04, 0x36
        /*028e*/ 	.short	(.L_629 - .L_628)
.L_628:
        /*0290*/ 	.word	0x00000008
.L_629:


//--------------------- .nv.info._Z33compute_hh_trafo_cuda_kernel_realIdLj1024EEvPT_PKS0_S3_iii --------------------------
	.section	.nv.info._Z33compute_hh_trafo_cuda_kernel_realIdLj1024EEvPT_PKS0_S3_iii,"",@"SHT_CUDA_INFO"
	.sectionflags	@""
	.align	4


	//----- nvinfo : EIATTR_CUDA_API_VERSION
	.align		4
        /*0000*/ 	.byte	0x04, 0x37
        /*0002*/ 	.short	(.L_631 - .L_630)
.L_630:
        /*0004*/ 	.word	0x00000082


	//----- nvinfo : EIATTR_KPARAM_INFO
	.align		4
.L_631:
        /*0008*/ 	.byte	0x04, 0x17
        /*000a*/ 	.short	(.L_633 - .L_632)
.L_632:
        /*000c*/ 	.word	0x00000000
        /*0010*/ 	.short	0x0005
        /*0012*/ 	.short	0x0020
        /*0014*/ 	.byte	0x00, 0xf0, 0x11, 0x00


	//----- nvinfo : EIATTR_KPARAM_INFO
	.align		4
.L_633:
        /*0018*/ 	.byte	0x04, 0x17
        /*001a*/ 	.short	(.L_635 - .L_634)
.L_634:
        /*001c*/ 	.word	0x00000000
        /*0020*/ 	.short	0x0004
        /*0022*/ 	.short	0x001c
        /*0024*/ 	.byte	0x00, 0xf0, 0x11, 0x00


	//----- nvinfo : EIATTR_KPARAM_INFO
	.align		4
.L_635:
        /*0028*/ 	.byte	0x04, 0x17
        /*002a*/ 	.short	(.L_637 - .L_636)
.L_636:
        /*002c*/ 	.word	0x00000000
        /*0030*/ 	.short	0x0003
        /*0032*/ 	.short	0x0018
        /*0034*/ 	.byte	0x00, 0xf0, 0x11, 0x00


	//----- nvinfo : EIATTR_KPARAM_INFO
	.align		4
.L_637:
        /*0038*/ 	.byte	0x04, 0x17
        /*003a*/ 	.short	(.L_639 - .L_638)
.L_638:
        /*003c*/ 	.word	0x00000000
        /*0040*/ 	.short	0x0002
        /*0042*/ 	.short	0x0010
        /*0044*/ 	.byte	0x00, 0xf5, 0x21, 0x00


	//----- nvinfo : EIATTR_KPARAM_INFO
	.align		4
.L_639:
        /*0048*/ 	.byte	0x04, 0x17
        /*004a*/ 	.short	(.L_641 - .L_640)
.L_640:
        /*004c*/ 	.word	0x00000000
        /*0050*/ 	.short	0x0001
        /*0052*/ 	.short	0x0008
        /*0054*/ 	.byte	0x00, 0xf5, 0x21, 0x00


	//----- nvinfo : EIATTR_KPARAM_INFO
	.align		4
.L_641:
        /*0058*/ 	.byte	0x04, 0x17
        /*005a*/ 	.short	(.L_643 - .L_642)
.L_642:
        /*005c*/ 	.word	0x00000000
        /*0060*/ 	.short	0x0000
        /*0062*/ 	.short	0x0000
        /*0064*/ 	.byte	0x00, 0xf5, 0x21, 0x00


	//----- nvinfo : EIATTR_SPARSE_MMA_MASK
	.align		4
.L_643:
        /*0068*/ 	.byte	0x03, 0x50
        /*006a*/ 	.short	0x0000


	//----- nvinfo : EIATTR_MAXREG_COUNT
	.align		4
        /*006c*/ 	.byte	0x03, 0x1b
        /*006e*/ 	.short	0x00ff


	//----- nvinfo : EIATTR_NUM_BARRIERS
	.align		4
        /*0070*/ 	.byte	0x02, 0x4c
        /*0072*/ 	.byte	0x01
	.zero		1


	//----- nvinfo : EIATTR_MERCURY_ISA_VERSION
	.align		4
        /*0074*/ 	.byte	0x03, 0x5f
        /*0076*/ 	.short	0x0101


	//----- nvinfo : EIATTR_COOP_GROUP_MASK_REGIDS
	.align		4
        /*0078*/ 	.byte	0x04, 0x29
        /*007a*/ 	.short	(.L_645 - .L_644)


	//   ....[0]....
.L_644:
        /*007c*/ 	.word	0xffffffff


	//   ....[1]....
        /*0080*/ 	.word	0xffffffff


	//   ....[2]....
        /*0084*/ 	.word	0xffffffff


	//   ....[3]....
        /*0088*/ 	.word	0xffffffff


	//   ....[4]....
        /*008c*/ 	.word	0xffffffff


	//   ....[5]....
        /*0090*/ 	.word	0xffffffff


	//   ....[6]....
        /*0094*/ 	.word	0xffffffff


	//   ....[7]....
        /*0098*/ 	.word	0xffffffff


	//   ....[8]....
        /*009c*/ 	.word	0xffffffff


	//   ....[9]....
        /*00a0*/ 	.word	0xffffffff


	//   ....[10]....
        /*00a4*/ 	.word	0xffffffff


	//   ....[11]....
        /*00a8*/ 	.word	0xffffffff


	//   ....[12]....
        /*00ac*/ 	.word	0xffffffff


	//   ....[13]....
        /*00b0*/ 	.word	0xffffffff


	//   ....[14]....
        /*00b4*/ 	.word	0xffffffff


	//   ....[15]....
        /*00b8*/ 	.word	0xffffffff


	//   ....[16]....
        /*00bc*/ 	.word	0xffffffff


	//   ....[17]....
        /*00c0*/ 	.word	0xffffffff


	//   ....[18]....
        /*00c4*/ 	.word	0xffffffff


	//   ....[19]....
        /*00c8*/ 	.word	0xffffffff


	//   ....[20]....
        /*00cc*/ 	.word	0xffffffff


	//   ....[21]....
        /*00d0*/ 	.word	0xffffffff


	//   ....[22]....
        /*00d4*/ 	.word	0xffffffff


	//   ....[23]....
        /*00d8*/ 	.word	0xffffffff


	//   ....[24]....
        /*00dc*/ 	.word	0xffffffff


	//   ....[25]....
        /*00e0*/ 	.word	0xffffffff


	//   ....[26]....
        /*00e4*/ 	.word	0xffffffff


	//   ....[27]....
        /*00e8*/ 	.word	0xffffffff


	//   ....[28]....
        /*00ec*/ 	.word	0xffffffff


	//   ....[29]....
        /*00f0*/ 	.word	0xffffffff


	//   ....[30]....
        /*00f4*/ 	.word	0x0500000a


	//   ....[31]....
        /*00f8*/ 	.word	0x0500000a


	//   ....[32]....
        /*00fc*/ 	.word	0x0500000a


	//   ....[33]....
        /*0100*/ 	.word	0x0500000a


	//   ....[34]....
        /*0104*/ 	.word	0x0500000a


	//   ....[35]....
        /*0108*/ 	.word	0x0500000a


	//   ....[36]....
        /*010c*/ 	.word	0x0500000a


	//   ....[37]....
        /*0110*/ 	.word	0x0500000a


	//   ....[38]....
        /*0114*/ 	.word	0x0500000a


	//   ....[39]....
        /*0118*/ 	.word	0x0500000a


	//   ....[40]....
        /*011c*/ 	.word	0x0500000a


	//   ....[41]....
        /*0120*/ 	.word	0x0500000a


	//   ....[42]....
        /*0124*/ 	.word	0x0500000a


	//   ....[43]....
        /*0128*/ 	.word	0x0500000a


	//   ....[44]....
        /*012c*/ 	.word	0x0500000a


	//   ....[45]....
        /*0130*/ 	.word	0x0500000a


	//   ....[46]....
        /*0134*/ 	.word	0x0500000a


	//   ....[47]....
        /*0138*/ 	.word	0x0500000a


	//   ....[48]....
        /*013c*/ 	.word	0x0500000a


	//   ....[49]....
        /*0140*/ 	.word	0x0500000a


	//   ....[50]....
        /*0144*/ 	.word	0x0500000a


	//   ....[51]....
        /*0148*/ 	.word	0x0500000a


	//   ....[52]....
        /*014c*/ 	.word	0x0500000a


	//   ....[53]....
        /*0150*/ 	.word	0x0500000a


	//   ....[54]....
        /*0154*/ 	.word	0x0500000a


	//   ....[55]....
        /*0158*/ 	.word	0x0500000a


	//   ....[56]....
        /*015c*/ 	.word	0x0500000a


	//   ....[57]....
        /*0160*/ 	.word	0x0500000a


	//   ....[58]....
        /*0164*/ 	.word	0x0500000a


	//   ....[59]....
        /*0168*/ 	.word	0x0500000a


	//----- nvinfo : EIATTR_COOP_GROUP_INSTR_OFFSETS
	.align		4
.L_645:
        /*016c*/ 	.byte	0x04, 0x28
        /*016e*/ 	.short	(.L_647 - .L_646)


	//   ....[0]....
.L_646:
        /*0170*/ 	.word	0x00000480


	//   ....[1]....
        /*0174*/ 	.word	0x00000490


	//   ....[2]....
        /*0178*/ 	.word	0x000004b0


	//   ....[3]....
        /*017c*/ 	.word	0x000004c0


	//   ....[4]....
        /*0180*/ 	.word	0x000004e0


	//   ....[5]....
        /*0184*/ 	.word	0x000004f0


	//   ....[6]....
        /*0188*/ 	.word	0x00000510


	//   ....[7]....
        /*018c*/ 	.word	0x00000520


	//   ....[8]....
        /*0190*/ 	.word	0x00000540


	//   ....[9]....
        /*0194*/ 	.word	0x00000550


	//   ....[10]....
        /*0198*/ 	.word	0x00000a30


	//   ....[11]....
        /*019c*/ 	.word	0x00000a40


	//   ....[12]....
        /*01a0*/ 	.word	0x00000a60


	//   ....[13]....
        /*01a4*/ 	.word	0x00000a70


	//   ....[14]....
        /*01a8*/ 	.word	0x00000a90


	//   ....[15]....
        /*01ac*/ 	.word	0x00000aa0


	//   ....[16]....
        /*01b0*/ 	.word	0x00000ac0


	//   ....[17]....
        /*01b4*/ 	.word	0x00000ad0


	//   ....[18]....
        /*01b8*/ 	.word	0x00000af0


	//   ....[19]....
        /*01bc*/ 	.word	0x00000b00


	//   ....[20]....
        /*01c0*/ 	.word	0x00000ea0


	//   ....[21]....
        /*01c4*/ 	.word	0x00000eb0


	//   ....[22]....
        /*01c8*/ 	.word	0x00000ed0


	//   ....[23]....
        /*01cc*/ 	.word	0x00000ee0


	//   ....[24]....
        /*01d0*/ 	.word	0x00000f00


	//   ....[25]....
        /*01d4*/ 	.word	0x00000f10


	//   ....[26]....
        /*01d8*/ 	.word	0x00000f30


	//   ....[27]....
        /*01dc*/ 	.word	0x00000f40


	//   ....[28]....
        /*01e0*/ 	.word	0x00000f60


	//   ....[29]....
        /*01e4*/ 	.word	0x00000f70


	//   ....[30]....
        /*01e8*/ 	.word	0x000011b0


	//   ....[31]....
        /*01ec*/ 	.word	0x00001200


	//   ....[32]....
        /*01f0*/ 	.word	0x00001270


	//   ....[33]....
        /*01f4*/ 	.word	0x000012c0


	//   ....[34]....
        /*01f8*/ 	.word	0x00001330


	//   ....[35]....
        /*01fc*/ 	.word	0x00001380


	//   ....[36]....
        /*0200*/ 	.word	0x000013f0


	//   ....[37]....
        /*0204*/ 	.word	0x00001440


	//   ....[38]....
        /*0208*/ 	.word	0x000014b0


	//   ....[39]....
        /*020c*/ 	.word	0x00001500


	//   ....[40]....
        /*0210*/ 	.word	0x00001580


	//   ....[41]....
        /*0214*/ 	.word	0x000015d0


	//   ....[42]....
        /*0218*/ 	.word	0x00001640


	//   ....[43]....
        /*021c*/ 	.word	0x00001690


	//   ....[44]....
        /*0220*/ 	.word	0x00001700


	//   ....[45]....
        /*0224*/ 	.word	0x00001750


	//   ....[46]....
        /*0228*/ 	.word	0x000017c0


	//   ....[47]....
        /*022c*/ 	.word	0x00001810


	//   ....[48]....
        /*0230*/ 	.word	0x00001880


	//   ....[49]....
        /*0234*/ 	.word	0x000018d0


	//   ....[50]....
        /*0238*/ 	.word	0x00001950


	//   ....[51]....
        /*023c*/ 	.word	0x000019a0


	//   ....[52]....
        /*0240*/ 	.word	0x00001a10


	//   ....[53]....
        /*0244*/ 	.word	0x00001a60


	//   ....[54]....
        /*0248*/ 	.word	0x00001ad0


	//   ....[55]....
        /*024c*/ 	.word	0x00001b20


	//   ....[56]....
        /*0250*/ 	.word	0x00001b90


	//   ....[57]....
        /*0254*/ 	.word	0x00001be0


	//   ....[58]....
        /*0258*/ 	.word	0x00001c50


	//   ....[59]....
        /*025c*/ 	.word	0x00001ca0


	//----- nvinfo : EIATTR_VRC_CTA_INIT_COUNT
	.align		4
.L_647:
        /*0260*/ 	.byte	0x02, 0x4a
	.zero		1
	.zero		1


	//----- nvinfo : EIATTR_EXIT_INSTR_OFFSETS
	.align		4
        /*0264*/ 	.byte	0x04, 0x1c
        /*0266*/ 	.short	(.L_649 - .L_648)


	//   ....[0]....
.L_648:
        /*0268*/ 	.word	0x00000120


	//   ....[1]....
        /*026c*/ 	.word	0x000006b0


	//   ....[2]....
        /*0270*/ 	.word	0x00001150


	//----- nvinfo : EIATTR_CRS_STACK_SIZE
	.align		4
.L_649:
        /*0274*/ 	.byte	0x04, 0x1e
        /*0276*/ 	.short	(.L_651 - .L_650)
.L_650:
        /*0278*/ 	.word	0x00000000


	//----- nvinfo : EIATTR_CBANK_PARAM_SIZE
	.align		4
.L_651:
        /*027c*/ 	.byte	0x03, 0x19
        /*027e*/ 	.short	0x0024


	//----- nvinfo : EIATTR_PARAM_CBANK
	.align		4
        /*0280*/ 	.byte	0x04, 0x0a
        /*0282*/ 	.short	(.L_653 - .L_652)
	.align		4
.L_652:
        /*0284*/ 	.word	index@(.nv.constant0._Z33compute_hh_trafo_cuda_kernel_realIdLj1024EEvPT_PKS0_S3_iii)
        /*0288*/ 	.short	0x0380
        /*028a*/ 	.short	0x0024


	//----- nvinfo : EIATTR_SW_WAR
	.align		4
.L_653:
        /*028c*/ 	.byte	0x04, 0x36
        /*028e*/ 	.short	(.L_655 - .L_654)
.L_654:
        /*0290*/ 	.word	0x00000008
.L_655:


//--------------------- .nv.callgraph             --------------------------
	.section	.nv.callgraph,"",@"SHT_CUDA_CALLGRAPH"
	.align	4
	.sectionentsize	8
	.align		4
        /*0000*/ 	.word	0x00000000
	.align		4
        /*0004*/ 	.word	0xffffffff
	.align		4
        /*0008*/ 	.word	0x00000000
	.align		4
        /*000c*/ 	.word	0xfffffffe
	.align		4
        /*0010*/ 	.word	0x00000000
	.align		4
        /*0014*/ 	.word	0xfffffffd
	.align		4
        /*0018*/ 	.word	0x00000000
	.align		4
        /*001c*/ 	.word	0xfffffffc


//--------------------- .text._Z33compute_hh_trafo_cuda_kernel_realIfLj1EEvPT_PKS0_S3_iii --------------------------
	.section	.text._Z33compute_hh_trafo_cuda_kernel_realIfLj1EEvPT_PKS0_S3_iii,"ax",@progbits
	.align	128
        .global         _Z33compute_hh_trafo_cuda_kernel_realIfLj1EEvPT_PKS0_S3_iii
        .type           _Z33compute_hh_trafo_cuda_kernel_realIfLj1EEvPT_PKS0_S3_iii,@function
        .size           _Z33compute_hh_trafo_cuda_kernel_realIfLj1EEvPT_PKS0_S3_iii,(.L_x_504 - _Z33compute_hh_trafo_cuda_kernel_realIfLj1EEvPT_PKS0_S3_iii)
        .other          _Z33compute_hh_trafo_cuda_kernel_realIfLj1EEvPT_PKS0_S3_iii,@"STO_CUDA_ENTRY STV_DEFAULT"
_Z33compute_hh_trafo_cuda_kernel_realIfLj1EEvPT_PKS0_S3_iii:
.text._Z33compute_hh_trafo_cuda_kernel_realIfLj1EEvPT_PKS0_S3_iii:
[----:B------:R-:W-:Y:S01]  /*0000*/  LDC R1, c[0x0][0x37c] ;  /* 0x0000df00ff017b82 */ /* 0x000fe20000000800 */
[----:B------:R-:W0:Y:S07]  /*0010*/  S2R R0, SR_TID.X ;  /* 0x0000000000007919 */ /* 0x000e2e0000002100 */
[----:B------:R-:W1:Y:S01]  /*0020*/  LDC R3, c[0x0][0x3a0] ;  /* 0x0000e800ff037b82 */ /* 0x000e620000000800 */
[----:B------:R-:W2:Y:S01]  /*0030*/  LDCU.64 UR10, c[0x0][0x398] ;  /* 0x00007300ff0a77ac */ /* 0x000ea20008000a00 */
[----:B------:R-:W3:Y:S06]  /*0040*/  LDCU.64 UR8, c[0x0][0x358] ;  /* 0x00006b00ff0877ac */ /* 0x000eec0008000a00 */
[----:B------:R-:W4:Y:S08]  /*0050*/  S2UR UR4, SR_CTAID.X ;  /* 0x00000000000479c3 */ /* 0x000f300000002500 */
[----:B------:R-:W5:Y:S01]  /*0060*/  LDC.64 R6, c[0x0][0x380] ;  /* 0x0000e000ff067b82 */ /* 0x000f620000000a00 */
[----:B--2---:R-:W-:-:S02]  /*0070*/  MOV R5, UR11 ;  /* 0x0000000b00057c02 */ /* 0x004fc40008000f00 */
[----:B-1----:R-:W-:-:S04]  /*0080*/  IADD3 R9, PT, PT, R3, -0x1, RZ ;  /* 0xffffffff03097810 */ /* 0x002fc80007ffe0ff */
[----:B0-----:R-:W-:-:S05]  /*0090*/  IADD3 R2, PT, PT, R9, R0, RZ ;  /* 0x0000000009027210 */ /* 0x001fca0007ffe0ff */
[----:B----4-:R-:W-:-:S04]  /*00a0*/  IMAD R22, R2, R5, UR4 ;  /* 0x0000000402167e24 */ /* 0x010fc8000f8e0205 */
[----:B-----5:R-:W-:-:S06]  /*00b0*/  IMAD.WIDE R6, R22, 0x4, R6 ;  /* 0x0000000416067825 */ /* 0x020fcc00078e0206 */
[----:B---3--:R-:W2:Y:S01]  /*00c0*/  LDG.E R7, desc[UR8][R6.64] ;  /* 0x0000000806077981 */ /* 0x008ea2000c1e1900 */
[----:B------:R-:W0:Y:S01]  /*00d0*/  S2UR UR5, SR_CgaCtaId ;  /* 0x00000000000579c3 */ /* 0x000e220000008800 */
[----:B------:R-:W-:Y:S01]  /*00e0*/  UMOV UR4, 0x400 ;  /* 0x0000040000047882 */ /* 0x000fe20000000000 */
[----:B------:R-:W-:Y:S01]  /*00f0*/  ISETP.GE.AND P0, PT, R3, 0x1, PT ;  /* 0x000000010300780c */ /* 0x000fe20003f06270 */
[----:B0-----:R-:W-:-:S06]  /*0100*/  ULEA UR6, UR5, UR4, 0x18 ;  /* 0x0000000405067291 */ /* 0x001fcc000f8ec0ff */
[----:B------:R-:W-:-:S05]  /*0110*/  LEA R2, R0, UR6, 0x2 ;  /* 0x0000000600027c11 */ /* 0x000fca000f8e10ff */
[----:B--2---:R0:W-:Y:S01]  /*0120*/  STS [R2], R7 ;  /* 0x0000000702007388 */ /* 0x0041e20000000800 */
[----:B------:R-:W-:Y:S05]  /*0130*/  @!P0 EXIT ;  /* 0x000000000000894d */ /* 0x000fea0003800000 */
[----:B------:R-:W1:Y:S01]  /*0140*/  LDC R4, c[0x0][0x3a0] ;  /* 0x0000e800ff047b82 */ /* 0x000e620000000800 */
[----:B------:R-:W2:Y:S01]  /*0150*/  LDCU UR6, c[0x0][0x360] ;  /* 0x00006c00ff0677ac */ /* 0x000ea20008000800 */
[----:B------:R-:W-:Y:S01]  /*0160*/  LOP3.LUT P0, R3, R3, 0x3, RZ, 0xc0, !PT ;  /* 0x0000000303037812 */ /* 0x000fe2000780c0ff */
[----:B------:R-:W-:Y:S01]  /*0170*/  IMAD.U32 R18, RZ, RZ, UR10 ;  /* 0x0000000aff127e24 */ /* 0x000fe2000f8e00ff */
[----:B------:R-:W0:Y:S03]  /*0180*/  LDCU UR7, c[0x0][0x3a0] ;  /* 0x00007400ff0777ac */ /* 0x000e260008000800 */
[----:B------:R-:W-:Y:S01]  /*0190*/  IMAD R9, R9, R18, R0 ;  /* 0x0000001209097224 */ /* 0x000fe200078e0200 */
[----:B------:R-:W-:-:S04]  /*01a0*/  UIADD3 UR4, UPT, UPT, UR4, 0x8, URZ ;  /* 0x0000000804047890 */ /* 0x000fc8000fffe0ff */
[----:B------:R-:W-:Y:S02]  /*01b0*/  ULEA UR4, UR5, UR4, 0x18 ;  /* 0x0000000405047291 */ /* 0x000fe4000f8ec0ff */
[----:B--2---:R-:W-:-:S04]  /*01c0*/  UIADD3 UR5, UPT, UPT, UR6, -0x1, URZ ;  /* 0xffffffff06057890 */ /* 0x004fc8000fffe0ff */
[----:B------:R-:W-:Y:S02]  /*01d0*/  LEA R6, R0, UR4, 0x2 ;  /* 0x0000000400067c11 */ /* 0x000fe4000f8e10ff */
[----:B0-----:R-:W-:Y:S02]  /*01e0*/  MOV R7, UR7 ;  /* 0x0000000700077c02 */ /* 0x001fe40008000f00 */
[----:B-1----:R-:W-:Y:S01]  /*01f0*/  ISETP.GE.U32.AND P1, PT, R4, 0x4, PT ;  /* 0x000000040400780c */ /* 0x002fe20003f26070 */
[----:B------:R-:W-:-:S12]  /*0200*/  @!P0 BRA `(.L_x_0) ;  /* 0x0000000000988947 */ /* 0x000fd80003800000 */
[----:B------:R-:W0:Y:S01]  /*0210*/  LDC.64 R14, c[0x0][0x380] ;  /* 0x0000e000ff0e7b82 */ /* 0x000e220000000a00 */
[----:B------:R-:W-:Y:S01]  /*0220*/  IADD3 R3, PT, PT, -R3, RZ, RZ ;  /* 0x000000ff03037210 */ /* 0x000fe20007ffe1ff */
[----:B------:R-:W-:-:S06]  /*0230*/  IMAD.U32 R8, RZ, RZ, UR7 ;  /* 0x00000007ff087e24 */ /* 0x000fcc000f8e00ff */
[----:B------:R-:W1:Y:S08]  /*0240*/  LDC.64 R12, c[0x0][0x390] ;  /* 0x0000e400ff0c7b82 */ /* 0x000e700000000a00 */
[----:B------:R-:W2:Y:S08]  /*0250*/  LDC.64 R10, c[0x0][0x388] ;  /* 0x0000e200ff0a7b82 */ /* 0x000eb00000000a00 */
[----:B------:R-:W3:Y:S02]  /*0260*/  LDC.64 R4, c[0x0][0x398] ;  /* 0x0000e600ff047b82 */ /* 0x000ee40000000a00 */
.L_x_1:
[----:B------:R-:W-:Y:S01]  /*0270*/  ISETP.NE.AND P0, PT, R0, RZ, PT ;  /* 0x000000ff0000720c */ /* 0x000fe20003f05270 */
[----:B0-----:R-:W-:-:S12]  /*0280*/  IMAD.WIDE R16, R22, 0x4, R14 ;  /* 0x0000000416107825 */ /* 0x001fd800078e020e */
[----:B------:R-:W4:Y:S01]  /*0290*/  @!P0 LDG.E R23, desc[UR8][R16.64] ;  /* 0x0000000810178981 */ /* 0x000f22000c1e1900 */
[----:B--2---:R-:W-:-:S06]  /*02a0*/  IMAD.WIDE R20, R9, 0x4, R10 ;  /* 0x0000000409147825 */ /* 0x004fcc00078e020a */
[----:B------:R-:W2:Y:S01]  /*02b0*/  LDG.E.CONSTANT R21, desc[UR8][R20.64] ;  /* 0x0000000814157981 */ /* 0x000ea2000c1e9900 */
[----:B------:R-:W-:-:S05]  /*02c0*/  IADD3 R7, PT, PT, R8, -0x1, RZ ;  /* 0xffffffff08077810 */ /* 0x000fca0007ffe0ff */
[----:B-1----:R-:W-:-:S06]  /*02d0*/  IMAD.WIDE.U32 R18, R7, 0x4, R12 ;  /* 0x0000000407127825 */ /* 0x002fcc00078e000c */
[----:B------:R0:W5:Y:S01]  /*02e0*/  LDG.E.CONSTANT R19, desc[UR8][R18.64] ;  /* 0x0000000812137981 */ /* 0x000162000c1e9900 */
[----:B------:R-:W1:Y:S01]  /*02f0*/  S2UR UR6, SR_CgaCtaId ;  /* 0x00000000000679c3 */ /* 0x000e620000008800 */
[----:B------:R-:W-:Y:S01]  /*0300*/  UMOV UR4, 0x400 ;  /* 0x0000040000047882 */ /* 0x000fe20000000000 */
[----:B------:R-:W-:Y:S02]  /*0310*/  IADD3 R3, PT, PT, R3, 0x1, RZ ;  /* 0x0000000103037810 */ /* 0x000fe40007ffe0ff */
[----:B---3--:R-:W-:Y:S01]  /*0320*/  IADD3 R22, PT, PT, R22, -R5, RZ ;  /* 0x8000000516167210 */ /* 0x008fe20007ffe0ff */
[----:B0-----:R-:W-:-:S05]  /*0330*/  IMAD.MOV.U32 R18, RZ, RZ, R4 ;  /* 0x000000ffff127224 */ /* 0x001fca00078e0004 */
[----:B------:R-:W-:Y:S01]  /*0340*/  IADD3 R9, PT, PT, R9, -R18, RZ ;  /* 0x8000001209097210 */ /* 0x000fe20007ffe0ff */
[----:B-1----:R-:W-:-:S09]  /*0350*/  ULEA UR4, UR6, UR4, 0x18 ;  /* 0x0000000406047291 */ /* 0x002fd2000f8ec0ff */
[----:B----4-:R-:W-:Y:S01]  /*0360*/  @!P0 STS [UR4], R23 ;  /* 0x00000017ff008988 */ /* 0x010fe20008000804 */
[----:B------:R-:W-:-:S03]  /*0370*/  ISETP.NE.AND P0, PT, R0, UR5, PT ;  /* 0x0000000500007c0c */ /* 0x000fc6000bf05270 */
[----:B------:R-:W2:Y:S01]  /*0380*/  LDS R24, [R2] ;  /* 0x0000000002187984 */ /* 0x000ea20000000800 */
[----:B------:R-:W-:Y:S02]  /*0390*/  ISETP.NE.AND P0, PT, R8, 0x1, P0 ;  /* 0x000000010800780c */ /* 0x000fe40000705270 */
[----:B------:R-:W-:Y:S01]  /*03a0*/  MOV R8, R7 ;  /* 0x0000000700087202 */ /* 0x000fe20000000f00 */
[----:B--2---:R-:W-:-:S05]  /*03b0*/  FMUL R25, R24, R21 ;  /* 0x0000001518197220 */ /* 0x004fca0000400000 */
[----:B------:R-:W-:Y:S01]  /*03c0*/  STS [R6], R25 ;  /* 0x0000001906007388 */ /* 0x000fe20000000800 */
[----:B------:R-:W-:Y:S08]  /*03d0*/  BAR.SYNC.DEFER_BLOCKING 0x0 ;  /* 0x0000000000007b1d */ /* 0x000ff00000010000 */
[----:B------:R-:W-:Y:S06]  /*03e0*/  BAR.SYNC.DEFER_BLOCKING 0x0 ;  /* 0x0000000000007b1d */ /* 0x000fec0000010000 */
[----:B------:R-:W5:Y:S02]  /*03f0*/  LDS R20, [UR4+0x8] ;  /* 0x00000804ff147984 */ /* 0x000f640008000800 */
[----:B-----5:R-:W-:-:S04]  /*0400*/  FMUL R19, R20, R19 ;  /* 0x0000001314137220 */ /* 0x020fc80000400000 */
[----:B------:R-:W-:-:S05]  /*0410*/  FFMA R19, R21, -R19, R24 ;  /* 0x8000001315137223 */ /* 0x000fca0000000018 */
[----:B------:R4:W-:Y:S01]  /*0420*/  @!P0 STG.E desc[UR8][R16.64], R19 ;  /* 0x0000001310008986 */ /* 0x0009e2000c101908 */
[----:B------:R-:W-:-:S03]  /*0430*/  ISETP.NE.AND P0, PT, R3, RZ, PT ;  /* 0x000000ff0300720c */ /* 0x000fc60003f05270 */
[----:B------:R4:W-:Y:S01]  /*0440*/  STS [R2+0x4], R19 ;  /* 0x0000041302007388 */ /* 0x0009e20000000800 */
[----:B------:R-:W-:Y:S09]  /*0450*/  BAR.SYNC.DEFER_BLOCKING 0x0 ;  /* 0x0000000000007b1d */ /* 0x000ff20000010000 */
[----:B----4-:R-:W-:Y:S05]  /*0460*/  @P0 BRA `(.L_x_1) ;  /* 0xfffffffc00800947 */ /* 0x010fea000383ffff */
.L_x_0:
[----:B------:R-:W-:Y:S05]  /*0470*/  @!P1 EXIT ;  /* 0x000000000000994d */ /* 0x000fea0003800000 */
[----:B------:R-:W0:Y:S01]  /*0480*/  LDC.64 R10, c[0x0][0x390] ;  /* 0x0000e400ff0a7b82 */ /* 0x000e220000000a00 */
[----:B------:R-:W-:Y:S01]  /*0490*/  VIADD R3, R7, 0xffffffff ;  /* 0xffffffff07037836 */ /* 0x000fe20000000000 */
[----:B------:R-:W-:Y:S01]  /*04a0*/  IADD3 R8, PT, PT, -R18, RZ, RZ ;  /* 0x000000ff12087210 */ /* 0x000fe20007ffe1ff */
[----:B------:R-:W-:Y:S01]  /*04b0*/  IMAD.IADD R27, R9, 0x1, -R18 ;  /* 0x00000001091b7824 */ /* 0x000fe200078e0a12 */
[----:B------:R-:W-:Y:S02]  /*04c0*/  IADD3 R29, PT, PT, -R5, RZ, RZ ;  /* 0x000000ff051d7210 */ /* 0x000fe40007ffe1ff */
[----:B------:R-:W-:Y:S01]  /*04d0*/  IADD3 R23, PT, PT, R22, -R5, RZ ;  /* 0x8000000516177210 */ /* 0x000fe20007ffe0ff */
[--C-:B------:R-:W-:Y:S01]  /*04e0*/  IMAD R24, R8, 0x3, R9.reuse ;  /* 0x0000000308187824 */ /* 0x100fe200078e0209 */
[----:B------:R-:W-:Y:S01]  /*04f0*/  ISETP.NE.AND P1, PT, R0, RZ, PT ;  /* 0x000000ff0000720c */ /* 0x000fe20003f25270 */
[----:B------:R-:W-:Y:S01]  /*0500*/  IMAD R25, R8, 0x2, R9 ;  /* 0x0000000208197824 */ /* 0x000fe200078e0209 */
[----:B------:R-:W-:Y:S01]  /*0510*/  IADD3 R5, PT, PT, R7, -0x2, RZ ;  /* 0xfffffffe07057810 */ /* 0x000fe20007ffe0ff */
[C---:B------:R-:W-:Y:S01]  /*0520*/  IMAD R8, R29.reuse, 0x3, R22 ;  /* 0x000000031d087824 */ /* 0x040fe200078e0216 */
[----:B------:R-:W-:Y:S01]  /*0530*/  LEA R29, R29, R22, 0x1 ;  /* 0x000000161d1d7211 */ /* 0x000fe200078e08ff */
[----:B0-----:R-:W-:-:S03]  /*0540*/  IMAD.WIDE.U32 R10, R3, 0x4, R10 ;  /* 0x00000004030a7825 */ /* 0x001fc600078e000a */
[----:B------:R-:W-:Y:S02]  /*0550*/  MOV R4, R10 ;  /* 0x0000000a00047202 */ /* 0x000fe40000000f00 */
[----:B------:R-:W-:-:S07]  /*0560*/  MOV R3, R11 ;  /* 0x0000000b00037202 */ /* 0x000fce0000000f00 */
.L_x_2:
[----:B------:R-:W0:Y:S08]  /*0570*/  LDC.64 R12, c[0x0][0x380] ;  /* 0x0000e000ff0c7b82 */ /* 0x000e300000000a00 */
[----:B------:R-:W1:Y:S01]  /*0580*/  LDC.64 R10, c[0x0][0x388] ;  /* 0x0000e200ff0a7b82 */ /* 0x000e620000000a00 */
[----:B0-----:R-:W-:-:S05]  /*0590*/  IMAD.WIDE R20, R22, 0x4, R12 ;  /* 0x0000000416147825 */ /* 0x001fca00078e020c */
[----:B------:R-:W2:Y:S01]  /*05a0*/  @!P1 LDG.E R17, desc[UR8][R20.64] ;  /* 0x0000000814119981 */ /* 0x000ea2000c1e1900 */
[----:B-1----:R-:W-:-:S05]  /*05b0*/  IMAD.WIDE R14, R9, 0x4, R10 ;  /* 0x00000004090e7825 */ /* 0x002fca00078e020a */
[----:B------:R0:W3:Y:S02]  /*05c0*/  LDG.E.CONSTANT R16, desc[UR8][R14.64] ;  /* 0x000000080e107981 */ /* 0x0000e4000c1e9900 */
[----:B0-----:R-:W-:Y:S02]  /*05d0*/  MOV R14, R4 ;  /* 0x00000004000e7202 */ /* 0x001fe40000000f00 */
[----:B------:R-:W-:-:S05]  /*05e0*/  MOV R15, R3 ;  /* 0x00000003000f7202 */ /* 0x000fca0000000f00 */
[----:B------:R0:W4:Y:S01]  /*05f0*/  LDG.E.CONSTANT R28, desc[UR8][R14.64] ;  /* 0x000000080e1c7981 */ /* 0x000122000c1e9900 */
[----:B------:R-:W1:Y:S01]  /*0600*/  S2UR UR6, SR_CgaCtaId ;  /* 0x00000000000679c3 */ /* 0x000e620000008800 */
[----:B------:R-:W-:Y:S01]  /*0610*/  UMOV UR4, 0x400 ;  /* 0x0000040000047882 */ /* 0x000fe20000000000 */
[----:B------:R-:W-:-:S04]  /*0620*/  ISETP.NE.AND P0, PT, R0, UR5, PT ;  /* 0x0000000500007c0c */ /* 0x000fc8000bf05270 */
[----:B------:R-:W-:Y:S01]  /*0630*/  ISETP.NE.AND P2, PT, R5, -0x1, P0 ;  /* 0xffffffff0500780c */ /* 0x000fe20000745270 */
[----:B0-----:R-:W-:Y:S01]  /*0640*/  IMAD.WIDE R14, R23, 0x4, R12 ;  /* 0x00000004170e7825 */ /* 0x001fe200078e020c */
[----:B-1----:R-:W-:-:S09]  /*0650*/  ULEA UR4, UR6, UR4, 0x18 ;  /* 0x0000000406047291 */ /* 0x002fd2000f8ec0ff */
[----:B--2---:R-:W-:Y:S04]  /*0660*/  @!P1 STS [UR4], R17 ;  /* 0x00000011ff009988 */ /* 0x004fe80008000804 */
[----:B------:R-:W3:Y:S02]  /*0670*/  LDS R19, [R2] ;  /* 0x0000000002137984 */ /* 0x000ee40000000800 */
[----:B---3--:R-:W-:-:S05]  /*0680*/  FMUL R18, R19, R16 ;  /* 0x0000001013127220 */ /* 0x008fca0000400000 */
[----:B------:R-:W-:Y:S01]  /*0690*/  STS [R6], R18 ;  /* 0x0000001206007388 */ /* 0x000fe20000000800 */
[----:B------:R-:W-:Y:S08]  /*06a0*/  BAR.SYNC.DEFER_BLOCKING 0x0 ;  /* 0x0000000000007b1d */ /* 0x000ff00000010000 */
[----:B------:R-:W-:Y:S06]  /*06b0*/  BAR.SYNC.DEFER_BLOCKING 0x0 ;  /* 0x0000000000007b1d */ /* 0x000fec0000010000 */
[----:B------:R-:W4:Y:S02]  /*06c0*/  LDS R26, [UR4+0x8] ;  /* 0x00000804ff1a7984 */ /* 0x000f240008000800 */
[----:B----4-:R-:W-:-:S04]  /*06d0*/  FMUL R26, R26, R28 ;  /* 0x0000001c1a1a7220 */ /* 0x010fc80000400000 */
[----:B------:R-:W-:Y:S02]  /*06e0*/  FFMA R26, R16, -R26, R19 ;  /* 0x8000001a101a7223 */ /* 0x000fe40000000013 */
[----:B------:R-:W0:Y:S03]  /*06f0*/  LDC.64 R16, c[0x0][0x390] ;  /* 0x0000e400ff107b82 */ /* 0x000e260000000a00 */
[----:B------:R-:W-:Y:S04]  /*0700*/  @!P2 STG.E desc[UR8][R20.64], R26 ;  /* 0x0000001a1400a986 */ /* 0x000fe8000c101908 */
[----:B------:R1:W-:Y:S01]  /*0710*/  STS [R2+0x4], R26 ;  /* 0x0000041a02007388 */ /* 0x0003e20000000800 */
[----:B------:R-:W-:Y:S01]  /*0720*/  BAR.SYNC.DEFER_BLOCKING 0x0 ;  /* 0x0000000000007b1d */ /* 0x000fe20000010000 */
[----:B------:R-:W-:-:S05]  /*0730*/  IADD3 R28, PT, PT, R5, -0x2, RZ ;  /* 0xfffffffe051c7810 */ /* 0x000fca0007ffe0ff */
[----:B-1----:R-:W2:Y:S01]  /*0740*/  @!P1 LDG.E R26, desc[UR8][R14.64] ;  /* 0x000000080e1a9981 */ /* 0x002ea2000c1e1900 */
[----:B------:R-:W-:Y:S02]  /*0750*/  VIADD R19, R5, 0xffffffff ;  /* 0xffffffff05137836 */ /* 0x000fe40000000000 */
[----:B0-----:R-:W-:-:S04]  /*0760*/  IMAD.WIDE.U32 R20, R28, 0x4, R16 ;  /* 0x000000041c147825 */ /* 0x001fc800078e0010 */
[--C-:B------:R-:W-:Y:S02]  /*0770*/  IMAD.WIDE.U32 R18, R19, 0x4, R16.reuse ;  /* 0x0000000413127825 */ /* 0x100fe400078e0010 */
[----:B------:R-:W3:Y:S02]  /*0780*/  LDG.E.CONSTANT R20, desc[UR8][R20.64] ;  /* 0x0000000814147981 */ /* 0x000ee4000c1e9900 */
[----:B------:R-:W-:Y:S02]  /*0790*/  IMAD.WIDE.U32 R16, R5, 0x4, R16 ;  /* 0x0000000405107825 */ /* 0x000fe400078e0010 */
[----:B------:R-:W4:Y:S04]  /*07a0*/  LDG.E.CONSTANT R18, desc[UR8][R18.64] ;  /* 0x0000000812127981 */ /* 0x000f28000c1e9900 */
[----:B------:R0:W5:Y:S02]  /*07b0*/  LDG.E.CONSTANT R28, desc[UR8][R16.64] ;  /* 0x00000008101c7981 */ /* 0x000164000c1e9900 */
[----:B0-----:R-:W-:-:S06]  /*07c0*/  IMAD.WIDE R16, R27, 0x4, R10 ;  /* 0x000000041b107825 */ /* 0x001fcc00078e020a */
[----:B------:R-:W3:Y:S01]  /*07d0*/  LDG.E.CONSTANT R16, desc[UR8][R16.64] ;  /* 0x0000000810107981 */ /* 0x000ee2000c1e9900 */
[----:B------:R-:W-:-:S03]  /*07e0*/  ISETP.NE.AND P2, PT, R7, 0x2, P0 ;  /* 0x000000020700780c */ /* 0x000fc60000745270 */
[----:B--2---:R-:W-:Y:S04]  /*07f0*/  @!P1 STS [UR4], R26 ;  /* 0x0000001aff009988 */ /* 0x004fe80008000804 */
[----:B------:R-:W3:Y:S02]  /*0800*/  LDS R19, [R2] ;  /* 0x0000000002137984 */ /* 0x000ee40000000800 */
[----:B---3--:R-:W-:-:S05]  /*0810*/  FMUL R21, R19, R16 ;  /* 0x0000001013157220 */ /* 0x008fca0000400000 */
[----:B------:R-:W-:Y:S01]  /*0820*/  STS [R6], R21 ;  /* 0x0000001506007388 */ /* 0x000fe20000000800 */
[----:B------:R-:W-:Y:S08]  /*0830*/  BAR.SYNC.DEFER_BLOCKING 0x0 ;  /* 0x0000000000007b1d */ /* 0x000ff00000010000 */
[----:B------:R-:W-:Y:S06]  /*0840*/  BAR.SYNC.DEFER_BLOCKING 0x0 ;  /* 0x0000000000007b1d */ /* 0x000fec0000010000 */
[----:B------:R-:W5:Y:S02]  /*0850*/  LDS R26, [UR4+0x8] ;  /* 0x00000804ff1a7984 */ /* 0x000f640008000800 */
[----:B-----5:R-:W-:-:S04]  /*0860*/  FMUL R28, R26, R28 ;  /* 0x0000001c1a1c7220 */ /* 0x020fc80000400000 */
[----:B------:R-:W-:-:S05]  /*0870*/  FFMA R19, R16, -R28, R19 ;  /* 0x8000001c10137223 */ /* 0x000fca0000000013 */
[----:B------:R-:W-:Y:S04]  /*0880*/  @!P2 STG.E desc[UR8][R14.64], R19 ;  /* 0x000000130e00a986 */ /* 0x000fe8000c101908 */
[----:B------:R0:W-:Y:S01]  /*0890*/  STS [R2+0x4], R19 ;  /* 0x0000041302007388 */ /* 0x0001e20000000800 */
[----:B------:R-:W-:Y:S01]  /*08a0*/  IMAD.WIDE R16, R29, 0x4, R12 ;  /* 0x000000041d107825 */ /* 0x000fe200078e020c */
[----:B------:R-:W-:Y:S06]  /*08b0*/  BAR.SYNC.DEFER_BLOCKING 0x0 ;  /* 0x0000000000007b1d */ /* 0x000fec0000010000 */
[----:B0-----:R0:W2:Y:S02]  /*08c0*/  @!P1 LDG.E R19, desc[UR8][R16.64] ;  /* 0x0000000810139981 */ /* 0x0010a4000c1e1900 */
[----:B0-----:R-:W-:-:S05]  /*08d0*/  IMAD.WIDE R16, R25, 0x4, R10 ;  /* 0x0000000419107825 */ /* 0x001fca00078e020a */
[----:B------:R0:W3:Y:S01]  /*08e0*/  LDG.E.CONSTANT R26, desc[UR8][R16.64] ;  /* 0x00000008101a7981 */ /* 0x0000e2000c1e9900 */
[----:B------:R-:W-:Y:S01]  /*08f0*/  ISETP.NE.AND P2, PT, R7, 0x3, P0 ;  /* 0x000000030700780c */ /* 0x000fe20000745270 */
[----:B0-----:R-:W-:Y:S02]  /*0900*/  IMAD.WIDE R16, R24, 0x4, R10 ;  /* 0x0000000418107825 */ /* 0x001fe400078e020a */
[----:B------:R-:W0:Y:S04]  /*0910*/  LDC.64 R10, c[0x0][0x398] ;  /* 0x0000e600ff0a7b82 */ /* 0x000e280000000a00 */
[----:B------:R-:W5:Y:S04]  /*0920*/  LDG.E.CONSTANT R16, desc[UR8][R16.64] ;  /* 0x0000000810107981 */ /* 0x000f68000c1e9900 */
        /* <DEDUP_REMOVED lines=8> */
[----:B------:R-:W-:Y:S01]  /*09b0*/  FFMA R26, R26, -R15, R21 ;  /* 0x8000000f1a1a7223 */ /* 0x000fe20000000015 */
[----:B------:R-:W-:-:S04]  /*09c0*/  IMAD.WIDE R14, R29, 0x4, R12 ;  /* 0x000000041d0e7825 */ /* 0x000fc800078e020c */
[----:B------:R-:W-:Y:S04]  /*09d0*/  STS [R2+0x4], R26 ;  /* 0x0000041a02007388 */ /* 0x000fe80000000800 */
[----:B------:R1:W-:Y:S01]  /*09e0*/  @!P2 STG.E desc[UR8][R14.64], R26 ;  /* 0x0000001a0e00a986 */ /* 0x0003e2000c101908 */
[----:B------:R-:W-:Y:S01]  /*09f0*/  BAR.SYNC.DEFER_BLOCKING 0x0 ;  /* 0x0000000000007b1d */ /* 0x000fe20000010000 */
[----:B------:R-:W-:-:S05]  /*0a00*/  IMAD.WIDE R12, R8, 0x4, R12 ;  /* 0x00000004080c7825 */ /* 0x000fca00078e020c */
[----:B------:R-:W2:Y:S01]  /*0a10*/  @!P1 LDG.E R18, desc[UR8][R12.64] ;  /* 0x000000080c129981 */ /* 0x000ea2000c1e1900 */
[----:B------:R-:W-:Y:S01]  /*0a20*/  ISETP.NE.AND P0, PT, R7, 0x4, P0 ;  /* 0x000000040700780c */ /* 0x000fe20000705270 */
[----:B0-----:R-:W-:Y:S01]  /*0a30*/  IMAD.IADD R22, R22, 0x1, -R11 ;  /* 0x0000000116167824 */ /* 0x001fe200078e0a0b */
[----:B------:R-:W-:Y:S02]  /*0a40*/  IADD3 R9, PT, PT, R9, -R10, RZ ;  /* 0x8000000a09097210 */ /* 0x000fe40007ffe0ff */
[----:B-1----:R-:W-:Y:S02]  /*0a50*/  IADD3 R14, PT, PT, -R10, RZ, RZ ;  /* 0x000000ff0a0e7210 */ /* 0x002fe40007ffe1ff */
[----:B------:R-:W-:Y:S01]  /*0a60*/  IADD3 R22, PT, PT, R22, -R11, RZ ;  /* 0x8000000b16167210 */ /* 0x000fe20007ffe0ff */
[----:B------:R-:W-:Y:S01]  /*0a70*/  IMAD.IADD R9, R9, 0x1, -R10 ;  /* 0x0000000109097824 */ /* 0x000fe200078e0a0a */
[----:B------:R-:W-:Y:S01]  /*0a80*/  IADD3 R4, P2, PT, R4, -0x10, RZ ;  /* 0xfffffff004047810 */ /* 0x000fe20007f5e0ff */
[C---:B------:R-:W-:Y:S01]  /*0a90*/  IMAD R24, R14.reuse, 0x4, R24 ;  /* 0x000000040e187824 */ /* 0x040fe200078e0218 */
[----:B------:R-:W-:Y:S01]  /*0aa0*/  LEA R25, R14, R25, 0x2 ;  /* 0x000000190e197211 */ /* 0x000fe200078e10ff */
[----:B------:R-:W-:Y:S01]  /*0ab0*/  IMAD R9, R10, -0x2, R9 ;  /* 0xfffffffe0a097824 */ /* 0x000fe200078e0209 */
[----:B------:R-:W-:Y:S01]  /*0ac0*/  LEA R27, R14, R27, 0x2 ;  /* 0x0000001b0e1b7211 */ /* 0x000fe200078e10ff */
[----:B------:R-:W-:Y:S01]  /*0ad0*/  IMAD R22, R11, -0x2, R22 ;  /* 0xfffffffe0b167824 */ /* 0x000fe200078e0216 */
[----:B------:R-:W-:-:S02]  /*0ae0*/  IADD3.X R3, PT, PT, R3, -0x1, RZ, P2, !PT ;  /* 0xffffffff03037810 */ /* 0x000fc400017fe4ff */
[----:B------:R-:W-:Y:S01]  /*0af0*/  IADD3 R5, PT, PT, R5, -0x4, RZ ;  /* 0xfffffffc05057810 */ /* 0x000fe20007ffe0ff */
[----:B--2---:R-:W-:Y:S04]  /*0b00*/  @!P1 STS [UR4], R18 ;  /* 0x00000012ff009988 */ /* 0x004fe80008000804 */
[----:B------:R-:W5:Y:S02]  /*0b10*/  LDS R19, [R2] ;  /* 0x0000000002137984 */ /* 0x000f640000000800 */
[----:B-----5:R-:W-:-:S05]  /*0b20*/  FMUL R21, R19, R16 ;  /* 0x0000001013157220 */ /* 0x020fca0000400000 */
[----:B------:R-:W-:Y:S01]  /*0b30*/  STS [R6], R21 ;  /* 0x0000001506007388 */ /* 0x000fe20000000800 */
[----:B------:R-:W-:Y:S08]  /*0b40*/  BAR.SYNC.DEFER_BLOCKING 0x0 ;  /* 0x0000000000007b1d */ /* 0x000ff00000010000 */
[----:B------:R-:W-:Y:S06]  /*0b50*/  BAR.SYNC.DEFER_BLOCKING 0x0 ;  /* 0x0000000000007b1d */ /* 0x000fec0000010000 */
[----:B------:R-:W0:Y:S02]  /*0b60*/  LDS R15, [UR4+0x8] ;  /* 0x00000804ff0f7984 */ /* 0x000e240008000800 */
[----:B0-----:R-:W-:-:S04]  /*0b70*/  FMUL R15, R15, R20 ;  /* 0x000000140f0f7220 */ /* 0x001fc80000400000 */
[----:B------:R-:W-:-:S05]  /*0b80*/  FFMA R15, R16, -R15, R19 ;  /* 0x8000000f100f7223 */ /* 0x000fca0000000013 */
[----:B------:R0:W-:Y:S01]  /*0b90*/  @!P0 STG.E desc[UR8][R12.64], R15 ;  /* 0x0000000f0c008986 */ /* 0x0001e2000c101908 */
[----:B------:R-:W-:Y:S02]  /*0ba0*/  ISETP.GT.AND P0, PT, R7, 0x4, PT ;  /* 0x000000040700780c */ /* 0x000fe40003f04270 */
[----:B------:R-:W-:Y:S01]  /*0bb0*/  IADD3 R16, PT, PT, -R11, RZ, RZ ;  /* 0x000000ff0b107210 */ /* 0x000fe20007ffe1ff */
[----:B------:R0:W-:Y:S01]  /*0bc0*/  STS [R2+0x4], R15 ;  /* 0x0000040f02007388 */ /* 0x0001e20000000800 */
[----:B------:R-:W-:Y:S02]  /*0bd0*/  IADD3 R7, PT, PT, R7, -0x4, RZ ;  /* 0xfffffffc07077810 */ /* 0x000fe40007ffe0ff */
[C---:B------:R-:W-:Y:S02]  /*0be0*/  LEA R8, R16.reuse, R8, 0x2 ;  /* 0x0000000810087211 */ /* 0x040fe400078e10ff */
[C---:B------:R-:W-:Y:S02]  /*0bf0*/  LEA R29, R16.reuse, R29, 0x2 ;  /* 0x0000001d101d7211 */ /* 0x040fe400078e10ff */
[----:B------:R-:W-:Y:S01]  /*0c00*/  LEA R23, R16, R23, 0x2 ;  /* 0x0000001710177211 */ /* 0x000fe200078e10ff */
[----:B------:R-:W-:Y:S06]  /*0c10*/  BAR.SYNC.DEFER_BLOCKING 0x0 ;  /* 0x0000000000007b1d */ /* 0x000fec0000010000 */
[----:B0-----:R-:W-:Y:S05]  /*0c20*/  @P0 BRA `(.L_x_2) ;  /* 0xfffffff800500947 */ /* 0x001fea000383ffff */
[----:B------:R-:W-:Y:S05]  /*0c30*/  EXIT ;  /* 0x000000000000794d */ /* 0x000fea0003800000 */
.L_x_3:
[----:B------:R-:W-:-:S00]  /*0c40*/  BRA `(.L_x_3) ;  /* 0xfffffffc00fc7947 */ /* 0x000fc0000383ffff */
[----:B------:R-:W-:-:S00]  /*0c50*/  NOP ;  /* 0x0000000000007918 */ /* 0x000fc00000000000 */
        /* <DEDUP_REMOVED lines=10> */
.L_x_504:


//--------------------- .text._Z33compute_hh_trafo_cuda_kernel_realIfLj2EEvPT_PKS0_S3_iii --------------------------
	.section	.text._Z33compute_hh_trafo_cuda_kernel_realIfLj2EEvPT_PKS0_S3_iii,"ax",@progbits
	.align	128
        .global         _Z33compute_hh_trafo_cuda_kernel_realIfLj2EEvPT_PKS0_S3_iii
        .type           _Z33compute_hh_trafo_cuda_kernel_realIfLj2EEvPT_PKS0_S3_iii,@function
        .size           _Z33compute_hh_trafo_cuda_kernel_realIfLj2EEvPT_PKS0_S3_iii,(.L_x_505 - _Z33compute_hh_trafo_cuda_kernel_realIfLj2EEvPT_PKS0_S3_iii)
        .other          _Z33compute_hh_trafo_cuda_kernel_realIfLj2EEvPT_PKS0_S3_iii,@"STO_CUDA_ENTRY STV_DEFAULT"
_Z33compute_hh_trafo_cuda_kernel_realIfLj2EEvPT_PKS0_S3_iii:
.text._Z33compute_hh_trafo_cuda_kernel_realIfLj2EEvPT_PKS0_S3_iii:
        /* <DEDUP_REMOVED lines=34> */
[----:B------:R-:W-:Y:S01]  /*0220*/  ISETP.NE.AND P2, PT, R0, RZ, PT ;  /* 0x000000ff0000720c */ /* 0x000fe20003f45270 */
[----:B------:R-:W-:Y:S01]  /*0230*/  IMAD.U32 R8, RZ, RZ, UR7 ;  /* 0x00000007ff087e24 */ /* 0x000fe2000f8e00ff */
[----:B------:R-:W-:-:S05]  /*0240*/  IADD3 R3, PT, PT, -R3, RZ, RZ ;  /* 0x000000ff03037210 */ /* 0x000fca0007ffe1ff */
[----:B------:R-:W1:Y:S08]  /*0250*/  LDC.64 R14, c[0x0][0x390] ;  /* 0x0000e400ff0e7b82 */ /* 0x000e700000000a00 */
[----:B------:R-:W2:Y:S08]  /*0260*/  LDC.64 R12, c[0x0][0x388] ;  /* 0x0000e200ff0c7b82 */ /* 0x000eb00000000a00 */
[----:B------:R-:W3:Y:S02]  /*0270*/  LDC.64 R4, c[0x0][0x398] ;  /* 0x0000e600ff047b82 */ /* 0x000ee40000000a00 */
.L_x_5:
[----:B0-----:R-:W-:-:S05]  /*0280*/  IMAD.WIDE R18, R10, 0x4, R16 ;  /* 0x000000040a127825 */ /* 0x001fca00078e0210 */
[----:B------:R-:W4:Y:S01]  /*0290*/  @!P2 LDG.E R23, desc[UR8][R18.64] ;  /* 0x000000081217a981 */ /* 0x000f22000c1e1900 */
[----:B--2---:R-:W-:-:S05]  /*02a0*/  IMAD.WIDE R24, R9, 0x4, R12 ;  /* 0x0000000409187825 */ /* 0x004fca00078e020c */
[----:B------:R0:W2:Y:S01]  /*02b0*/  LDG.E.CONSTANT R11, desc[UR8][R24.64] ;  /* 0x00000008180b7981 */ /* 0x0000a2000c1e9900 */
[----:B------:R-:W-:-:S05]  /*02c0*/  IADD3 R7, PT, PT, R8, -0x1, RZ ;  /* 0xffffffff08077810 */ /* 0x000fca0007ffe0ff */
[----:B-1----:R-:W-:-:S06]  /*02d0*/  IMAD.WIDE.U32 R20, R7, 0x4, R14 ;  /* 0x0000000407147825 */ /* 0x002fcc00078e000e */
[----:B------:R1:W5:Y:S01]  /*02e0*/  LDG.E.CONSTANT R20, desc[UR8][R20.64] ;  /* 0x0000000814147981 */ /* 0x000362000c1e9900 */
[----:B------:R-:W0:Y:S01]  /*02f0*/  S2UR UR6, SR_CgaCtaId ;  /* 0x00000000000679c3 */ /* 0x000e220000008800 */
[----:B------:R-:W-:Y:S01]  /*0300*/  UMOV UR4, 0x400 ;  /* 0x0000040000047882 */ /* 0x000fe20000000000 */
[----:B------:R-:W-:Y:S02]  /*0310*/  ISETP.NE.AND P0, PT, R0, UR5, PT ;  /* 0x0000000500007c0c */ /* 0x000fe4000bf05270 */
[----:B------:R-:W-:Y:S02]  /*0320*/  IADD3 R3, PT, PT, R3, 0x1, RZ ;  /* 0x0000000103037810 */ /* 0x000fe40007ffe0ff */
[----:B------:R-:W-:Y:S02]  /*0330*/  ISETP.NE.AND P0, PT, R8, 0x1, P0 ;  /* 0x000000010800780c */ /* 0x000fe40000705270 */
[----:B---3--:R-:W-:Y:S02]  /*0340*/  IADD3 R10, PT, PT, R10, -R5, RZ ;  /* 0x800000050a0a7210 */ /* 0x008fe40007ffe0ff */
[----:B------:R-:W-:Y:S01]  /*0350*/  MOV R8, R7 ;  /* 0x0000000700087202 */ /* 0x000fe20000000f00 */
[----:B0-----:R-:W-:-:S09]  /*0360*/  ULEA UR4, UR6, UR4, 0x18 ;  /* 0x0000000406047291 */ /* 0x001fd2000f8ec0ff */
[----:B----4-:R-:W-:Y:S01]  /*0370*/  @!P2 STS [UR4], R23 ;  /* 0x00000017ff00a988 */ /* 0x010fe20008000804 */
[----:B------:R-:W-:-:S03]  /*0380*/  ISETP.NE.AND P2, PT, R0, RZ, PT ;  /* 0x000000ff0000720c */ /* 0x000fc60003f45270 */
[----:B------:R-:W2:Y:S10]  /*0390*/  LDS R22, [R2] ;  /* 0x0000000002167984 */ /* 0x000eb40000000800 */
[----:B------:R-:W0:Y:S01]  /*03a0*/  @!P2 S2R R27, SR_CgaCtaId ;  /* 0x00000000001ba919 */ /* 0x000e220000008800 */
[----:B------:R-:W-:Y:S01]  /*03b0*/  @!P2 MOV R24, 0x400 ;  /* 0x000004000018a802 */ /* 0x000fe20000000f00 */
[----:B--2---:R-:W-:-:S03]  /*03c0*/  FMUL R25, R22, R11 ;  /* 0x0000000b16197220 */ /* 0x004fc60000400000 */
[----:B0-----:R-:W-:Y:S02]  /*03d0*/  @!P2 LEA R26, R27, R24, 0x18 ;  /* 0x000000181b1aa211 */ /* 0x001fe400078ec0ff */
[----:B------:R-:W-:Y:S01]  /*03e0*/  STS [R6], R25 ;  /* 0x0000001906007388 */ /* 0x000fe20000000800 */
[----:B------:R-:W-:Y:S06]  /*03f0*/  BAR.SYNC.DEFER_BLOCKING 0x0 ;  /* 0x0000000000007b1d */ /* 0x000fec0000010000 */
[----:B-1----:R-:W-:Y:S04]  /*0400*/  @!P2 LDS R21, [R26+0x10] ;  /* 0x000010001a15a984 */ /* 0x002fe80000000800 */
[----:B------:R-:W0:Y:S02]  /*0410*/  @!P2 LDS R24, [R26+0xc] ;  /* 0x00000c001a18a984 */ /* 0x000e240000000800 */
[----:B0-----:R-:W-:-:S05]  /*0420*/  @!P2 FADD R21, R21, R24 ;  /* 0x000000181515a221 */ /* 0x001fca0000000000 */
[----:B------:R-:W-:Y:S01]  /*0430*/  @!P2 STS [R26+0xc], R21 ;  /* 0x00000c151a00a388 */ /* 0x000fe20000000800 */
[----:B------:R-:W-:Y:S06]  /*0440*/  BAR.SYNC.DEFER_BLOCKING 0x0 ;  /* 0x0000000000007b1d */ /* 0x000fec0000010000 */
[----:B------:R-:W5:Y:S02]  /*0450*/  LDS R23, [UR4+0xc] ;  /* 0x00000c04ff177984 */ /* 0x000f640008000800 */
[----:B-----5:R-:W-:-:S04]  /*0460*/  FMUL R20, R23, R20 ;  /* 0x0000001417147220 */ /* 0x020fc80000400000 */
[----:B------:R-:W-:Y:S01]  /*0470*/  FFMA R11, R11, -R20, R22 ;  /* 0x800000140b0b7223 */ /* 0x000fe20000000016 */
[----:B------:R-:W-:-:S04]  /*0480*/  IMAD.MOV.U32 R20, RZ, RZ, R4 ;  /* 0x000000ffff147224 */ /* 0x000fc800078e0004 */
[----:B------:R4:W-:Y:S01]  /*0490*/  @!P0 STG.E desc[UR8][R18.64], R11 ;  /* 0x0000000b12008986 */ /* 0x0009e2000c101908 */
[----:B------:R-:W-:Y:S02]  /*04a0*/  ISETP.NE.AND P0, PT, R3, RZ, PT ;  /* 0x000000ff0300720c */ /* 0x000fe40003f05270 */
[----:B------:R-:W-:Y:S01]  /*04b0*/  IADD3 R9, PT, PT, R9, -R20, RZ ;  /* 0x8000001409097210 */ /* 0x000fe20007ffe0ff */
[----:B------:R4:W-:Y:S01]  /*04c0*/  STS [R2+0x4], R11 ;  /* 0x0000040b02007388 */ /* 0x0009e20000000800 */
[----:B------:R-:W-:Y:S09]  /*04d0*/  BAR.SYNC.DEFER_BLOCKING 0x0 ;  /* 0x0000000000007b1d */ /* 0x000ff20000010000 */
[----:B----4-:R-:W-:Y:S05]  /*04e0*/  @P0 BRA `(.L_x_5) ;  /* 0xfffffffc00640947 */ /* 0x010fea000383ffff */
.L_x_4:
        /* <DEDUP_REMOVED lines=16> */
.L_x_6:
[----:B------:R-:W0:Y:S08]  /*05f0*/  LDC.64 R14, c[0x0][0x380] ;  /* 0x0000e000ff0e7b82 */ /* 0x000e300000000a00 */
[----:B------:R-:W1:Y:S01]  /*0600*/  LDC.64 R12, c[0x0][0x388] ;  /* 0x0000e200ff0c7b82 */ /* 0x000e620000000a00 */
[----:B0-----:R-:W-:-:S05]  /*0610*/  IMAD.WIDE R16, R10, 0x4, R14 ;  /* 0x000000040a107825 */ /* 0x001fca00078e020e */
[----:B------:R-:W2:Y:S01]  /*0620*/  @!P1 LDG.E R22, desc[UR8][R16.64] ;  /* 0x0000000810169981 */ /* 0x000ea2000c1e1900 */
[----:B-1----:R-:W-:-:S06]  /*0630*/  IMAD.WIDE R18, R9, 0x4, R12 ;  /* 0x0000000409127825 */ /* 0x002fcc00078e020c */
[----:B------:R-:W3:Y:S01]  /*0640*/  LDG.E.CONSTANT R18, desc[UR8][R18.64] ;  /* 0x0000000812127981 */ /* 0x000ee2000c1e9900 */
[----:B------:R-:W0:Y:S01]  /*0650*/  S2UR UR6, SR_CgaCtaId ;  /* 0x00000000000679c3 */ /* 0x000e220000008800 */
[----:B------:R-:W-:Y:S01]  /*0660*/  UMOV UR4, 0x400 ;  /* 0x0000040000047882 */ /* 0x000fe20000000000 */
[----:B------:R-:W-:Y:S01]  /*0670*/  @!P1 MOV R24, 0x400 ;  /* 0x0000040000189802 */ /* 0x000fe20000000f00 */
[----:B------:R-:W1:Y:S01]  /*0680*/  @!P1 S2R R29, SR_CgaCtaId ;  /* 0x00000000001d9919 */ /* 0x000e620000008800 */
[----:B------:R-:W-:Y:S01]  /*0690*/  MOV R28, R4 ;  /* 0x00000004001c7202 */ /* 0x000fe20000000f00 */
[----:B0-----:R-:W-:Y:S01]  /*06a0*/  ULEA UR4, UR6, UR4, 0x18 ;  /* 0x0000000406047291 */ /* 0x001fe2000f8ec0ff */
[----:B-1----:R-:W-:-:S08]  /*06b0*/  @!P1 LEA R26, R29, R24, 0x18 ;  /* 0x000000181d1a9211 */ /* 0x002fd000078ec0ff */
[----:B--2---:R-:W-:Y:S04]  /*06c0*/  @!P1 STS [UR4], R22 ;  /* 0x00000016ff009988 */ /* 0x004fe80008000804 */
[----:B------:R-:W3:Y:S02]  /*06d0*/  LDS R20, [R2] ;  /* 0x0000000002147984 */ /* 0x000ee40000000800 */
[----:B---3--:R-:W-:-:S05]  /*06e0*/  FMUL R29, R20, R18 ;  /* 0x00000012141d7220 */ /* 0x008fca0000400000 */
[----:B------:R0:W-:Y:S01]  /*06f0*/  STS [R6], R29 ;  /* 0x0000001d06007388 */ /* 0x0001e20000000800 */
[----:B------:R-:W-:Y:S01]  /*0700*/  BAR.SYNC.DEFER_BLOCKING 0x0 ;  /* 0x0000000000007b1d */ /* 0x000fe20000010000 */
[----:B0-----:R-:W-:-:S05]  /*0710*/  MOV R29, R3 ;  /* 0x00000003001d7202 */ /* 0x001fca0000000f00 */
[----:B------:R0:W2:Y:S04]  /*0720*/  LDG.E.CONSTANT R22, desc[UR8][R28.64] ;  /* 0x000000081c167981 */ /* 0x0000a8000c1e9900 */
[----:B------:R-:W-:Y:S04]  /*0730*/  @!P1 LDS R19, [R26+0x10] ;  /* 0x000010001a139984 */ /* 0x000fe80000000800 */
[----:B------:R-:W1:Y:S02]  /*0740*/  @!P1 LDS R24, [R26+0xc] ;  /* 0x00000c001a189984 */ /* 0x000e640000000800 */
[----:B-1----:R-:W-:-:S05]  /*0750*/  @!P1 FADD R24, R19, R24 ;  /* 0x0000001813189221 */ /* 0x002fca0000000000 */
[----:B------:R-:W-:Y:S01]  /*0760*/  @!P1 STS [R26+0xc], R24 ;  /* 0x00000c181a009388 */ /* 0x000fe20000000800 */
[----:B------:R-:W-:Y:S06]  /*0770*/  BAR.SYNC.DEFER_BLOCKING 0x0 ;  /* 0x0000000000007b1d */ /* 0x000fec0000010000 */
[----:B------:R-:W2:Y:S01]  /*0780*/  LDS R19, [UR4+0xc] ;  /* 0x00000c04ff137984 */ /* 0x000ea20008000800 */
[----:B------:R-:W-:-:S04]  /*0790*/  ISETP.NE.AND P0, PT, R0, UR5, PT ;  /* 0x0000000500007c0c */ /* 0x000fc8000bf05270 */
[----:B------:R-:W-:Y:S01]  /*07a0*/  ISETP.NE.AND P2, PT, R5, -0x1, P0 ;  /* 0xffffffff0500780c */ /* 0x000fe20000745270 */
[----:B0-----:R-:W-:-:S04]  /*07b0*/  IMAD.WIDE R28, R23, 0x4, R12 ;  /* 0x00000004171c7825 */ /* 0x001fc800078e020c */
[----:B--2---:R-:W-:-:S04]  /*07c0*/  FMUL R19, R19, R22 ;  /* 0x0000001613137220 */ /* 0x004fc80000400000 */
[----:B------:R-:W-:-:S05]  /*07d0*/  FFMA R20, R18, -R19, R20 ;  /* 0x8000001312147223 */ /* 0x000fca0000000014 */
[----:B------:R-:W-:Y:S04]  /*07e0*/  @!P2 STG.E desc[UR8][R16.64], R20 ;  /* 0x000000141000a986 */ /* 0x000fe8000c101908 */
[----:B------:R0:W-:Y:S01]  /*07f0*/  STS [R2+0x4], R20 ;  /* 0x0000041402007388 */ /* 0x0001e20000000800 */
[----:B------:R-:W-:Y:S01]  /*0800*/  IMAD.WIDE R18, R11, 0x4, R14 ;  /* 0x000000040b127825 */ /* 0x000fe200078e020e */
[----:B------:R-:W-:Y:S06]  /*0810*/  BAR.SYNC.DEFER_BLOCKING 0x0 ;  /* 0x0000000000007b1d */ /* 0x000fec0000010000 */
[----:B0-----:R-:W2:Y:S04]  /*0820*/  LDG.E.CONSTANT R20, desc[UR8][R28.64] ;  /* 0x000000081c147981 */ /* 0x001ea8000c1e9900 */
[----:B------:R-:W3:Y:S04]  /*0830*/  @!P1 LDG.E R24, desc[UR8][R18.64] ;  /* 0x0000000812189981 */ /* 0x000ee8000c1e1900 */
[----:B---3--:R-:W-:Y:S04]  /*0840*/  @!P1 STS [UR4], R24 ;  /* 0x00000018ff009988 */ /* 0x008fe80008000804 */
[----:B------:R-:W2:Y:S02]  /*0850*/  LDS R22, [R2] ;  /* 0x0000000002167984 */ /* 0x000ea40000000800 */
[----:B--2---:R-:W-:-:S05]  /*0860*/  FMUL R26, R22, R20 ;  /* 0x00000014161a7220 */ /* 0x004fca0000400000 */
[----:B------:R-:W-:Y:S01]  /*0870*/  STS [R6], R26 ;  /* 0x0000001a06007388 */ /* 0x000fe20000000800 */
[----:B------:R-:W-:Y:S06]  /*0880*/  BAR.SYNC.DEFER_BLOCKING 0x0 ;  /* 0x0000000000007b1d */ /* 0x000fec0000010000 */
[----:B------:R-:W-:Y:S04]  /*0890*/  @!P1 LDS R16, [UR4+0x10] ;  /* 0x00001004ff109984 */ /* 0x000fe80008000800 */
[----:B------:R-:W0:Y:S02]  /*08a0*/  @!P1 LDS R17, [UR4+0xc] ;  /* 0x00000c04ff119984 */ /* 0x000e240008000800 */
[----:B0-----:R-:W-:-:S02]  /*08b0*/  @!P1 FADD R24, R16, R17 ;  /* 0x0000001110189221 */ /* 0x001fc40000000000 */
[----:B------:R-:W0:Y:S02]  /*08c0*/  LDC.64 R16, c[0x0][0x390] ;  /* 0x0000e400ff107b82 */ /* 0x000e240000000a00 */
[----:B0-----:R-:W-:-:S06]  /*08d0*/  IMAD.WIDE.U32 R28, R5, 0x4, R16 ;  /* 0x00000004051c7825 */ /* 0x001fcc00078e0010 */
[----:B------:R-:W2:Y:S04]  /*08e0*/  LDG.E.CONSTANT R29, desc[UR8][R28.64] ;  /* 0x000000081c1d7981 */ /* 0x000ea8000c1e9900 */
[----:B------:R-:W-:Y:S01]  /*08f0*/  @!P1 STS [UR4+0xc], R24 ;  /* 0x00000c18ff009988 */ /* 0x000fe20008000804 */
[----:B------:R-:W-:Y:S06]  /*0900*/  BAR.SYNC.DEFER_BLOCKING 0x0 ;  /* 0x0000000000007b1d */ /* 0x000fec0000010000 */
[----:B------:R-:W2:Y:S01]  /*0910*/  LDS R24, [UR4+0xc] ;  /* 0x00000c04ff187984 */ /* 0x000ea20008000800 */
[----:B------:R-:W-:Y:S01]  /*0920*/  ISETP.NE.AND P2, PT, R7, 0x2, P0 ;  /* 0x000000020700780c */ /* 0x000fe20000745270 */
[----:B--2---:R-:W-:-:S04]  /*0930*/  FMUL R26, R24, R29 ;  /* 0x0000001d181a7220 */ /* 0x004fc80000400000 */
[----:B------:R-:W-:-:S08]  /*0940*/  FFMA R26, R20, -R26, R22 ;  /* 0x8000001a141a7223 */ /* 0x000fd00000000016 */
[----:B------:R0:W-:Y:S04]  /*0950*/  @!P2 STG.E desc[UR8][R18.64], R26 ;  /* 0x0000001a1200a986 */ /* 0x0001e8000c101908 */
[----:B------:R-:W-:Y:S01]  /*0960*/  STS [R2+0x4], R26 ;  /* 0x0000041a02007388 */ /* 0x000fe20000000800 */
[----:B------:R-:W-:Y:S01]  /*0970*/  IMAD.WIDE R28, R25, 0x4, R14 ;  /* 0x00000004191c7825 */ /* 0x000fe200078e020e */
[----:B------:R-:W-:Y:S06]  /*0980*/  BAR.SYNC.DEFER_BLOCKING 0x0 ;  /* 0x0000000000007b1d */ /* 0x000fec0000010000 */
[----:B------:R1:W2:Y:S01]  /*0990*/  @!P1 LDG.E R24, desc[UR8][R28.64] ;  /* 0x000000081c189981 */ /* 0x0002a2000c1e1900 */
[----:B0-----:R-:W-:-:S05]  /*09a0*/  IMAD.WIDE R18, R21, 0x4, R12 ;  /* 0x0000000415127825 */ /* 0x001fca00078e020c */
[----:B------:R-:W3:Y:S01]  /*09b0*/  LDG.E.CONSTANT R20, desc[UR8][R18.64] ;  /* 0x0000000812147981 */ /* 0x000ee2000c1e9900 */
[----:B-1----:R-:W-:-:S04]  /*09c0*/  VIADD R29, R5, 0xffffffff ;  /* 0xffffffff051d7836 */ /* 0x002fc80000000000 */
[----:B------:R-:W-:-:S06]  /*09d0*/  IMAD.WIDE.U32 R28, R29, 0x4, R16 ;  /* 0x000000041d1c7825 */ /* 0x000fcc00078e0010 */
[----:B------:R-:W4:Y:S01]  /*09e0*/  LDG.E.CONSTANT R29, desc[UR8][R28.64] ;  /* 0x000000081c1d7981 */ /* 0x000f22000c1e9900 */
[----:B------:R-:W-:Y:S01]  /*09f0*/  ISETP.NE.AND P2, PT, R7, 0x3, P0 ;  /* 0x000000030700780c */ /* 0x000fe20000745270 */
[----:B------:R-:W-:Y:S02]  /*0a00*/  IMAD.WIDE R12, R27, 0x4, R12 ;  /* 0x000000041b0c7825 */ /* 0x000fe400078e020c */
[----:B--2---:R-:W-:Y:S04]  /*0a10*/  @!P1 STS [UR4], R24 ;  /* 0x00000018ff009988 */ /* 0x004fe80008000804 */
[----:B------:R-:W3:Y:S02]  /*0a20*/  LDS R22, [R2] ;  /* 0x0000000002167984 */ /* 0x000ee40000000800 */
[----:B---3--:R-:W-:-:S05]  /*0a30*/  FMUL R26, R22, R20 ;  /* 0x00000014161a7220 */ /* 0x008fca0000400000 */
[----:B------:R-:W-:Y:S01]  /*0a40*/  STS [R6], R26 ;  /* 0x0000001a06007388 */ /* 0x000fe20000000800 */
[----:B------:R-:W-:Y:S06]  /*0a50*/  BAR.SYNC.DEFER_BLOCKING 0x0 ;  /* 0x0000000000007b1d */ /* 0x000fec0000010000 */
[----:B------:R-:W-:Y:S04]  /*0a60*/  @!P1 LDS R18, [UR4+0x10] ;  /* 0x00001004ff129984 */ /* 0x000fe80008000800 */
[----:B------:R-:W0:Y:S02]  /*0a70*/  @!P1 LDS R19, [UR4+0xc] ;  /* 0x00000c04ff139984 */ /* 0x000e240008000800 */
[----:B0-----:R-:W-:-:S05]  /*0a80*/  @!P1 FADD R24, R18, R19 ;  /* 0x0000001312189221 */ /* 0x001fca0000000000 */
[----:B------:R-:W-:Y:S01]  /*0a90*/  @!P1 STS [UR4+0xc], R24 ;  /* 0x00000c18ff009988 */ /* 0x000fe20008000804 */
[----:B------:R-:W-:Y:S06]  /*0aa0*/  BAR.SYNC.DEFER_BLOCKING 0x0 ;  /* 0x0000000000007b1d */ /* 0x000fec0000010000 */
[----:B------:R-:W4:Y:S02]  /*0ab0*/  LDS R18, [UR4+0xc] ;  /* 0x00000c04ff127984 */ /* 0x000f240008000800 */
[----:B----4-:R-:W-:-:S04]  /*0ac0*/  FMUL R19, R18, R29 ;  /* 0x0000001d12137220 */ /* 0x010fc80000400000 */
[----:B------:R-:W-:Y:S01]  /*0ad0*/  FFMA R26, R20, -R19, R22 ;  /* 0x80000013141a7223 */ /* 0x000fe20000000016 */
[--C-:B------:R-:W-:Y:S01]  /*0ae0*/  IMAD.WIDE R18, R25, 0x4, R14.reuse ;  /* 0x0000000419127825 */ /* 0x100fe200078e020e */
[----:B------:R0:W2:Y:S04]  /*0af0*/  LDG.E.CONSTANT R20, desc[UR8][R12.64] ;  /* 0x000000080c147981 */ /* 0x0000a8000c1e9900 */
[----:B------:R-:W-:Y:S04]  /*0b00*/  @!P2 STG.E desc[UR8][R18.64], R26 ;  /* 0x0000001a1200a986 */ /* 0x000fe8000c101908 */
[----:B------:R-:W-:Y:S01]  /*0b10*/  STS [R2+0x4], R26 ;  /* 0x0000041a02007388 */ /* 0x000fe20000000800 */
[----:B------:R-:W-:Y:S01]  /*0b20*/  IMAD.WIDE R14, R8, 0x4, R14 ;  /* 0x00000004080e7825 */ /* 0x000fe200078e020e */
[----:B------:R-:W-:Y:S01]  /*0b30*/  IADD3 R29, PT, PT, R5, -0x2, RZ ;  /* 0xfffffffe051d7810 */ /* 0x000fe20007ffe0ff */
[----:B0-----:R-:W0:Y:S08]  /*0b40*/  LDC.64 R12, c[0x0][0x398] ;  /* 0x0000e600ff0c7b82 */ /* 0x001e300000000a00 */
[----:B------:R-:W-:Y:S06]  /*0b50*/  BAR.SYNC.DEFER_BLOCKING 0x0 ;  /* 0x0000000000007b1d */ /* 0x000fec0000010000 */
[----:B------:R-:W3:Y:S01]  /*0b60*/  @!P1 LDG.E R22, desc[UR8][R14.64] ;  /* 0x000000080e169981 */ /* 0x000ee2000c1e1900 */
[----:B------:R-:W-:-:S06]  /*0b70*/  IMAD.WIDE.U32 R16, R29, 0x4, R16 ;  /* 0x000000041d107825 */ /* 0x000fcc00078e0010 */
[----:B------:R1:W4:Y:S01]  /*0b80*/  LDG.E.CONSTANT R17, desc[UR8][R16.64] ;  /* 0x0000000810117981 */ /* 0x000322000c1e9900 */
[----:B------:R-:W-:Y:S01]  /*0b90*/  ISETP.NE.AND P0, PT, R7, 0x4, P0 ;  /* 0x000000040700780c */ /* 0x000fe20000705270 */
[----:B0-----:R-:W-:Y:S01]  /*0ba0*/  IMAD.IADD R10, R10, 0x1, -R13 ;  /* 0x000000010a0a7824 */ /* 0x001fe200078e0a0d */
[----:B------:R-:W-:Y:S02]  /*0bb0*/  IADD3 R9, PT, PT, R9, -R12, RZ ;  /* 0x8000000c09097210 */ /* 0x000fe40007ffe0ff */
[----:B------:R-:W-:Y:S02]  /*0bc0*/  IADD3 R4, P2, PT, R4, -0x10, RZ ;  /* 0xfffffff004047810 */ /* 0x000fe40007f5e0ff */
[----:B------:R-:W-:Y:S01]  /*0bd0*/  IADD3 R10, PT, PT, R10, -R13, RZ ;  /* 0x8000000d0a0a7210 */ /* 0x000fe20007ffe0ff */
[----:B------:R-:W-:Y:S01]  /*0be0*/  IMAD.IADD R9, R9, 0x1, -R12 ;  /* 0x0000000109097824 */ /* 0x000fe200078e0a0c */
[----:B------:R-:W-:Y:S02]  /*0bf0*/  IADD3.X R3, PT, PT, R3, -0x1, RZ, P2, !PT ;  /* 0xffffffff03037810 */ /* 0x000fe400017fe4ff */
[----:B------:R-:W-:Y:S01]  /*0c00*/  IADD3 R5, PT, PT, R5, -0x4, RZ ;  /* 0xfffffffc05057810 */ /* 0x000fe20007ffe0ff */
[----:B------:R-:W-:-:S02]  /*0c10*/  IMAD R9, R12, -0x2, R9 ;  /* 0xfffffffe0c097824 */ /* 0x000fc400078e0209 */
[----:B------:R-:W-:Y:S01]  /*0c20*/  IMAD R10, R13, -0x2, R10 ;  /* 0xfffffffe0d0a7824 */ /* 0x000fe200078e020a */
[----:B---3--:R-:W-:Y:S04]  /*0c30*/  @!P1 STS [UR4], R22 ;  /* 0x00000016ff009988 */ /* 0x008fe80008000804 */
[----:B------:R-:W2:Y:S02]  /*0c40*/  LDS R29, [R2] ;  /* 0x00000000021d7984 */ /* 0x000ea40000000800 */
[----:B--2---:R-:W-:-:S05]  /*0c50*/  FMUL R19, R29, R20 ;  /* 0x000000141d137220 */ /* 0x004fca0000400000 */
[----:B------:R-:W-:Y:S01]  /*0c60*/  STS [R6], R19 ;  /* 0x0000001306007388 */ /* 0x000fe20000000800 */
[----:B------:R-:W-:Y:S06]  /*0c70*/  BAR.SYNC.DEFER_BLOCKING 0x0 ;  /* 0x0000000000007b1d */ /* 0x000fec0000010000 */
[----:B------:R-:W-:Y:S04]  /*0c80*/  @!P1 LDS R18, [UR4+0x10] ;  /* 0x00001004ff129984 */ /* 0x000fe80008000800 */
[----:B------:R-:W0:Y:S02]  /*0c90*/  @!P1 LDS R24, [UR4+0xc] ;  /* 0x00000c04ff189984 */ /* 0x000e240008000800 */
[----:B0-----:R-:W-:-:S05]  /*0ca0*/  @!P1 FADD R18, R18, R24 ;  /* 0x0000001812129221 */ /* 0x001fca0000000000 */
[----:B------:R-:W-:Y:S01]  /*0cb0*/  @!P1 STS [UR4+0xc], R18 ;  /* 0x00000c12ff009988 */ /* 0x000fe20008000804 */
[----:B------:R-:W-:Y:S06]  /*0cc0*/  BAR.SYNC.DEFER_BLOCKING 0x0 ;  /* 0x0000000000007b1d */ /* 0x000fec0000010000 */
[----:B-1----:R-:W4:Y:S02]  /*0cd0*/  LDS R16, [UR4+0xc] ;  /* 0x00000c04ff107984 */ /* 0x002f240008000800 */
[----:B----4-:R-:W-:-:S04]  /*0ce0*/  FMUL R16, R16, R17 ;  /* 0x0000001110107220 */ /* 0x010fc80000400000 */
[----:B------:R-:W-:-:S05]  /*0cf0*/  FFMA R29, R20, -R16, R29 ;  /* 0x80000010141d7223 */ /* 0x000fca000000001d */
[----:B------:R0:W-:Y:S01]  /*0d00*/  @!P0 STG.E desc[UR8][R14.64], R29 ;  /* 0x0000001d0e008986 */ /* 0x0001e2000c101908 */
[----:B------:R-:W-:Y:S02]  /*0d10*/  ISETP.GT.AND P0, PT, R7, 0x4, PT ;  /* 0x000000040700780c */ /* 0x000fe40003f04270 */
[----:B------:R-:W-:Y:S01]  /*0d20*/  IADD3 R16, PT, PT, -R12, RZ, RZ ;  /* 0x000000ff0c107210 */ /* 0x000fe20007ffe1ff */
[----:B------:R0:W-:Y:S01]  /*0d30*/  STS [R2+0x4], R29 ;  /* 0x0000041d02007388 */ /* 0x0001e20000000800 */
[----:B------:R-:W-:Y:S02]  /*0d40*/  IADD3 R20, PT, PT, -R13, RZ, RZ ;  /* 0x000000ff0d147210 */ /* 0x000fe40007ffe1ff */
[C---:B------:R-:W-:Y:S01]  /*0d50*/  LEA R21, R16.reuse, R21, 0x2 ;  /* 0x0000001510157211 */ /* 0x040fe200078e10ff */
[C---:B------:R-:W-:Y:S01]  /*0d60*/  IMAD R27, R16.reuse, 0x4, R27 ;  /* 0x00000004101b7824 */ /* 0x040fe200078e021b */
[----:B------:R-:W-:Y:S02]  /*0d70*/  LEA R23, R16, R23, 0x2 ;  /* 0x0000001710177211 */ /* 0x000fe400078e10ff */
[----:B------:R-:W-:-:S02]  /*0d80*/  LEA R8, R20, R8, 0x2 ;  /* 0x0000000814087211 */ /* 0x000fc400078e10ff */
[C---:B------:R-:W-:Y:S02]  /*0d90*/  LEA R25, R20.reuse, R25, 0x2 ;  /* 0x0000001914197211 */ /* 0x040fe400078e10ff */
[----:B------:R-:W-:Y:S02]  /*0da0*/  LEA R11, R20, R11, 0x2 ;  /* 0x0000000b140b7211 */ /* 0x000fe400078e10ff */
[----:B------:R-:W-:Y:S01]  /*0db0*/  IADD3 R7, PT, PT, R7, -0x4, RZ ;  /* 0xfffffffc07077810 */ /* 0x000fe20007ffe0ff */
[----:B------:R-:W-:Y:S06]  /*0dc0*/  BAR.SYNC.DEFER_BLOCKING 0x0 ;  /* 0x0000000000007b1d */ /* 0x000fec0000010000 */
[----:B0-----:R-:W-:Y:S05]  /*0dd0*/  @P0 BRA `(.L_x_6) ;  /* 0xfffffff800040947 */ /* 0x001fea000383ffff */
[----:B------:R-:W-:Y:S05]  /*0de0*/  EXIT ;  /* 0x000000000000794d */ /* 0x000fea0003800000 */
.L_x_7:
        /* <DEDUP_REMOVED lines=9> */
.L_x_505:


//--------------------- .text._Z33compute_hh_trafo_cuda_kernel_realIfLj4EEvPT_PKS0_S3_iii --------------------------
	.section	.text._Z33compute_hh_trafo_cuda_kernel_realIfLj4EEvPT_PKS0_S3_iii,"ax",@progbits
	.align	128
        .global         _Z33compute_hh_trafo_cuda_kernel_realIfLj4EEvPT_PKS0_S3_iii
        .type           _Z33compute_hh_trafo_cuda_kernel_realIfLj4EEvPT_PKS0_S3_iii,@function
        .size           _Z33compute_hh_trafo_cuda_kernel_realIfLj4EEvPT_PKS0_S3_iii,(.L_x_506 - _Z33compute_hh_trafo_cuda_kernel_realIfLj4EEvPT_PKS0_S3_iii)
        .other          _Z33compute_hh_trafo_cuda_kernel_realIfLj4EEvPT_PKS0_S3_iii,@"STO_CUDA_ENTRY STV_DEFAULT"
_Z33compute_hh_trafo_cuda_kernel_realIfLj4EEvPT_PKS0_S3_iii:
.text._Z33compute_hh_trafo_cuda_kernel_realIfLj4EEvPT_PKS0_S3_iii:
        /* <DEDUP_REMOVED lines=8> */
[----:B-1----:R-:W-:-:S05]  /*0080*/  IADD3 R3, PT, PT, R16, -0x1, RZ ;  /* 0xffffffff10037810 */ /* 0x002fca0007ffe0ff */
[----:B0-----:R-:W-:-:S04]  /*0090*/  IMAD.IADD R2, R3, 0x1, R0 ;  /* 0x0000000103027824 */ /* 0x001fc800078e0200 */
        /* <DEDUP_REMOVED lines=10> */
[----:B------:R-:W1:Y:S01]  /*0140*/  LDCU UR6, c[0x0][0x360] ;  /* 0x00006c00ff0677ac */ /* 0x000e620008000800 */
[----:B------:R-:W-:Y:S02]  /*0150*/  LOP3.LUT P0, R16, R16, 0x3, RZ, 0xc0, !PT ;  /* 0x0000000310107812 */ /* 0x000fe4000780c0ff */
[----:B------:R-:W-:Y:S01]  /*0160*/  MOV R18, UR10 ;  /* 0x0000000a00127c02 */ /* 0x000fe20008000f00 */
[----:B------:R-:W0:Y:S01]  /*0170*/  LDCU UR7, c[0x0][0x3a0] ;  /* 0x00007400ff0777ac */ /* 0x000e220008000800 */
[----:B------:R-:W-:Y:S02]  /*0180*/  MOV R4, R7 ;  /* 0x0000000700047202 */ /* 0x000fe40000000f00 */
[----:B------:R-:W-:Y:S01]  /*0190*/  LOP3.LUT R23, R0, 0x3fe, RZ, 0xc0, !PT ;  /* 0x000003fe00177812 */ /* 0x000fe200078ec0ff */
[----:B------:R-:W-:Y:S01]  /*01a0*/  UIADD3 UR4, UPT, UPT, UR4, 0x14, URZ ;  /* 0x0000001404047890 */ /* 0x000fe2000fffe0ff */
[----:B------:R-:W-:-:S03]  /*01b0*/  IMAD R3, R3, R18, R0 ;  /* 0x0000001203037224 */ /* 0x000fc600078e0200 */
[----:B------:R-:W-:Y:S02]  /*01c0*/  ULEA UR4, UR5, UR4, 0x18 ;  /* 0x0000000405047291 */ /* 0x000fe4000f8ec0ff */
[----:B-1----:R-:W-:-:S04]  /*01d0*/  UIADD3 UR5, UPT, UPT, UR6, -0x1, URZ ;  /* 0xffffffff06057890 */ /* 0x002fc8000fffe0ff */
[----:B------:R-:W-:Y:S01]  /*01e0*/  LEA R6, R0, UR4, 0x2 ;  /* 0x0000000400067c11 */ /* 0x000fe2000f8e10ff */
[----:B0-----:R-:W-:Y:S01]  /*01f0*/  IMAD.U32 R5, RZ, RZ, UR7 ;  /* 0x00000007ff057e24 */ /* 0x001fe2000f8e00ff */
[----:B------:R-:W-:Y:S06]  /*0200*/  @!P0 BRA `(.L_x_8) ;  /* 0x0000000000e88947 */ /* 0x000fec0003800000 */
[----:B------:R-:W0:Y:S01]  /*0210*/  LDC.64 R14, c[0x0][0x390] ;  /* 0x0000e400ff0e7b82 */ /* 0x000e220000000a00 */
[----:B------:R-:W-:Y:S02]  /*0220*/  ISETP.NE.AND P1, PT, R0, RZ, PT ;  /* 0x000000ff0000720c */ /* 0x000fe40003f25270 */
[----:B------:R-:W-:Y:S02]  /*0230*/  IADD3 R7, PT, PT, -R16, RZ, RZ ;  /* 0x000000ff10077210 */ /* 0x000fe40007ffe1ff */
[----:B------:R-:W-:-:S03]  /*0240*/  MOV R20, UR7 ;  /* 0x0000000700147c02 */ /* 0x000fc60008000f00 */
[----:B------:R-:W1:Y:S08]  /*0250*/  LDC.64 R12, c[0x0][0x380] ;  /* 0x0000e000ff0c7b82 */ /* 0x000e700000000a00 */
[----:B------:R-:W2:Y:S08]  /*0260*/  LDC.64 R10, c[0x0][0x388] ;  /* 0x0000e200ff0a7b82 */ /* 0x000eb00000000a00 */
[----:B------:R-:W3:Y:S02]  /*0270*/  LDC.64 R8, c[0x0][0x398] ;  /* 0x0000e600ff087b82 */ /* 0x000ee40000000a00 */
.L_x_11:
[----:B-1----:R-:W-:-:S05]  /*0280*/  IMAD.WIDE R16, R4, 0x4, R12 ;  /* 0x0000000404107825 */ /* 0x002fca00078e020c */
[----:B------:R-:W4:Y:S01]  /*0290*/  @!P1 LDG.E R5, desc[UR8][R16.64] ;  /* 0x0000000810059981 */ /* 0x000f22000c1e1900 */
[----:B--2---:R-:W-:-:S05]  /*02a0*/  IMAD.WIDE R18, R3, 0x4, R10 ;  /* 0x0000000403127825 */ /* 0x004fca00078e020a */
[----:B------:R-:W2:Y:S01]  /*02b0*/  LDG.E.CONSTANT R21, desc[UR8][R18.64] ;  /* 0x0000000812157981 */ /* 0x000ea2000c1e9900 */
[----:B------:R-:W-:Y:S01]  /*02c0*/  @!P1 MOV R22, 0x400 ;  /* 0x0000040000169802 */ /* 0x000fe20000000f00 */
[----:B------:R-:W-:Y:S01]  /*02d0*/  BSSY.RECONVERGENT B0, `(.L_x_9) ;  /* 0x0000016000007945 */ /* 0x000fe20003800200 */
[----:B------:R-:W-:Y:S01]  /*02e0*/  ISETP.NE.AND P0, PT, R23, RZ, PT ;  /* 0x000000ff1700720c */ /* 0x000fe20003f05270 */
[----:B------:R-:W1:Y:S02]  /*02f0*/  @!P1 S2R R25, SR_CgaCtaId ;  /* 0x0000000000199919 */ /* 0x000e640000008800 */
[----:B-1----:R-:W-:-:S05]  /*0300*/  @!P1 LEA R24, R25, R22, 0x18 ;  /* 0x0000001619189211 */ /* 0x002fca00078ec0ff */
[----:B----4-:R-:W-:Y:S04]  /*0310*/  @!P1 STS [R24], R5 ;  /* 0x0000000518009388 */ /* 0x010fe80000000800 */
[----:B------:R-:W2:Y:S02]  /*0320*/  LDS R22, [R2] ;  /* 0x0000000002167984 */ /* 0x000ea40000000800 */
[----:B--2---:R-:W-:-:S05]  /*0330*/  FMUL R25, R22, R21 ;  /* 0x0000001516197220 */ /* 0x004fca0000400000 */
[----:B------:R1:W-:Y:S01]  /*0340*/  STS [R6], R25 ;  /* 0x0000001906007388 */ /* 0x0003e20000000800 */
[----:B------:R-:W-:Y:S06]  /*0350*/  BAR.SYNC.DEFER_BLOCKING 0x0 ;  /* 0x0000000000007b1d */ /* 0x000fec0000010000 */
[----:B------:R-:W-:Y:S05]  /*0360*/  @P0 BRA `(.L_x_10) ;  /* 0x0000000000300947 */ /* 0x000fea0003800000 */
[----:B------:R-:W-:Y:S01]  /*0370*/  ISETP.NE.AND P1, PT, R0, RZ, PT ;  /* 0x000000ff0000720c */ /* 0x000fe20003f25270 */
[----:B------:R-:W-:Y:S04]  /*0380*/  LDS R5, [R6+0x8] ;  /* 0x0000080006057984 */ /* 0x000fe80000000800 */
[----:B------:R-:W2:Y:S08]  /*0390*/  LDS R18, [R6] ;  /* 0x0000000006127984 */ /* 0x000eb00000000800 */
[----:B------:R-:W1:Y:S01]  /*03a0*/  @!P1 S2R R24, SR_CgaCtaId ;  /* 0x0000000000189919 */ /* 0x000e620000008800 */
[----:B------:R-:W-:Y:S01]  /*03b0*/  @!P1 MOV R19, 0x400 ;  /* 0x0000040000139802 */ /* 0x000fe20000000f00 */
[----:B--2---:R-:W-:-:S03]  /*03c0*/  FADD R5, R5, R18 ;  /* 0x0000001205057221 */ /* 0x004fc60000000000 */
[----:B-1----:R-:W-:Y:S02]  /*03d0*/  @!P1 LEA R25, R24, R19, 0x18 ;  /* 0x0000001318199211 */ /* 0x002fe400078ec0ff */
[----:B------:R-:W-:Y:S04]  /*03e0*/  STS [R6], R5 ;  /* 0x0000000506007388 */ /* 0x000fe80000000800 */
[----:B------:R-:W-:Y:S04]  /*03f0*/  @!P1 LDS R18, [R25+0x18] ;  /* 0x0000180019129984 */ /* 0x000fe80000000800 */
[----:B------:R-:W1:Y:S02]  /*0400*/  @!P1 LDS R19, [R25+0x14] ;  /* 0x0000140019139984 */ /* 0x000e640000000800 */
[----:B-1----:R-:W-:-:S05]  /*0410*/  @!P1 FADD R18, R18, R19 ;  /* 0x0000001312129221 */ /* 0x002fca0000000000 */
[----:B------:R2:W-:Y:S02]  /*0420*/  @!P1 STS [R25+0x14], R18 ;  /* 0x0000141219009388 */ /* 0x0005e40000000800 */
.L_x_10:
[----:B------:R-:W-:Y:S05]  /*0430*/  BSYNC.RECONVERGENT B0 ;  /* 0x0000000000007941 */ /* 0x000fea0003800200 */
.L_x_9:
[----:B------:R-:W-:Y:S01]  /*0440*/  VIADD R5, R20, 0xffffffff ;  /* 0xffffffff14057836 */ /* 0x000fe20000000000 */
[----:B------:R-:W4:Y:S08]  /*0450*/  S2UR UR6, SR_CgaCtaId ;  /* 0x00000000000679c3 */ /* 0x000f300000008800 */
[----:B------:R-:W-:Y:S01]  /*0460*/  BAR.SYNC.DEFER_BLOCKING 0x0 ;  /* 0x0000000000007b1d */ /* 0x000fe20000010000 */
[----:B0-2---:R-:W-:-:S06]  /*0470*/  IMAD.WIDE.U32 R18, R5, 0x4, R14 ;  /* 0x0000000405127825 */ /* 0x005fcc00078e000e */
[----:B------:R3:W2:Y:S01]  /*0480*/  LDG.E.CONSTANT R19, desc[UR8][R18.64] ;  /* 0x0000000812137981 */ /* 0x0006a2000c1e9900 */
[----:B------:R-:W-:Y:S01]  /*0490*/  UMOV UR4, 0x400 ;  /* 0x0000040000047882 */ /* 0x000fe20000000000 */
[----:B------:R-:W-:Y:S02]  /*04a0*/  ISETP.NE.AND P0, PT, R0, UR5, PT ;  /* 0x0000000500007c0c */ /* 0x000fe4000bf05270 */
[----:B------:R-:W-:Y:S02]  /*04b0*/  IADD3 R7, PT, PT, R7, 0x1, RZ ;  /* 0x0000000107077810 */ /* 0x000fe40007ffe0ff */
[----:B------:R-:W-:Y:S01]  /*04c0*/  ISETP.NE.AND P0, PT, R20, 0x1, P0 ;  /* 0x000000011400780c */ /* 0x000fe20000705270 */
[----:B------:R-:W-:Y:S02]  /*04d0*/  IMAD.MOV.U32 R20, RZ, RZ, R5 ;  /* 0x000000ffff147224 */ /* 0x000fe400078e0005 */
[----:B---3--:R-:W-:Y:S01]  /*04e0*/  IMAD.MOV.U32 R18, RZ, RZ, R8 ;  /* 0x000000ffff127224 */ /* 0x008fe200078e0008 */
[----:B----4-:R-:W-:-:S04]  /*04f0*/  ULEA UR4, UR6, UR4, 0x18 ;  /* 0x0000000406047291 */ /* 0x010fc8000f8ec0ff */
[----:B------:R-:W-:-:S05]  /*0500*/  IADD3 R3, PT, PT, R3, -R18, RZ ;  /* 0x8000001203037210 */ /* 0x000fca0007ffe0ff */
[----:B------:R-:W2:Y:S02]  /*0510*/  LDS R24, [UR4+0x14] ;  /* 0x00001404ff187984 */ /* 0x000ea40008000800 */
[----:B--2---:R-:W-:Y:S01]  /*0520*/  FMUL R24, R24, R19 ;  /* 0x0000001318187220 */ /* 0x004fe20000400000 */
[----:B------:R-:W-:-:S03]  /*0530*/  MOV R19, R9 ;  /* 0x0000000900137202 */ /* 0x000fc60000000f00 */
[----:B------:R-:W-:Y:S01]  /*0540*/  FFMA R21, R21, -R24, R22 ;  /* 0x8000001815157223 */ /* 0x000fe20000000016 */
[----:B------:R-:W-:-:S04]  /*0550*/  IADD3 R4, PT, PT, R4, -R19, RZ ;  /* 0x8000001304047210 */ /* 0x000fc80007ffe0ff */
[----:B------:R4:W-:Y:S01]  /*0560*/  @!P0 STG.E desc[UR8][R16.64], R21 ;  /* 0x0000001510008986 */ /* 0x0009e2000c101908 */
[----:B------:R-:W-:-:S03]  /*0570*/  ISETP.NE.AND P0, PT, R7, RZ, PT ;  /* 0x000000ff0700720c */ /* 0x000fc60003f05270 */
[----:B------:R4:W-:Y:S01]  /*0580*/  STS [R2+0x4], R21 ;  /* 0x0000041502007388 */ /* 0x0009e20000000800 */
[----:B------:R-:W-:Y:S09]  /*0590*/  BAR.SYNC.DEFER_BLOCKING 0x0 ;  /* 0x0000000000007b1d */ /* 0x000ff20000010000 */
[----:B----4-:R-:W-:Y:S05]  /*05a0*/  @P0 BRA `(.L_x_11) ;  /* 0xfffffffc00340947 */ /* 0x010fea000383ffff */
.L_x_8:
[----:B------:R-:W0:Y:S02]  /*05b0*/  LDC R7, c[0x0][0x3a0] ;  /* 0x0000e800ff077b82 */ /* 0x000e240000000800 */
[----:B0-----:R-:W-:-:S13]  /*05c0*/  ISETP.GE.U32.AND P0, PT, R7, 0x4, PT ;  /* 0x000000040700780c */ /* 0x001fda0003f06070 */
[----:B------:R-:W-:Y:S05]  /*05d0*/  @!P0 EXIT ;  /* 0x000000000000894d */ /* 0x000fea0003800000 */
[----:B------:R-:W0:Y:S01]  /*05e0*/  LDC.64 R8, c[0x0][0x390] ;  /* 0x0000e400ff087b82 */ /* 0x000e220000000a00 */
[C---:B------:R-:W-:Y:S01]  /*05f0*/  IADD3 R7, PT, PT, R5.reuse, -0x1, RZ ;  /* 0xffffffff05077810 */ /* 0x040fe20007ffe0ff */
[----:B------:R-:W-:Y:S01]  /*0600*/  VIADD R11, R5, 0xfffffffe ;  /* 0xfffffffe050b7836 */ /* 0x000fe20000000000 */
[----:B------:R-:W-:Y:S02]  /*0610*/  IADD3 R27, PT, PT, -R19, RZ, RZ ;  /* 0x000000ff131b7210 */ /* 0x000fe40007ffe1ff */
[----:B------:R-:W-:Y:S02]  /*0620*/  IADD3 R12, PT, PT, -R18, RZ, RZ ;  /* 0x000000ff120c7210 */ /* 0x000fe40007ffe1ff */
[----:B------:R-:W-:Y:S01]  /*0630*/  ISETP.NE.AND P1, PT, R0, RZ, PT ;  /* 0x000000ff0000720c */ /* 0x000fe20003f25270 */
[----:B-1----:R-:W-:Y:S01]  /*0640*/  IMAD R25, R27, 0x3, R4 ;  /* 0x000000031b197824 */ /* 0x002fe200078e0204 */
[----:B------:R-:W-:Y:S01]  /*0650*/  IADD3 R10, PT, PT, R4, -R19, RZ ;  /* 0x80000013040a7210 */ /* 0x000fe20007ffe0ff */
[C---:B------:R-:W-:Y:S01]  /*0660*/  IMAD R21, R12.reuse, 0x3, R3 ;  /* 0x000000030c157824 */ /* 0x040fe200078e0203 */
[----:B------:R-:W-:-:S02]  /*0670*/  LEA R23, R12, R3, 0x1 ;  /* 0x000000030c177211 */ /* 0x000fc400078e08ff */
[----:B------:R-:W-:Y:S01]  /*0680*/  LEA R27, R27, R4, 0x1 ;  /* 0x000000041b1b7211 */ /* 0x000fe200078e08ff */
[----:B0-----:R-:W-:-:S04]  /*0690*/  IMAD.WIDE.U32 R8, R7, 0x4, R8 ;  /* 0x0000000407087825 */ /* 0x001fc800078e0008 */
[----:B------:R-:W-:-:S07]  /*06a0*/  IMAD.IADD R7, R3, 0x1, -R18 ;  /* 0x0000000103077824 */ /* 0x000fce00078e0a12 */
.L_x_20:
[----:B0-----:R-:W0:Y:S08]  /*06b0*/  LDC.64 R14, c[0x0][0x380] ;  /* 0x0000e000ff0e7b82 */ /* 0x001e300000000a00 */
[----:B------:R-:W1:Y:S01]  /*06c0*/  LDC.64 R12, c[0x0][0x388] ;  /* 0x0000e200ff0c7b82 */ /* 0x000e620000000a00 */
[----:B0-----:R-:W-:-:S05]  /*06d0*/  IMAD.WIDE R16, R4, 0x4, R14 ;  /* 0x0000000404107825 */ /* 0x001fca00078e020e */
[----:B------:R-:W2:Y:S01]  /*06e0*/  @!P1 LDG.E R20, desc[UR8][R16.64] ;  /* 0x0000000810149981 */ /* 0x000ea2000c1e1900 */
[----:B-1----:R-:W-:-:S06]  /*06f0*/  IMAD.WIDE R18, R3, 0x4, R12 ;  /* 0x0000000403127825 */ /* 0x002fcc00078e020c */
[----:B------:R-:W3:Y:S01]  /*0700*/  LDG.E.CONSTANT R18, desc[UR8][R18.64] ;  /* 0x0000000812127981 */ /* 0x000ee2000c1e9900 */
[----:B------:R-:W-:Y:S01]  /*0710*/  @!P1 MOV R22, 0x400 ;  /* 0x0000040000169802 */ /* 0x000fe20000000f00 */
[----:B------:R-:W-:Y:S01]  /*0720*/  BSSY.RECONVERGENT B0, `(.L_x_12) ;  /* 0x0000016000007945 */ /* 0x000fe20003800200 */
[----:B------:R-:W0:Y:S02]  /*0730*/  @!P1 S2R R29, SR_CgaCtaId ;  /* 0x00000000001d9919 */ /* 0x000e240000008800 */
[----:B0-----:R-:W-:Y:S02]  /*0740*/  @!P1 LEA R24, R29, R22, 0x18 ;  /* 0x000000161d189211 */ /* 0x001fe400078ec0ff */
[----:B------:R-:W-:-:S04]  /*0750*/  LOP3.LUT R22, R0, 0x3fe, RZ, 0xc0, !PT ;  /* 0x000003fe00167812 */ /* 0x000fc800078ec0ff */
[----:B------:R-:W-:Y:S01]  /*0760*/  ISETP.NE.AND P2, PT, R22, RZ, PT ;  /* 0x000000ff1600720c */ /* 0x000fe20003f45270 */
[----:B--2---:R-:W-:Y:S04]  /*0770*/  @!P1 STS [R24], R20 ;  /* 0x0000001418009388 */ /* 0x004fe80000000800 */
[----:B------:R-:W3:Y:S02]  /*0780*/  LDS R29, [R2] ;  /* 0x00000000021d7984 */ /* 0x000ee40000000800 */
[----:B---3--:R-:W-:-:S05]  /*0790*/  FMUL R22, R29, R18 ;  /* 0x000000121d167220 */ /* 0x008fca0000400000 */
[----:B------:R0:W-:Y:S01]  /*07a0*/  STS [R6], R22 ;  /* 0x0000001606007388 */ /* 0x0001e20000000800 */
[----:B------:R-:W-:Y:S06]  /*07b0*/  BAR.SYNC.DEFER_BLOCKING 0x0 ;  /* 0x0000000000007b1d */ /* 0x000fec0000010000 */
[----:B------:R-:W-:Y:S05]  /*07c0*/  @P2 BRA `(.L_x_13) ;  /* 0x00000000002c2947 */ /* 0x000fea0003800000 */
[----:B------:R-:W-:Y:S04]  /*07d0*/  LDS R19, [R6+0x8] ;  /* 0x0000080006137984 */ /* 0x000fe80000000800 */
[----:B------:R-:W1:Y:S01]  /*07e0*/  LDS R20, [R6] ;  /* 0x0000000006147984 */ /* 0x000e620000000800 */
[----:B0-----:R-:W0:Y:S01]  /*07f0*/  @!P1 S2R R22, SR_CgaCtaId ;  /* 0x0000000000169919 */ /* 0x001e220000008800 */
[----:B-1----:R-:W-:Y:S01]  /*0800*/  FADD R19, R19, R20 ;  /* 0x0000001413137221 */ /* 0x002fe20000000000 */
[----:B------:R-:W-:-:S04]  /*0810*/  @!P1 MOV R20, 0x400 ;  /* 0x0000040000149802 */ /* 0x000fc80000000f00 */
[----:B0-----:R-:W-:Y:S01]  /*0820*/  @!P1 LEA R24, R22, R20, 0x18 ;  /* 0x0000001416189211 */ /* 0x001fe200078ec0ff */
[----:B------:R-:W-:Y:S04]  /*0830*/  STS [R6], R19 ;  /* 0x0000001306007388 */ /* 0x000fe80000000800 */
[----:B------:R-:W-:Y:S04]  /*0840*/  @!P1 LDS R20, [R24+0x18] ;  /* 0x0000180018149984 */ /* 0x000fe80000000800 */
[----:B------:R-:W0:Y:S02]  /*0850*/  @!P1 LDS R22, [R24+0x14] ;  /* 0x0000140018169984 */ /* 0x000e240000000800 */
[----:B0-----:R-:W-:-:S05]  /*0860*/  @!P1 FADD R20, R20, R22 ;  /* 0x0000001614149221 */ /* 0x001fca0000000000 */
[----:B------:R1:W-:Y:S02]  /*0870*/  @!P1 STS [R24+0x14], R20 ;  /* 0x0000141418009388 */ /* 0x0003e40000000800 */
.L_x_13:
[----:B------:R-:W-:Y:S05]  /*0880*/  BSYNC.RECONVERGENT B0 ;  /* 0x0000000000007941 */ /* 0x000fea0003800200 */
.L_x_12:
[----:B-1----:R-:W2:Y:S01]  /*0890*/  LDG.E.CONSTANT R20, desc[UR8][R8.64] ;  /* 0x0000000808147981 */ /* 0x002ea2000c1e9900 */
[----:B------:R-:W1:Y:S01]  /*08a0*/  S2UR UR6, SR_CgaCtaId ;  /* 0x00000000000679c3 */ /* 0x000e620000008800 */
[----:B------:R-:W-:-:S07]  /*08b0*/  UMOV UR4, 0x400 ;  /* 0x0000040000047882 */ /* 0x000fce0000000000 */
[----:B------:R-:W-:Y:S01]  /*08c0*/  BAR.SYNC.DEFER_BLOCKING 0x0 ;  /* 0x0000000000007b1d */ /* 0x000fe20000010000 */
[----:B------:R-:W-:-:S04]  /*08d0*/  ISETP.NE.AND P0, PT, R0, UR5, PT ;  /* 0x0000000500007c0c */ /* 0x000fc8000bf05270 */
[----:B------:R-:W-:Y:S01]  /*08e0*/  ISETP.NE.AND P3, PT, R11, -0x1, P0 ;  /* 0xffffffff0b00780c */ /* 0x000fe20000765270 */
[----:B-1----:R-:W-:-:S09]  /*08f0*/  ULEA UR4, UR6, UR4, 0x18 ;  /* 0x0000000406047291 */ /* 0x002fd2000f8ec0ff */
[----:B------:R-:W2:Y:S02]  /*0900*/  LDS R19, [UR4+0x14] ;  /* 0x00001404ff137984 */ /* 0x000ea40008000800 */
[----:B--2---:R-:W-:-:S04]  /*0910*/  FMUL R19, R19, R20 ;  /* 0x0000001413137220 */ /* 0x004fc80000400000 */
[----:B------:R-:W-:Y:S01]  /*0920*/  FFMA R29, R18, -R19, R29 ;  /* 0x80000013121d7223 */ /* 0x000fe2000000001d */
[----:B------:R-:W-:-:S04]  /*0930*/  IMAD.WIDE R18, R10, 0x4, R14 ;  /* 0x000000040a127825 */ /* 0x000fc800078e020e */
[----:B------:R-:W-:Y:S04]  /*0940*/  @!P3 STG.E desc[UR8][R16.64], R29 ;  /* 0x0000001d1000b986 */ /* 0x000fe8000c101908 */
[----:B------:R1:W-:Y:S01]  /*0950*/  STS [R2+0x4], R29 ;  /* 0x0000041d02007388 */ /* 0x0003e20000000800 */
[----:B------:R-:W-:Y:S06]  /*0960*/  BAR.SYNC.DEFER_BLOCKING 0x0 ;  /* 0x0000000000007b1d */ /* 0x000fec0000010000 */
[----:B------:R-:W2:Y:S01]  /*0970*/  @!P1 LDG.E R24, desc[UR8][R18.64] ;  /* 0x0000000812189981 */ /* 0x000ea2000c1e1900 */
[----:B-1----:R-:W-:-:S05]  /*0980*/  IMAD.WIDE R28, R7, 0x4, R12 ;  /* 0x00000004071c7825 */ /* 0x002fca00078e020c */
[----:B------:R-:W3:Y:S01]  /*0990*/  LDG.E.CONSTANT R20, desc[UR8][R28.64] ;  /* 0x000000081c147981 */ /* 0x000ee2000c1e9900 */
[----:B------:R-:W-:Y:S03]  /*09a0*/  BSSY.RECONVERGENT B0, `(.L_x_14) ;  /* 0x000000f000007945 */ /* 0x000fe60003800200 */
[----:B--2---:R-:W-:Y:S04]  /*09b0*/  @!P1 STS [UR4], R24 ;  /* 0x00000018ff009988 */ /* 0x004fe80008000804 */
[----:B0-----:R-:W3:Y:S02]  /*09c0*/  LDS R22, [R2] ;  /* 0x0000000002167984 */ /* 0x001ee40000000800 */
[----:B---3--:R-:W-:-:S05]  /*09d0*/  FMUL R26, R22, R20 ;  /* 0x00000014161a7220 */ /* 0x008fca0000400000 */
[----:B------:R0:W-:Y:S01]  /*09e0*/  STS [R6], R26 ;  /* 0x0000001a06007388 */ /* 0x0001e20000000800 */
[----:B------:R-:W-:Y:S06]  /*09f0*/  BAR.SYNC.DEFER_BLOCKING 0x0 ;  /* 0x0000000000007b1d */ /* 0x000fec0000010000 */
[----:B------:R-:W-:Y:S05]  /*0a00*/  @P2 BRA `(.L_x_15) ;  /* 0x0000000000202947 */ /* 0x000fea0003800000 */
[----:B------:R-:W-:Y:S04]  /*0a10*/  LDS R16, [R6+0x8] ;  /* 0x0000080006107984 */ /* 0x000fe80000000800 */
[----:B------:R-:W1:Y:S02]  /*0a20*/  LDS R17, [R6] ;  /* 0x0000000006117984 */ /* 0x000e640000000800 */
[----:B-1----:R-:W-:-:S05]  /*0a30*/  FADD R17, R16, R17 ;  /* 0x0000001110117221 */ /* 0x002fca0000000000 */
[----:B------:R-:W-:Y:S04]  /*0a40*/  STS [R6], R17 ;  /* 0x0000001106007388 */ /* 0x000fe80000000800 */
[----:B------:R-:W-:Y:S04]  /*0a50*/  @!P1 LDS R16, [UR4+0x18] ;  /* 0x00001804ff109984 */ /* 0x000fe80008000800 */
[----:B------:R-:W1:Y:S02]  /*0a60*/  @!P1 LDS R29, [UR4+0x14] ;  /* 0x00001404ff1d9984 */ /* 0x000e640008000800 */
[----:B-1----:R-:W-:-:S05]  /*0a70*/  @!P1 FADD R16, R16, R29 ;  /* 0x0000001d10109221 */ /* 0x002fca0000000000 */
[----:B------:R1:W-:Y:S02]  /*0a80*/  @!P1 STS [UR4+0x14], R16 ;  /* 0x00001410ff009988 */ /* 0x0003e40008000804 */
.L_x_15:
[----:B------:R-:W-:Y:S05]  /*0a90*/  BSYNC.RECONVERGENT B0 ;  /* 0x0000000000007941 */ /* 0x000fea0003800200 */
.L_x_14:
[----:B-1----:R-:W1:Y:S08]  /*0aa0*/  LDC.64 R16, c[0x0][0x390] ;  /* 0x0000e400ff107b82 */ /* 0x002e700000000a00 */
[----:B------:R-:W-:Y:S01]  /*0ab0*/  BAR.SYNC.DEFER_BLOCKING 0x0 ;  /* 0x0000000000007b1d */ /* 0x000fe20000010000 */
[----:B-1----:R-:W-:-:S05]  /*0ac0*/  IMAD.WIDE.U32 R28, R11, 0x4, R16 ;  /* 0x000000040b1c7825 */ /* 0x002fca00078e0010 */
[----:B------:R-:W1:Y:S04]  /*0ad0*/  LDS R24, [UR4+0x14] ;  /* 0x00001404ff187984 */ /* 0x000e680008000800 */
[----:B------:R-:W1:Y:S01]  /*0ae0*/  LDG.E.CONSTANT R29, desc[UR8][R28.64] ;  /* 0x000000081c1d7981 */ /* 0x000e62000c1e9900 */
[----:B------:R-:W-:Y:S01]  /*0af0*/  ISETP.NE.AND P3, PT, R5, 0x2, P0 ;  /* 0x000000020500780c */ /* 0x000fe20000765270 */
[----:B-1----:R-:W-:Y:S01]  /*0b00*/  FMUL R24, R24, R29 ;  /* 0x0000001d18187220 */ /* 0x002fe20000400000 */
[----:B------:R-:W-:-:S04]  /*0b10*/  IMAD.WIDE R28, R27, 0x4, R14 ;  /* 0x000000041b1c7825 */ /* 0x000fc800078e020e */
[----:B------:R-:W-:-:S07]  /*0b20*/  FFMA R24, R20, -R24, R22 ;  /* 0x8000001814187223 */ /* 0x000fce0000000016 */
[----:B------:R-:W-:Y:S04]  /*0b30*/  @!P3 STG.E desc[UR8][R18.64], R24 ;  /* 0x000000181200b986 */ /* 0x000fe8000c101908 */
[----:B------:R1:W-:Y:S01]  /*0b40*/  STS [R2+0x4], R24 ;  /* 0x0000041802007388 */ /* 0x0003e20000000800 */
[----:B------:R-:W-:Y:S06]  /*0b50*/  BAR.SYNC.DEFER_BLOCKING 0x0 ;  /* 0x0000000000007b1d */ /* 0x000fec0000010000 */
[----:B-1----:R1:W2:Y:S02]  /*0b60*/  @!P1 LDG.E R24, desc[UR8][R28.64] ;  /* 0x000000081c189981 */ /* 0x0022a4000c1e1900 */
[----:B-1----:R-:W-:-:S05]  /*0b70*/  IMAD.WIDE R28, R23, 0x4, R12 ;  /* 0x00000004171c7825 */ /* 0x002fca00078e020c */
[----:B------:R-:W0:Y:S01]  /*0b80*/  LDG.E.CONSTANT R20, desc[UR8][R28.64] ;  /* 0x000000081c147981 */ /* 0x000e22000c1e9900 */
[----:B------:R-:W-:Y:S03]  /*0b90*/  BSSY.RECONVERGENT B0, `(.L_x_16) ;  /* 0x000000f000007945 */ /* 0x000fe60003800200 */
[----:B--2---:R-:W-:Y:S04]  /*0ba0*/  @!P1 STS [UR4], R24 ;  /* 0x00000018ff009988 */ /* 0x004fe80008000804 */
[----:B------:R-:W0:Y:S02]  /*0bb0*/  LDS R22, [R2] ;  /* 0x0000000002167984 */ /* 0x000e240000000800 */
[----:B0-----:R-:W-:-:S05]  /*0bc0*/  FMUL R26, R22, R20 ;  /* 0x00000014161a7220 */ /* 0x001fca0000400000 */
        /* <DEDUP_REMOVED lines=11> */
.L_x_17:
[----:B------:R-:W-:Y:S05]  /*0c80*/  BSYNC.RECONVERGENT B0 ;  /* 0x0000000000007941 */ /* 0x000fea0003800200 */
.L_x_16:
[----:B------:R-:W-:Y:S01]  /*0c90*/  VIADD R29, R11, 0xffffffff ;  /* 0xffffffff0b1d7836 */ /* 0x000fe20000000000 */
[----:B------:R-:W-:Y:S03]  /*0ca0*/  BAR.SYNC.DEFER_BLOCKING 0x0 ;  /* 0x0000000000007b1d */ /* 0x000fe60000010000 */
[----:B------:R-:W-:-:S06]  /*0cb0*/  IMAD.WIDE.U32 R28, R29, 0x4, R16 ;  /* 0x000000041d1c7825 */ /* 0x000fcc00078e0010 */
[----:B------:R-:W2:Y:S01]  /*0cc0*/  LDG.E.CONSTANT R29, desc[UR8][R28.64] ;  /* 0x000000081c1d7981 */ /* 0x000ea2000c1e9900 */
[----:B------:R-:W-:-:S03]  /*0cd0*/  ISETP.NE.AND P3, PT, R5, 0x3, P0 ;  /* 0x000000030500780c */ /* 0x000fc60000765270 */
[----:B-1----:R-:W2:Y:S02]  /*0ce0*/  LDS R18, [UR4+0x14] ;  /* 0x00001404ff127984 */ /* 0x002ea40008000800 */
[----:B--2---:R-:W-:-:S04]  /*0cf0*/  FMUL R19, R18, R29 ;  /* 0x0000001d12137220 */ /* 0x004fc80000400000 */
[----:B0-----:R-:W-:Y:S01]  /*0d00*/  FFMA R26, R20, -R19, R22 ;  /* 0x80000013141a7223 */ /* 0x001fe20000000016 */
[----:B------:R-:W-:-:S04]  /*0d10*/  IMAD.WIDE R18, R27, 0x4, R14 ;  /* 0x000000041b127825 */ /* 0x000fc800078e020e */
[----:B------:R-:W-:Y:S01]  /*0d20*/  STS [R2+0x4], R26 ;  /* 0x0000041a02007388 */ /* 0x000fe20000000800 */
[----:B------:R-:W-:-:S03]  /*0d30*/  IMAD.WIDE R14, R25, 0x4, R14 ;  /* 0x00000004190e7825 */ /* 0x000fc600078e020e */
[----:B------:R-:W-:Y:S01]  /*0d40*/  @!P3 STG.E desc[UR8][R18.64], R26 ;  /* 0x0000001a1200b986 */ /* 0x000fe2000c101908 */
[----:B------:R-:W-:Y:S06]  /*0d50*/  BAR.SYNC.DEFER_BLOCKING 0x0 ;  /* 0x0000000000007b1d */ /* 0x000fec0000010000 */
[----:B------:R-:W2:Y:S01]  /*0d60*/  @!P1 LDG.E R22, desc[UR8][R14.64] ;  /* 0x000000080e169981 */ /* 0x000ea2000c1e1900 */
[----:B------:R-:W-:Y:S02]  /*0d70*/  IMAD.WIDE R28, R21, 0x4, R12 ;  /* 0x00000004151c7825 */ /* 0x000fe400078e020c */
[----:B------:R-:W0:Y:S04]  /*0d80*/  LDC.64 R12, c[0x0][0x398] ;  /* 0x0000e600ff0c7b82 */ /* 0x000e280000000a00 */
[----:B------:R-:W3:Y:S01]  /*0d90*/  LDG.E.CONSTANT R28, desc[UR8][R28.64] ;  /* 0x000000081c1c7981 */ /* 0x000ee2000c1e9900 */
[----:B------:R-:W-:Y:S01]  /*0da0*/  BSSY.RECONVERGENT B0, `(.L_x_18) ;  /* 0x0000013000007945 */ /* 0x000fe20003800200 */
[----:B0-----:R-:W-:-:S02]  /*0db0*/  IADD3 R3, PT, PT, R3, -R12, RZ ;  /* 0x8000000c03037210 */ /* 0x001fc40007ffe0ff */
[----:B------:R-:W-:-:S03]  /*0dc0*/  IADD3 R4, PT, PT, R4, -R13, RZ ;  /* 0x8000000d04047210 */ /* 0x000fc60007ffe0ff */
[----:B------:R-:W-:Y:S01]  /*0dd0*/  IMAD.IADD R3, R3, 0x1, -R12 ;  /* 0x0000000103037824 */ /* 0x000fe200078e0a0c */
[----:B------:R-:W-:Y:S01]  /*0de0*/  IADD3 R4, PT, PT, R4, -R13, RZ ;  /* 0x8000000d04047210 */ /* 0x000fe20007ffe0ff */
[----:B--2---:R-:W-:Y:S04]  /*0df0*/  @!P1 STS [UR4], R22 ;  /* 0x00000016ff009988 */ /* 0x004fe80008000804 */
[----:B------:R-:W3:Y:S02]  /*0e00*/  LDS R20, [R2] ;  /* 0x0000000002147984 */ /* 0x000ee40000000800 */
        /* <DEDUP_REMOVED lines=12> */
.L_x_19:
[----:B------:R-:W-:Y:S05]  /*0ed0*/  BSYNC.RECONVERGENT B0 ;  /* 0x0000000000007941 */ /* 0x000fea0003800200 */
.L_x_18:
[----:B------:R-:W-:Y:S01]  /*0ee0*/  IADD3 R19, PT, PT, R11, -0x2, RZ ;  /* 0xfffffffe0b137810 */ /* 0x000fe20007ffe0ff */
[----:B------:R-:W-:Y:S04]  /*0ef0*/  BAR.SYNC.DEFER_BLOCKING 0x0 ;  /* 0x0000000000007b1d */ /* 0x000fe80000010000 */
[----:B------:R-:W-:-:S06]  /*0f00*/  IMAD.WIDE.U32 R16, R19, 0x4, R16 ;  /* 0x0000000413107825 */ /* 0x000fcc00078e0010 */
[----:B------:R-:W2:Y:S01]  /*0f10*/  LDG.E.CONSTANT R17, desc[UR8][R16.64] ;  /* 0x0000000810117981 */ /* 0x000ea2000c1e9900 */
[----:B------:R-:W-:Y:S01]  /*0f20*/  ISETP.NE.AND P0, PT, R5, 0x4, P0 ;  /* 0x000000040500780c */ /* 0x000fe20000705270 */
[----:B------:R-:W-:Y:S01]  /*0f30*/  IMAD R3, R12, -0x2, R3 ;  /* 0xfffffffe0c037824 */ /* 0x000fe200078e0203 */
[----:B------:R-:W-:Y:S01]  /*0f40*/  IADD3 R8, P2, PT, R8, -0x10, RZ ;  /* 0xfffffff008087810 */ /* 0x000fe20007f5e0ff */
[----:B------:R-:W-:Y:S01]  /*0f50*/  IMAD R4, R13, -0x2, R4 ;  /* 0xfffffffe0d047824 */ /* 0x000fe200078e0204 */
[----:B------:R-:W-:Y:S02]  /*0f60*/  IADD3 R11, PT, PT, R11, -0x4, RZ ;  /* 0xfffffffc0b0b7810 */ /* 0x000fe40007ffe0ff */
[----:B------:R-:W-:Y:S01]  /*0f70*/  IADD3.X R9, PT, PT, R9, -0x1, RZ, P2, !PT ;  /* 0xffffffff09097810 */ /* 0x000fe200017fe4ff */
[----:B-1----:R-:W2:Y:S02]  /*0f80*/  LDS R18, [UR4+0x14] ;  /* 0x00001404ff127984 */ /* 0x002ea40008000800 */
[----:B--2---:R-:W-:Y:S01]  /*0f90*/  FMUL R19, R18, R17 ;  /* 0x0000001112137220 */ /* 0x004fe20000400000 */
[----:B------:R-:W-:-:S02]  /*0fa0*/  IADD3 R18, PT, PT, -R12, RZ, RZ ;  /* 0x000000ff0c127210 */ /* 0x000fc40007ffe1ff */
[----:B------:R-:W-:Y:S01]  /*0fb0*/  IADD3 R12, PT, PT, -R13, RZ, RZ ;  /* 0x000000ff0d0c7210 */ /* 0x000fe20007ffe1ff */
[----:B------:R-:W-:Y:S01]  /*0fc0*/  FFMA R19, R28, -R19, R20 ;  /* 0x800000131c137223 */ /* 0x000fe20000000014 */
[C---:B------:R-:W-:Y:S01]  /*0fd0*/  LEA R21, R18.reuse, R21, 0x2 ;  /* 0x0000001512157211 */ /* 0x040fe200078e10ff */
[C---:B------:R-:W-:Y:S01]  /*0fe0*/  IMAD R23, R18.reuse, 0x4, R23 ;  /* 0x0000000412177824 */ /* 0x040fe200078e0217 */
[----:B------:R-:W-:Y:S01]  /*0ff0*/  LEA R7, R18, R7, 0x2 ;  /* 0x0000000712077211 */ /* 0x000fe200078e10ff */
[C---:B------:R-:W-:Y:S01]  /*1000*/  IMAD R25, R12.reuse, 0x4, R25 ;  /* 0x000000040c197824 */ /* 0x040fe200078e0219 */
[----:B------:R1:W-:Y:S01]  /*1010*/  @!P0 STG.E desc[UR8][R14.64], R19 ;  /* 0x000000130e008986 */ /* 0x0003e2000c101908 */
[C---:B------:R-:W-:Y:S02]  /*1020*/  ISETP.GT.AND P0, PT, R5.reuse, 0x4, PT ;  /* 0x000000040500780c */ /* 0x040fe40003f04270 */
[----:B------:R-:W-:Y:S01]  /*1030*/  IADD3 R5, PT, PT, R5, -0x4, RZ ;  /* 0xfffffffc05057810 */ /* 0x000fe20007ffe0ff */
[----:B------:R1:W-:Y:S01]  /*1040*/  STS [R2+0x4], R19 ;  /* 0x0000041302007388 */ /* 0x0003e20000000800 */
[----:B------:R-:W-:-:S02]  /*1050*/  LEA R27, R12, R27, 0x2 ;  /* 0x0000001b0c1b7211 */ /* 0x000fc400078e10ff */
[----:B------:R-:W-:Y:S01]  /*1060*/  LEA R10, R12, R10, 0x2 ;  /* 0x0000000a0c0a7211 */ /* 0x000fe200078e10ff */
[----:B------:R-:W-:Y:S06]  /*1070*/  BAR.SYNC.DEFER_BLOCKING 0x0 ;  /* 0x0000000000007b1d */ /* 0x000fec0000010000 */
[----:B-1----:R-:W-:Y:S05]  /*1080*/  @P0 BRA `(.L_x_20) ;  /* 0xfffffff400880947 */ /* 0x002fea000383ffff */
[----:B------:R-:W-:Y:S05]  /*1090*/  EXIT ;  /* 0x000000000000794d */ /* 0x000fea0003800000 */
.L_x_21:
        /* <DEDUP_REMOVED lines=14> */
.L_x_506:


//--------------------- .text._Z33compute_hh_trafo_cuda_kernel_realIfLj8EEvPT_PKS0_S3_iii --------------------------
	.section	.text._Z33compute_hh_trafo_cuda_kernel_realIfLj8EEvPT_PKS0_S3_iii,"ax",@progbits
	.align	128
        .global         _Z33compute_hh_trafo_cuda_kernel_realIfLj8EEvPT_PKS0_S3_iii
        .type           _Z33compute_hh_trafo_cuda_kernel_realIfLj8EEvPT_PKS0_S3_iii,@function
        .size           _Z33compute_hh_trafo_cuda_kernel_realIfLj8EEvPT_PKS0_S3_iii,(.L_x_507 - _Z33compute_hh_trafo_cuda_kernel_realIfLj8EEvPT_PKS0_S3_iii)
        .other          _Z33compute_hh_trafo_cuda_kernel_realIfLj8EEvPT_PKS0_S3_iii,@"STO_CUDA_ENTRY STV_DEFAULT"
_Z33compute_hh_trafo_cuda_kernel_realIfLj8EEvPT_PKS0_S3_iii:
.text._Z33compute_hh_trafo_cuda_kernel_realIfLj8EEvPT_PKS0_S3_iii:
        /* <DEDUP_REMOVED lines=40> */
.L_x_25:
        /* <DEDUP_REMOVED lines=15> */
[----:B------:R-:W-:Y:S01]  /*0370*/  LDS R5, [R6+0x10] ;  /* 0x0000100006057984 */ /* 0x000fe20000000800 */
[----:B------:R-:W-:-:S03]  /*0380*/  ISETP.GT.U32.AND P0, PT, R0, 0x1, PT ;  /* 0x000000010000780c */ /* 0x000fc60003f04070 */
[----:B------:R-:W2:Y:S02]  /*0390*/  LDS R18, [R6] ;  /* 0x0000000006127984 */ /* 0x000ea40000000800 */
[----:B--2---:R-:W-:-:S05]  /*03a0*/  FADD R5, R5, R18 ;  /* 0x0000001205057221 */ /* 0x004fca0000000000 */
[----:B------:R2:W-:Y:S03]  /*03b0*/  STS [R6], R5 ;  /* 0x0000000506007388 */ /* 0x0005e60000000800 */
[----:B------:R-:W-:Y:S05]  /*03c0*/  @P0 BRA `(.L_x_24) ;  /* 0x0000000000300947 */ /* 0x000fea0003800000 */
[----:B------:R-:W-:Y:S01]  /*03d0*/  ISETP.NE.AND P1, PT, R0, RZ, PT ;  /* 0x000000ff0000720c */ /* 0x000fe20003f25270 */
[----:B--2---:R-:W-:Y:S04]  /*03e0*/  LDS R5, [R6+0x8] ;  /* 0x0000080006057984 */ /* 0x004fe80000000800 */
        /* <DEDUP_REMOVED lines=10> */
.L_x_24:
[----:B------:R-:W-:Y:S05]  /*0490*/  BSYNC.RECONVERGENT B0 ;  /* 0x0000000000007941 */ /* 0x000fea0003800200 */
.L_x_23:
[----:B--2---:R-:W-:Y:S01]  /*04a0*/  VIADD R5, R20, 0xffffffff ;  /* 0xffffffff14057836 */ /* 0x004fe20000000000 */
[----:B------:R-:W2:Y:S08]  /*04b0*/  S2UR UR6, SR_CgaCtaId ;  /* 0x00000000000679c3 */ /* 0x000eb00000008800 */
[----:B------:R-:W-:Y:S01]  /*04c0*/  BAR.SYNC.DEFER_BLOCKING 0x0 ;  /* 0x0000000000007b1d */ /* 0x000fe20000010000 */
[----:B0---4-:R-:W-:-:S06]  /*04d0*/  IMAD.WIDE.U32 R18, R5, 0x4, R14 ;  /* 0x0000000405127825 */ /* 0x011fcc00078e000e */
[----:B------:R3:W4:Y:S01]  /*04e0*/  LDG.E.CONSTANT R19, desc[UR8][R18.64] ;  /* 0x0000000812137981 */ /* 0x000722000c1e9900 */
[----:B------:R-:W-:Y:S01]  /*04f0*/  UMOV UR4, 0x400 ;  /* 0x0000040000047882 */ /* 0x000fe20000000000 */
[----:B------:R-:W-:Y:S02]  /*0500*/  ISETP.NE.AND P0, PT, R0, UR5, PT ;  /* 0x0000000500007c0c */ /* 0x000fe4000bf05270 */
[----:B------:R-:W-:Y:S02]  /*0510*/  IADD3 R7, PT, PT, R7, 0x1, RZ ;  /* 0x0000000107077810 */ /* 0x000fe40007ffe0ff */
[----:B------:R-:W-:Y:S01]  /*0520*/  ISETP.NE.AND P0, PT, R20, 0x1, P0 ;  /* 0x000000011400780c */ /* 0x000fe20000705270 */
[----:B------:R-:W-:Y:S02]  /*0530*/  IMAD.MOV.U32 R20, RZ, RZ, R5 ;  /* 0x000000ffff147224 */ /* 0x000fe400078e0005 */
[----:B---3--:R-:W-:Y:S01]  /*0540*/  IMAD.MOV.U32 R18, RZ, RZ, R8 ;  /* 0x000000ffff127224 */ /* 0x008fe200078e0008 */
[----:B--2---:R-:W-:-:S04]  /*0550*/  ULEA UR4, UR6, UR4, 0x18 ;  /* 0x0000000406047291 */ /* 0x004fc8000f8ec0ff */
[----:B------:R-:W-:-:S05]  /*0560*/  IADD3 R3, PT, PT, R3, -R18, RZ ;  /* 0x8000001203037210 */ /* 0x000fca0007ffe0ff */
[----:B------:R-:W4:Y:S02]  /*0570*/  LDS R24, [UR4+0x24] ;  /* 0x00002404ff187984 */ /* 0x000f240008000800 */
[----:B----4-:R-:W-:Y:S01]  /*0580*/  FMUL R24, R24, R19 ;  /* 0x0000001318187220 */ /* 0x010fe20000400000 */
        /* <DEDUP_REMOVED lines=8> */
.L_x_22:
        /* <DEDUP_REMOVED lines=16> */
.L_x_34:
        /* <DEDUP_REMOVED lines=18> */
[----:B------:R-:W-:Y:S01]  /*0830*/  LDS R19, [R6+0x10] ;  /* 0x0000100006137984 */ /* 0x000fe20000000800 */
[----:B------:R-:W-:-:S03]  /*0840*/  ISETP.GT.U32.AND P0, PT, R0, 0x1, PT ;  /* 0x000000010000780c */ /* 0x000fc60003f04070 */
[----:B------:R-:W1:Y:S02]  /*0850*/  LDS R20, [R6] ;  /* 0x0000000006147984 */ /* 0x000e640000000800 */
[----:B-1----:R-:W-:-:S05]  /*0860*/  FADD R19, R19, R20 ;  /* 0x0000001413137221 */ /* 0x002fca0000000000 */
[----:B------:R1:W-:Y:S03]  /*0870*/  STS [R6], R19 ;  /* 0x0000001306007388 */ /* 0x0003e60000000800 */
[----:B------:R-:W-:Y:S05]  /*0880*/  @P0 BRA `(.L_x_27) ;  /* 0x00000000002c0947 */ /* 0x000fea0003800000 */
[----:B-1----:R-:W-:Y:S04]  /*0890*/  LDS R19, [R6+0x8] ;  /* 0x0000080006137984 */ /* 0x002fe80000000800 */
        /* <DEDUP_REMOVED lines=10> */
.L_x_27:
[----:B------:R-:W-:Y:S05]  /*0940*/  BSYNC.RECONVERGENT B0 ;  /* 0x0000000000007941 */ /* 0x000fea0003800200 */
.L_x_26:
[----:B--2---:R-:W2:Y:S01]  /*0950*/  LDG.E.CONSTANT R20, desc[UR8][R8.64] ;  /* 0x0000000808147981 */ /* 0x004ea2000c1e9900 */
[----:B------:R-:W3:Y:S01]  /*0960*/  S2UR UR6, SR_CgaCtaId ;  /* 0x00000000000679c3 */ /* 0x000ee20000008800 */
[----:B------:R-:W-:-:S07]  /*0970*/  UMOV UR4, 0x400 ;  /* 0x0000040000047882 */ /* 0x000fce0000000000 */
[----:B------:R-:W-:Y:S01]  /*0980*/  BAR.SYNC.DEFER_BLOCKING 0x0 ;  /* 0x0000000000007b1d */ /* 0x000fe20000010000 */
[----:B------:R-:W-:-:S04]  /*0990*/  ISETP.NE.AND P0, PT, R0, UR5, PT ;  /* 0x0000000500007c0c */ /* 0x000fc8000bf05270 */
[----:B------:R-:W-:Y:S01]  /*09a0*/  ISETP.NE.AND P3, PT, R11, -0x1, P0 ;  /* 0xffffffff0b00780c */ /* 0x000fe20000765270 */
[----:B---3--:R-:W-:-:S09]  /*09b0*/  ULEA UR4, UR6, UR4, 0x18 ;  /* 0x0000000406047291 */ /* 0x008fd2000f8ec0ff */
[----:B-1----:R-:W2:Y:S02]  /*09c0*/  LDS R19, [UR4+0x24] ;  /* 0x00002404ff137984 */ /* 0x002ea40008000800 */
        /* <DEDUP_REMOVED lines=22> */
[----:B------:R-:W-:Y:S04]  /*0b30*/  LDS R16, [R6+0x8] ;  /* 0x0000080006107984 */ /* 0x000fe80000000800 */
[----:B-1----:R-:W1:Y:S02]  /*0b40*/  LDS R17, [R6] ;  /* 0x0000000006117984 */ /* 0x002e640000000800 */
[----:B-1----:R-:W-:-:S05]  /*0b50*/  FADD R17, R16, R17 ;  /* 0x0000001110117221 */ /* 0x002fca0000000000 */
[----:B------:R-:W-:Y:S04]  /*0b60*/  STS [R6], R17 ;  /* 0x0000001106007388 */ /* 0x000fe80000000800 */
[----:B------:R-:W-:Y:S04]  /*0b70*/  @!P1 LDS R16, [UR4+0x28] ;  /* 0x00002804ff109984 */ /* 0x000fe80008000800 */
[----:B------:R-:W1:Y:S02]  /*0b80*/  @!P1 LDS R29, [UR4+0x24] ;  /* 0x00002404ff1d9984 */ /* 0x000e640008000800 */
[----:B-1----:R-:W-:-:S05]  /*0b90*/  @!P1 FADD R16, R16, R29 ;  /* 0x0000001d10109221 */ /* 0x002fca0000000000 */
[----:B------:R2:W-:Y:S02]  /*0ba0*/  @!P1 STS [UR4+0x24], R16 ;  /* 0x00002410ff009988 */ /* 0x0005e40008000804 */
.L_x_29:
[----:B------:R-:W-:Y:S05]  /*0bb0*/  BSYNC.RECONVERGENT B0 ;  /* 0x0000000000007941 */ /* 0x000fea0003800200 */
.L_x_28:
[----:B-12---:R-:W1:Y:S08]  /*0bc0*/  LDC.64 R16, c[0x0][0x390] ;  /* 0x0000e400ff107b82 */ /* 0x006e700000000a00 */
        /* <DEDUP_REMOVED lines=35> */
.L_x_31:
[----:B------:R-:W-:Y:S05]  /*0e00*/  BSYNC.RECONVERGENT B0 ;  /* 0x0000000000007941 */ /* 0x000fea0003800200 */
.L_x_30:
[----:B------:R-:W-:Y:S01]  /*0e10*/  VIADD R29, R11, 0xffffffff ;  /* 0xffffffff0b1d7836 */ /* 0x000fe20000000000 */
[----:B------:R-:W-:Y:S03]  /*0e20*/  BAR.SYNC.DEFER_BLOCKING 0x0 ;  /* 0x0000000000007b1d */ /* 0x000fe60000010000 */
[----:B------:R-:W-:-:S06]  /*0e30*/  IMAD.WIDE.U32 R28, R29, 0x4, R16 ;  /* 0x000000041d1c7825 */ /* 0x000fcc00078e0010 */
[----:B------:R-:W1:Y:S01]  /*0e40*/  LDG.E.CONSTANT R29, desc[UR8][R28.64] ;  /* 0x000000081c1d7981 */ /* 0x000e62000c1e9900 */
[----:B------:R-:W-:-:S03]  /*0e50*/  ISETP.NE.AND P3, PT, R5, 0x3, P0 ;  /* 0x000000030500780c */ /* 0x000fc60000765270 */
[----:B--2---:R-:W1:Y:S02]  /*0e60*/  LDS R18, [UR4+0x24] ;  /* 0x00002404ff127984 */ /* 0x004e640008000800 */
[----:B-1----:R-:W-:-:S04]  /*0e70*/  FMUL R19, R18, R29 ;  /* 0x0000001d12137220 */ /* 0x002fc80000400000 */
        /* <DEDUP_REMOVED lines=35> */
.L_x_33:
[----:B------:R-:W-:Y:S05]  /*10b0*/  BSYNC.RECONVERGENT B0 ;  /* 0x0000000000007941 */ /* 0x000fea0003800200 */
.L_x_32:
[----:B-1----:R-:W-:Y:S01]  /*10c0*/  IADD3 R19, PT, PT, R11, -0x2, RZ ;  /* 0xfffffffe0b137810 */ /* 0x002fe20007ffe0ff */
[----:B------:R-:W-:Y:S04]  /*10d0*/  BAR.SYNC.DEFER_BLOCKING 0x0 ;  /* 0x0000000000007b1d */ /* 0x000fe80000010000 */
[----:B------:R-:W-:-:S06]  /*10e0*/  IMAD.WIDE.U32 R16, R19, 0x4, R16 ;  /* 0x0000000413107825 */ /* 0x000fcc00078e0010 */
[----:B------:R-:W3:Y:S01]  /*10f0*/  LDG.E.CONSTANT R17, desc[UR8][R16.64] ;  /* 0x0000000810117981 */ /* 0x000ee2000c1e9900 */
[----:B------:R-:W-:Y:S01]  /*1100*/  ISETP.NE.AND P0, PT, R5, 0x4, P0 ;  /* 0x000000040500780c */ /* 0x000fe20000705270 */
[----:B------:R-:W-:Y:S01]  /*1110*/  IMAD R3, R12, -0x2, R3 ;  /* 0xfffffffe0c037824 */ /* 0x000fe200078e0203 */
[----:B------:R-:W-:Y:S01]  /*1120*/  IADD3 R8, P2, PT, R8, -0x10, RZ ;  /* 0xfffffff008087810 */ /* 0x000fe20007f5e0ff */
[----:B------:R-:W-:Y:S01]  /*1130*/  IMAD R4, R13, -0x2, R4 ;  /* 0xfffffffe0d047824 */ /* 0x000fe200078e0204 */
[----:B------:R-:W-:Y:S02]  /*1140*/  IADD3 R11, PT, PT, R11, -0x4, RZ ;  /* 0xfffffffc0b0b7810 */ /* 0x000fe40007ffe0ff */
[----:B------:R-:W-:Y:S01]  /*1150*/  IADD3.X R9, PT, PT, R9, -0x1, RZ, P2, !PT ;  /* 0xffffffff09097810 */ /* 0x000fe200017fe4ff */
[----:B--2---:R-:W3:Y:S02]  /*1160*/  LDS R18, [UR4+0x24] ;  /* 0x00002404ff127984 */ /* 0x004ee40008000800 */
[----:B---3--:R-:W-:Y:S01]  /*1170*/  FMUL R19, R18, R17 ;  /* 0x0000001112137220 */ /* 0x008fe20000400000 */
        /* <DEDUP_REMOVED lines=16> */
.L_x_35:
        /* <DEDUP_REMOVED lines=16> */
.L_x_507:


//--------------------- .text._Z33compute_hh_trafo_cuda_kernel_realIfLj16EEvPT_PKS0_S3_iii --------------------------
	.section	.text._Z33compute_hh_trafo_cuda_kernel_realIfLj16EEvPT_PKS0_S3_iii,"ax",@progbits
	.align	128
        .global         _Z33compute_hh_trafo_cuda_kernel_realIfLj16EEvPT_PKS0_S3_iii
        .type           _Z33compute_hh_trafo_cuda_kernel_realIfLj16EEvPT_PKS0_S3_iii,@function
        .size           _Z33compute_hh_trafo_cuda_kernel_realIfLj16EEvPT_PKS0_S3_iii,(.L_x_508 - _Z33compute_hh_trafo_cuda_kernel_realIfLj16EEvPT_PKS0_S3_iii)
        .other          _Z33compute_hh_trafo_cuda_kernel_realIfLj16EEvPT_PKS0_S3_iii,@"STO_CUDA_ENTRY STV_DEFAULT"
_Z33compute_hh_trafo_cuda_kernel_realIfLj16EEvPT_PKS0_S3_iii:
.text._Z33compute_hh_trafo_cuda_kernel_realIfLj16EEvPT_PKS0_S3_iii:
[----:B------:R-:W-:Y:S01]  /*0000*/  LDC R1, c[0x0][0x37c] ;  /* 0x0000df00ff017b82 */ /* 0x000fe20000000800 */
[----:B------:R-:W0:Y:S07]  /*0010*/  S2R R23, SR_TID.X ;  /* 0x0000000000177919 */ /* 0x000e2e0000002100 */
[----:B------:R-:W1:Y:S01]  /*0020*/  LDC R14, c[0x0][0x3a0] ;  /* 0x0000e800ff0e7b82 */ /* 0x000e620000000800 */
[----:B------:R-:W2:Y:S07]  /*0030*/  LDCU.64 UR8, c[0x0][0x358] ;  /* 0x00006b00ff0877ac */ /* 0x000eae0008000a00 */
[----:B------:R-:W3:Y:S08]  /*0040*/  S2UR UR4, SR_CTAID.X ;  /* 0x00000000000479c3 */ /* 0x000ef00000002500 */
[----:B------:R-:W3:Y:S08]  /*0050*/  LDC.64 R16, c[0x0][0x398] ;  /* 0x0000e600ff107b82 */ /* 0x000ef00000000a00 */
[----:B------:R-:W4:Y:S01]  /*0060*/  LDC.64 R2, c[0x0][0x380] ;  /* 0x0000e000ff027b82 */ /* 0x000f220000000a00 */
[----:B-1----:R-:W-:-:S04]  /*0070*/  IADD3 R0, PT, PT, R14, -0x1, RZ ;  /* 0xffffffff0e007810 */ /* 0x002fc80007ffe0ff */
[----:B0-----:R-:W-:-:S05]  /*0080*/  IADD3 R4, PT, PT, R0, R23, RZ ;  /* 0x0000001700047210 */ /* 0x001fca0007ffe0ff */
[----:B---3--:R-:W-:-:S04]  /*0090*/  IMAD R8, R4, R17, UR4 ;  /* 0x0000000404087e24 */ /* 0x008fc8000f8e0211 */
[----:B----4-:R-:W-:-:S05]  /*00a0*/  IMAD.WIDE R2, R8, 0x4, R2 ;  /* 0x0000000408027825 */ /* 0x010fca00078e0202 */
[----:B--2---:R-:W2:Y:S01]  /*00b0*/  LDG.E R10, desc[UR8][R2.64] ;  /* 0x00000008020a7981 */ /* 0x004ea2000c1e1900 */
        /* <DEDUP_REMOVED lines=8> */
[----:B------:R-:W-:Y:S01]  /*0140*/  LOP3.LUT R4, R14, 0x1, RZ, 0xc0, !PT ;  /* 0x000000010e047812 */ /* 0x000fe200078ec0ff */
[----:B------:R-:W-:Y:S01]  /*0150*/  IMAD R7, R0, R16, R23 ;  /* 0x0000001000077224 */ /* 0x000fe200078e0217 */
[----:B------:R-:W-:Y:S01]  /*0160*/  LOP3.LUT R6, R23, 0x3f8, RZ, 0xc0, !PT ;  /* 0x000003f817067812 */ /* 0x000fe200078ec0ff */
[----:B------:R-:W2:Y:S01]  /*0170*/  LDCU UR10, c[0x0][0x3a0] ;  /* 0x00007400ff0a77ac */ /* 0x000ea20008000800 */
[----:B------:R-:W-:Y:S01]  /*0180*/  ISETP.NE.U32.AND P0, PT, R4, 0x1, PT ;  /* 0x000000010400780c */ /* 0x000fe20003f05070 */
[----:B------:R-:W-:-:S04]  /*0190*/  UIADD3 UR4, UPT, UPT, UR4, 0x44, URZ ;  /* 0x0000004404047890 */ /* 0x000fc8000fffe0ff */
[----:B------:R-:W-:Y:S02]  /*01a0*/  ULEA UR4, UR5, UR4, 0x18 ;  /* 0x0000000405047291 */ /* 0x000fe4000f8ec0ff */
[----:B-1----:R-:W-:-:S04]  /*01b0*/  UIADD3 UR5, UPT, UPT, UR6, -0x1, URZ ;  /* 0xffffffff06057890 */ /* 0x002fc8000fffe0ff */
[----:B------:R-:W-:Y:S01]  /*01c0*/  LEA R4, R23, UR4, 0x2 ;  /* 0x0000000417047c11 */ /* 0x000fe2000f8e10ff */
[----:B--2---:R-:W-:Y:S01]  /*01d0*/  IMAD.U32 R5, RZ, RZ, UR10 ;  /* 0x0000000aff057e24 */ /* 0x004fe2000f8e00ff */
[----:B------:R-:W-:Y:S06]  /*01e0*/  @P0 BRA `(.L_x_36) ;  /* 0x0000000000c00947 */ /* 0x000fec0003800000 */
[----:B------:R-:W1:Y:S02]  /*01f0*/  LDC.64 R12, c[0x0][0x388] ;  /* 0x0000e200ff0c7b82 */ /* 0x000e640000000a00 */
[----:B-1----:R-:W-:-:S05]  /*0200*/  IMAD.WIDE R12, R7, 0x4, R12 ;  /* 0x00000004070c7825 */ /* 0x002fca00078e020c */
[----:B------:R-:W2:Y:S01]  /*0210*/  LDG.E.CONSTANT R5, desc[UR8][R12.64] ;  /* 0x000000080c057981 */ /* 0x000ea2000c1e9900 */
[----:B------:R-:W-:Y:S01]  /*0220*/  ISETP.NE.AND P0, PT, R23, RZ, PT ;  /* 0x000000ff1700720c */ /* 0x000fe20003f05270 */
[----:B------:R-:W-:Y:S01]  /*0230*/  BSSY.RECONVERGENT B0, `(.L_x_37) ;  /* 0x000001c000007945 */ /* 0x000fe20003800200 */
[----:B------:R-:W-:-:S11]  /*0240*/  ISETP.NE.AND P1, PT, R6, RZ, PT ;  /* 0x000000ff0600720c */ /* 0x000fd60003f25270 */
[----:B------:R-:W-:Y:S04]  /*0250*/  @!P0 STS [UR7], R10 ;  /* 0x0000000aff008988 */ /* 0x000fe80008000807 */
[----:B0-----:R-:W2:Y:S02]  /*0260*/  @!P0 LDS R10, [R9] ;  /* 0x00000000090a8984 */ /* 0x001ea40000000800 */
[----:B--2---:R-:W-:-:S05]  /*0270*/  FMUL R11, R5, R10 ;  /* 0x0000000a050b7220 */ /* 0x004fca0000400000 */
[----:B------:R0:W-:Y:S01]  /*0280*/  STS [R4], R11 ;  /* 0x0000000b04007388 */ /* 0x0001e20000000800 */
[----:B------:R-:W-:Y:S06]  /*0290*/  BAR.SYNC.DEFER_BLOCKING 0x0 ;  /* 0x0000000000007b1d */ /* 0x000fec0000010000 */
[----:B------:R-:W-:Y:S05]  /*02a0*/  @P1 BRA `(.L_x_38) ;  /* 0x0000000000501947 */ /* 0x000fea0003800000 */
[----:B0-----:R-:W-:Y:S01]  /*02b0*/  LDS R11, [R4+0x20] ;  /* 0x00002000040b7984 */ /* 0x001fe20000000800 */
[----:B------:R-:W-:-:S03]  /*02c0*/  ISETP.GT.U32.AND P1, PT, R23, 0x3, PT ;  /* 0x000000031700780c */ /* 0x000fc60003f24070 */
[----:B------:R-:W0:Y:S02]  /*02d0*/  LDS R12, [R4] ;  /* 0x00000000040c7984 */ /* 0x000e240000000800 */
[----:B0-----:R-:W-:-:S05]  /*02e0*/  FADD R11, R11, R12 ;  /* 0x0000000c0b0b7221 */ /* 0x001fca0000000000 */
[----:B------:R1:W-:Y:S03]  /*02f0*/  STS [R4], R11 ;  /* 0x0000000b04007388 */ /* 0x0003e60000000800 */
[----:B------:R-:W-:Y:S05]  /*0300*/  @P1 BRA `(.L_x_38) ;  /* 0x0000000000381947 */ /* 0x000fea0003800000 */
[----:B-1----:R-:W-:Y:S01]  /*0310*/  LDS R11, [R4+0x10] ;  /* 0x00001000040b7984 */ /* 0x002fe20000000800 */
[----:B------:R-:W-:-:S03]  /*0320*/  ISETP.GT.U32.AND P1, PT, R23, 0x1, PT ;  /* 0x000000011700780c */ /* 0x000fc60003f24070 */
[----:B------:R-:W0:Y:S02]  /*0330*/  LDS R12, [R4] ;  /* 0x00000000040c7984 */ /* 0x000e240000000800 */
[----:B0-----:R-:W-:-:S05]  /*0340*/  FADD R11, R11, R12 ;  /* 0x0000000c0b0b7221 */ /* 0x001fca0000000000 */
[----:B------:R2:W-:Y:S03]  /*0350*/  STS [R4], R11 ;  /* 0x0000000b04007388 */ /* 0x0005e60000000800 */
[----:B------:R-:W-:Y:S05]  /*0360*/  @P1 BRA `(.L_x_38) ;  /* 0x0000000000201947 */ /* 0x000fea0003800000 */
[----:B--2---:R-:W-:Y:S04]  /*0370*/  LDS R11, [R4+0x8] ;  /* 0x00000800040b7984 */ /* 0x004fe80000000800 */
[----:B------:R-:W0:Y:S02]  /*0380*/  LDS R12, [R4] ;  /* 0x00000000040c7984 */ /* 0x000e240000000800 */
[----:B0-----:R-:W-:-:S05]  /*0390*/  FADD R11, R11, R12 ;  /* 0x0000000c0b0b7221 */ /* 0x001fca0000000000 */
[----:B------:R-:W-:Y:S04]  /*03a0*/  STS [R4], R11 ;  /* 0x0000000b04007388 */ /* 0x000fe80000000800 */
[----:B------:R-:W-:Y:S04]  /*03b0*/  @!P0 LDS R12, [UR7+0x48] ;  /* 0x00004807ff0c8984 */ /* 0x000fe80008000800 */
[----:B------:R-:W0:Y:S02]  /*03c0*/  @!P0 LDS R13, [UR7+0x44] ;  /* 0x00004407ff0d8984 */ /* 0x000e240008000800 */
[----:B0-----:R-:W-:-:S05]  /*03d0*/  @!P0 FADD R12, R12, R13 ;  /* 0x0000000d0c0c8221 */ /* 0x001fca0000000000 */
[----:B------:R3:W-:Y:S02]  /*03e0*/  @!P0 STS [UR7+0x44], R12 ;  /* 0x0000440cff008988 */ /* 0x0007e40008000807 */
.L_x_38:
[----:B------:R-:W-:Y:S05]  /*03f0*/  BSYNC.RECONVERGENT B0 ;  /* 0x0000000000007941 */ /* 0x000fea0003800200 */
.L_x_37:
[----:B---3--:R-:W3:Y:S08]  /*0400*/  LDC.64 R12, c[0x0][0x390] ;  /* 0x0000e400ff0c7b82 */ /* 0x008ef00000000a00 */
[----:B------:R-:W-:Y:S01]  /*0410*/  BAR.SYNC.DEFER_BLOCKING 0x0 ;  /* 0x0000000000007b1d */ /* 0x000fe20000010000 */
[----:B---3--:R-:W-:-:S05]  /*0420*/  IMAD.WIDE.U32 R12, R0, 0x4, R12 ;  /* 0x00000004000c7825 */ /* 0x008fca00078e000c */
[----:B012---:R-:W0:Y:S04]  /*0430*/  LDS R11, [UR7+0x44] ;  /* 0x00004407ff0b7984 */ /* 0x007e280008000800 */
[----:B------:R-:W0:Y:S01]  /*0440*/  LDG.E.CONSTANT R12, desc[UR8][R12.64] ;  /* 0x000000080c0c7981 */ /* 0x000e22000c1e9900 */
[----:B------:R-:W-:Y:S01]  /*0450*/  ISETP.NE.AND P0, PT, R23, UR5, PT ;  /* 0x0000000517007c0c */ /* 0x000fe2000bf05270 */
[----:B------:R-:W-:Y:S01]  /*0460*/  IMAD.IADD R7, R7, 0x1, -R16 ;  /* 0x0000000107077824 */ /* 0x000fe200078e0a10 */
[----:B------:R-:W-:Y:S02]  /*0470*/  IADD3 R8, PT, PT, R8, -R17, RZ ;  /* 0x8000001108087210 */ /* 0x000fe40007ffe0ff */
[----:B------:R-:W-:Y:S01]  /*0480*/  ISETP.NE.AND P0, PT, R14, 0x1, P0 ;  /* 0x000000010e00780c */ /* 0x000fe20000705270 */
[----:B0-----:R-:W-:-:S04]  /*0490*/  FMUL R11, R11, R12 ;  /* 0x0000000c0b0b7220 */ /* 0x001fc80000400000 */
[----:B------:R-:W-:Y:S01]  /*04a0*/  FFMA R11, R5, -R11, R10 ;  /* 0x8000000b050b7223 */ /* 0x000fe2000000000a */
[----:B------:R-:W-:-:S07]  /*04b0*/  MOV R5, R0 ;  /* 0x0000000000057202 */ /* 0x000fce0000000f00 */
[----:B------:R1:W-:Y:S04]  /*04c0*/  @!P0 STG.E desc[UR8][R2.64], R11 ;  /* 0x0000000b02008986 */ /* 0x0003e8000c101908 */
[----:B------:R1:W-:Y:S01]  /*04d0*/  STS [R9+0x4], R11 ;  /* 0x0000040b09007388 */ /* 0x0003e20000000800 */
[----:B------:R-:W-:Y:S06]  /*04e0*/  BAR.SYNC.DEFER_BLOCKING 0x0 ;  /* 0x0000000000007b1d */ /* 0x000fec0000010000 */
.L_x_36:
[----:B------:R-:W-:-:S13]  /*04f0*/  ISETP.NE.AND P0, PT, R0, RZ, PT ;  /* 0x000000ff0000720c */ /* 0x000fda0003f05270 */
[----:B------:R-:W-:Y:S05]  /*0500*/  @!P0 EXIT ;  /* 0x000000000000894d */ /* 0x000fea0003800000 */
[----:B-1----:R-:W1:Y:S01]  /*0510*/  LDC.64 R2, c[0x0][0x390] ;  /* 0x0000e400ff027b82 */ /* 0x002e620000000a00 */
[----:B------:R-:W-:Y:S01]  /*0520*/  IADD3 R0, PT, PT, R5, -0x1, RZ ;  /* 0xffffffff05007810 */ /* 0x000fe20007ffe0ff */
[----:B------:R-:W-:Y:S01]  /*0530*/  IMAD.IADD R25, R7, 0x1, -R16 ;  /* 0x0000000107197824 */ /* 0x000fe200078e0a10 */
[----:B------:R-:W-:Y:S02]  /*0540*/  ISETP.NE.AND P1, PT, R23, RZ, PT ;  /* 0x000000ff1700720c */ /* 0x000fe40003f25270 */
[----:B------:R-:W-:-:S03]  /*0550*/  IADD3 R27, PT, PT, R8, -R17, RZ ;  /* 0x80000011081b7210 */ /* 0x000fc60007ffe0ff */
[----:B0-----:R-:W0:Y:S08]  /*0560*/  LDC.64 R10, c[0x0][0x390] ;  /* 0x0000e400ff0a7b82 */ /* 0x001e300000000a00 */
[----:B------:R-:W2:Y:S08]  /*0570*/  LDC.64 R12, c[0x0][0x380] ;  /* 0x0000e000ff0c7b82 */ /* 0x000eb00000000a00 */
[----:B------:R-:W3:Y:S01]  /*0580*/  LDC.64 R14, c[0x0][0x388] ;  /* 0x0000e200ff0e7b82 */ /* 0x000ee20000000a00 */
[----:B-1----:R-:W-:-:S07]  /*0590*/  IMAD.WIDE.U32 R2, R0, 0x4, R2 ;  /* 0x0000000400027825 */ /* 0x002fce00078e0002 */
.L_x_43:
[----:B--2---:R-:W-:-:S05]  /*05a0*/  IMAD.WIDE R16, R8, 0x4, R12 ;  /* 0x0000000408107825 */ /* 0x004fca00078e020c */
[----:B------:R-:W2:Y:S01]  /*05b0*/  @!P1 LDG.E R20, desc[UR8][R16.64] ;  /* 0x0000000810149981 */ /* 0x000ea2000c1e1900 */
[----:B---3--:R-:W-:-:S06]  /*05c0*/  IMAD.WIDE R18, R7, 0x4, R14 ;  /* 0x0000000407127825 */ /* 0x008fcc00078e020e */
[----:B------:R-:W3:Y:S01]  /*05d0*/  LDG.E.CONSTANT R18, desc[UR8][R18.64] ;  /* 0x0000000812127981 */ /* 0x000ee2000c1e9900 */
[----:B------:R-:W-:Y:S01]  /*05e0*/  @!P1 MOV R21, 0x400 ;  /* 0x0000040000159802 */ /* 0x000fe20000000f00 */
[----:B------:R-:W-:Y:S01]  /*05f0*/  BSSY.RECONVERGENT B0, `(.L_x_39) ;  /* 0x0000022000007945 */ /* 0x000fe20003800200 */
[----:B------:R-:W-:Y:S01]  /*0600*/  ISETP.NE.AND P2, PT, R6, RZ, PT ;  /* 0x000000ff0600720c */ /* 0x000fe20003f45270 */
[----:B-1----:R-:W1:Y:S01]  /*0610*/  @!P1 S2R R22, SR_CgaCtaId ;  /* 0x0000000000169919 */ /* 0x002e620000008800 */
[----:B------:R-:W-:Y:S02]  /*0620*/  IADD3 R29, PT, PT, R0, -0x1, RZ ;  /* 0xffffffff001d7810 */ /* 0x000fe40007ffe0ff */
[----:B-1----:R-:W-:-:S05]  /*0630*/  @!P1 LEA R24, R22, R21, 0x18 ;  /* 0x0000001516189211 */ /* 0x002fca00078ec0ff */
        /* <DEDUP_REMOVED lines=12> */
[----:B--2---:R-:W-:Y:S01]  /*0700*/  LDS R19, [R4+0x10] ;  /* 0x0000100004137984 */ /* 0x004fe20000000800 */
[----:B------:R-:W-:-:S03]  /*0710*/  ISETP.GT.U32.AND P0, PT, R23, 0x1, PT ;  /* 0x000000011700780c */ /* 0x000fc60003f04070 */
[----:B------:R-:W2:Y:S02]  /*0720*/  LDS R20, [R4] ;  /* 0x0000000004147984 */ /* 0x000ea40000000800 */
[----:B--2---:R-:W-:-:S05]  /*0730*/  FADD R19, R19, R20 ;  /* 0x0000001413137221 */ /* 0x004fca0000000000 */
[----:B------:R3:W-:Y:S03]  /*0740*/  STS [R4], R19 ;  /* 0x0000001304007388 */ /* 0x0007e60000000800 */
[----:B------:R-:W-:Y:S05]  /*0750*/  @P0 BRA `(.L_x_40) ;  /* 0x00000000002c0947 */ /* 0x000fea0003800000 */
[----:B---3--:R-:W-:Y:S04]  /*0760*/  LDS R19, [R4+0x8] ;  /* 0x0000080004137984 */ /* 0x008fe80000000800 */
[----:B------:R-:W2:Y:S01]  /*0770*/  LDS R20, [R4] ;  /* 0x0000000004147984 */ /* 0x000ea20000000800 */
[----:B-1----:R-:W1:Y:S01]  /*0780*/  @!P1 S2R R22, SR_CgaCtaId ;  /* 0x0000000000169919 */ /* 0x002e620000008800 */
[----:B--2---:R-:W-:Y:S01]  /*0790*/  FADD R19, R19, R20 ;  /* 0x0000001413137221 */ /* 0x004fe20000000000 */
[----:B------:R-:W-:-:S04]  /*07a0*/  @!P1 MOV R20, 0x400 ;  /* 0x0000040000149802 */ /* 0x000fc80000000f00 */
[----:B-1----:R-:W-:Y:S01]  /*07b0*/  @!P1 LEA R24, R22, R20, 0x18 ;  /* 0x0000001416189211 */ /* 0x002fe200078ec0ff */
[----:B------:R-:W-:Y:S04]  /*07c0*/  STS [R4], R19 ;  /* 0x0000001304007388 */ /* 0x000fe80000000800 */
[----:B------:R-:W-:Y:S04]  /*07d0*/  @!P1 LDS R20, [R24+0x48] ;  /* 0x0000480018149984 */ /* 0x000fe80000000800 */
[----:B------:R-:W1:Y:S02]  /*07e0*/  @!P1 LDS R22, [R24+0x44] ;  /* 0x0000440018169984 */ /* 0x000e640000000800 */
[----:B-1----:R-:W-:-:S05]  /*07f0*/  @!P1 FADD R20, R20, R22 ;  /* 0x0000001614149221 */ /* 0x002fca0000000000 */
[----:B------:R4:W-:Y:S02]  /*0800*/  @!P1 STS [R24+0x44], R20 ;  /* 0x0000441418009388 */ /* 0x0009e40000000800 */
.L_x_40:
[----:B------:R-:W-:Y:S05]  /*0810*/  BSYNC.RECONVERGENT B0 ;  /* 0x0000000000007941 */ /* 0x000fea0003800200 */
.L_x_39:
[----:B----4-:R-:W4:Y:S01]  /*0820*/  LDG.E.CONSTANT R20, desc[UR8][R2.64] ;  /* 0x0000000802147981 */ /* 0x010f22000c1e9900 */
[----:B------:R-:W5:Y:S01]  /*0830*/  S2UR UR6, SR_CgaCtaId ;  /* 0x00000000000679c3 */ /* 0x000f620000008800 */
[----:B------:R-:W-:-:S07]  /*0840*/  UMOV UR4, 0x400 ;  /* 0x0000040000047882 */ /* 0x000fce0000000000 */
[----:B------:R-:W-:Y:S01]  /*0850*/  BAR.SYNC.DEFER_BLOCKING 0x0 ;  /* 0x0000000000007b1d */ /* 0x000fe20000010000 */
[----:B------:R-:W-:-:S04]  /*0860*/  ISETP.NE.AND P0, PT, R23, UR5, PT ;  /* 0x0000000517007c0c */ /* 0x000fc8000bf05270 */
[----:B------:R-:W-:Y:S01]  /*0870*/  ISETP.NE.AND P3, PT, R29, -0x1, P0 ;  /* 0xffffffff1d00780c */ /* 0x000fe20000765270 */
[----:B-----5:R-:W-:-:S09]  /*0880*/  ULEA UR4, UR6, UR4, 0x18 ;  /* 0x0000000406047291 */ /* 0x020fd2000f8ec0ff */
[----:B--23--:R-:W4:Y:S02]  /*0890*/  LDS R19, [UR4+0x44] ;  /* 0x00004404ff137984 */ /* 0x00cf240008000800 */
[----:B----4-:R-:W-:-:S04]  /*08a0*/  FMUL R19, R19, R20 ;  /* 0x0000001413137220 */ /* 0x010fc80000400000 */
[----:B------:R-:W-:Y:S01]  /*08b0*/  FFMA R21, R18, -R19, R21 ;  /* 0x8000001312157223 */ /* 0x000fe20000000015 */
[----:B------:R-:W-:-:S04]  /*08c0*/  IMAD.WIDE R18, R27, 0x4, R12 ;  /* 0x000000041b127825 */ /* 0x000fc800078e020c */
[----:B------:R-:W-:Y:S04]  /*08d0*/  @!P3 STG.E desc[UR8][R16.64], R21 ;  /* 0x000000151000b986 */ /* 0x000fe8000c101908 */
[----:B------:R2:W-:Y:S01]  /*08e0*/  STS [R9+0x4], R21 ;  /* 0x0000041509007388 */ /* 0x0005e20000000800 */
[----:B------:R-:W-:Y:S06]  /*08f0*/  BAR.SYNC.DEFER_BLOCKING 0x0 ;  /* 0x0000000000007b1d */ /* 0x000fec0000010000 */
[----:B------:R-:W3:Y:S01]  /*0900*/  @!P1 LDG.E R26, desc[UR8][R18.64] ;  /* 0x00000008121a9981 */ /* 0x000ee2000c1e1900 */
[----:B--2---:R-:W-:-:S05]  /*0910*/  IMAD.WIDE R20, R25, 0x4, R14 ;  /* 0x0000000419147825 */ /* 0x004fca00078e020e */
[----:B-1----:R-:W2:Y:S01]  /*0920*/  LDG.E.CONSTANT R22, desc[UR8][R20.64] ;  /* 0x0000000814167981 */ /* 0x002ea2000c1e9900 */
[----:B------:R-:W-:Y:S03]  /*0930*/  BSSY.RECONVERGENT B0, `(.L_x_41) ;  /* 0x000001b000007945 */ /* 0x000fe60003800200 */
[----:B---3--:R-:W-:Y:S04]  /*0940*/  @!P1 STS [UR4], R26 ;  /* 0x0000001aff009988 */ /* 0x008fe80008000804 */
        /* <DEDUP_REMOVED lines=11> */
[----:B------:R-:W-:Y:S01]  /*0a00*/  LDS R16, [R4+0x10] ;  /* 0x0000100004107984 */ /* 0x000fe20000000800 */
[----:B------:R-:W-:-:S03]  /*0a10*/  ISETP.GT.U32.AND P2, PT, R23, 0x1, PT ;  /* 0x000000011700780c */ /* 0x000fc60003f44070 */
[----:B--2---:R-:W2:Y:S02]  /*0a20*/  LDS R17, [R4] ;  /* 0x0000000004117984 */ /* 0x004ea40000000800 */
[----:B--2---:R-:W-:-:S05]  /*0a30*/  FADD R17, R16, R17 ;  /* 0x0000001110117221 */ /* 0x004fca0000000000 */
[----:B------:R3:W-:Y:S03]  /*0a40*/  STS [R4], R17 ;  /* 0x0000001104007388 */ /* 0x0007e60000000800 */
[----:B------:R-:W-:Y:S05]  /*0a50*/  @P2 BRA `(.L_x_42) ;  /* 0x0000000000202947 */ /* 0x000fea0003800000 */
[----:B------:R-:W-:Y:S04]  /*0a60*/  LDS R16, [R4+0x8] ;  /* 0x0000080004107984 */ /* 0x000fe80000000800 */
[----:B---3--:R-:W2:Y:S02]  /*0a70*/  LDS R17, [R4] ;  /* 0x0000000004117984 */ /* 0x008ea40000000800 */
[----:B--2---:R-:W-:-:S05]  /*0a80*/  FADD R17, R16, R17 ;  /* 0x0000001110117221 */ /* 0x004fca0000000000 */
[----:B------:R-:W-:Y:S04]  /*0a90*/  STS [R4], R17 ;  /* 0x0000001104007388 */ /* 0x000fe80000000800 */
[----:B------:R-:W-:Y:S04]  /*0aa0*/  @!P1 LDS R16, [UR4+0x48] ;  /* 0x00004804ff109984 */ /* 0x000fe80008000800 */
[----:B------:R-:W2:Y:S02]  /*0ab0*/  @!P1 LDS R21, [UR4+0x44] ;  /* 0x00004404ff159984 */ /* 0x000ea40008000800 */
[----:B--2---:R-:W-:-:S05]  /*0ac0*/  @!P1 FADD R16, R16, R21 ;  /* 0x0000001510109221 */ /* 0x004fca0000000000 */
[----:B------:R4:W-:Y:S02]  /*0ad0*/  @!P1 STS [UR4+0x44], R16 ;  /* 0x00004410ff009988 */ /* 0x0009e40008000804 */
.L_x_42:
[----:B------:R-:W-:Y:S05]  /*0ae0*/  BSYNC.RECONVERGENT B0 ;  /* 0x0000000000007941 */ /* 0x000fea0003800200 */
.L_x_41:
[----:B0-234-:R-:W-:Y:S01]  /*0af0*/  IMAD.WIDE.U32 R16, R29, 0x4, R10 ;  /* 0x000000041d107825 */ /* 0x01dfe200078e000a */
[----:B------:R-:W-:Y:S08]  /*0b00*/  BAR.SYNC.DEFER_BLOCKING 0x0 ;  /* 0x0000000000007b1d */ /* 0x000ff00000010000 */
[----:B------:R-:W0:Y:S01]  /*0b10*/  LDC.64 R20, c[0x0][0x398] ;  /* 0x0000e600ff147b82 */ /* 0x000e220000000a00 */
[----:B------:R2:W3:Y:S01]  /*0b20*/  LDG.E.CONSTANT R17, desc[UR8][R16.64] ;  /* 0x0000000810117981 */ /* 0x0004e2000c1e9900 */
[----:B------:R-:W-:-:S02]  /*0b30*/  ISETP.NE.AND P0, PT, R5, 0x2, P0 ;  /* 0x000000020500780c */ /* 0x000fc40000705270 */
[----:B------:R-:W-:Y:S02]  /*0b40*/  IADD3 R2, P2, PT, R2, -0x8, RZ ;  /* 0xfffffff802027810 */ /* 0x000fe40007f5e0ff */
[----:B------:R-:W-:Y:S02]  /*0b50*/  IADD3 R0, PT, PT, R0, -0x2, RZ ;  /* 0xfffffffe00007810 */ /* 0x000fe40007ffe0ff */
[----:B------:R-:W-:Y:S01]  /*0b60*/  IADD3.X R3, PT, PT, R3, -0x1, RZ, P2, !PT ;  /* 0xffffffff03037810 */ /* 0x000fe200017fe4ff */
[----:B------:R-:W3:Y:S01]  /*0b70*/  LDS R26, [UR4+0x44] ;  /* 0x00004404ff1a7984 */ /* 0x000ee20008000800 */
[----:B0-----:R-:W-:Y:S01]  /*0b80*/  IMAD R7, R20, -0x2, R7 ;  /* 0xfffffffe14077824 */ /* 0x001fe200078e0207 */
[C---:B--2---:R-:W-:Y:S01]  /*0b90*/  IADD3 R16, PT, PT, -R21.reuse, RZ, RZ ;  /* 0x000000ff15107210 */ /* 0x044fe20007ffe1ff */
[----:B------:R-:W-:Y:S02]  /*0ba0*/  IMAD.MOV R20, RZ, RZ, -R20 ;  /* 0x000000ffff147224 */ /* 0x000fe400078e0a14 */
[----:B------:R-:W-:Y:S01]  /*0bb0*/  IMAD R8, R21, -0x2, R8 ;  /* 0xfffffffe15087824 */ /* 0x000fe200078e0208 */
[----:B------:R-:W-:-:S02]  /*0bc0*/  LEA R27, R16, R27, 0x1 ;  /* 0x0000001b101b7211 */ /* 0x000fc400078e08ff */
[----:B------:R-:W-:Y:S01]  /*0bd0*/  LEA R25, R20, R25, 0x1 ;  /* 0x0000001914197211 */ /* 0x000fe200078e08ff */
[----:B---3--:R-:W-:-:S04]  /*0be0*/  FMUL R29, R26, R17 ;  /* 0x000000111a1d7220 */ /* 0x008fc80000400000 */
[----:B------:R-:W-:-:S05]  /*0bf0*/  FFMA R29, R22, -R29, R24 ;  /* 0x8000001d161d7223 */ /* 0x000fca0000000018 */
[----:B------:R4:W-:Y:S01]  /*0c00*/  @!P0 STG.E desc[UR8][R18.64], R29 ;  /* 0x0000001d12008986 */ /* 0x0009e2000c101908 */
[C---:B------:R-:W-:Y:S01]  /*0c10*/  ISETP.GT.U32.AND P0, PT, R5.reuse, 0x2, PT ;  /* 0x000000020500780c */ /* 0x040fe20003f04070 */
[----:B------:R-:W-:Y:S02]  /*0c20*/  VIADD R5, R5, 0xfffffffe ;  /* 0xfffffffe05057836 */ /* 0x000fe40000000000 */
[----:B------:R4:W-:Y:S01]  /*0c30*/  STS [R9+0x4], R29 ;  /* 0x0000041d09007388 */ /* 0x0009e20000000800 */
[----:B------:R-:W-:Y:S09]  /*0c40*/  BAR.SYNC.DEFER_BLOCKING 0x0 ;  /* 0x0000000000007b1d */ /* 0x000ff20000010000 */
[----:B----4-:R-:W-:Y:S05]  /*0c50*/  @P0 BRA `(.L_x_43) ;  /* 0xfffffff800500947 */ /* 0x010fea000383ffff */
[----:B------:R-:W-:Y:S05]  /*0c60*/  EXIT ;  /* 0x000000000000794d */ /* 0x000fea0003800000 */
.L_x_44:
        /* <DEDUP_REMOVED lines=9> */
.L_x_508:


//--------------------- .text._Z33compute_hh_trafo_cuda_kernel_realIfLj32EEvPT_PKS0_S3_iii --------------------------
	.section	.text._Z33compute_hh_trafo_cuda_kernel_realIfLj32EEvPT_PKS0_S3_iii,"ax",@progbits
	.align	128
        .global         _Z33compute_hh_trafo_cuda_kernel_realIfLj32EEvPT_PKS0_S3_iii
        .type           _Z33compute_hh_trafo_cuda_kernel_realIfLj32EEvPT_PKS0_S3_iii,@function
        .size           _Z33compute_hh_trafo_cuda_kernel_realIfLj32EEvPT_PKS0_S3_iii,(.L_x_509 - _Z33compute_hh_trafo_cuda_kernel_realIfLj32EEvPT_PKS0_S3_iii)
        .other          _Z33compute_hh_trafo_cuda_kernel_realIfLj32EEvPT_PKS0_S3_iii,@"STO_CUDA_ENTRY STV_DEFAULT"
_Z33compute_hh_trafo_cuda_kernel_realIfLj32EEvPT_PKS0_S3_iii:
.text._Z33compute_hh_trafo_cuda_kernel_realIfLj32EEvPT_PKS0_S3_iii:
        /* <DEDUP_REMOVED lines=22> */
[----:B------:R-:W2:Y:S02]  /*0160*/  LDCU UR10, c[0x0][0x3a0] ;  /* 0x00007400ff0a77ac */ /* 0x000ea40008000800 */
[----:B------:R-:W-:Y:S01]  /*0170*/  ISETP.NE.U32.AND P0, PT, R4, 0x1, PT ;  /* 0x000000010400780c */ /* 0x000fe20003f05070 */
[----:B------:R-:W-:-:S04]  /*0180*/  UIADD3 UR4, UPT, UPT, UR4, 0x84, URZ ;  /* 0x0000008404047890 */ /* 0x000fc8000fffe0ff */
[----:B------:R-:W-:Y:S02]  /*0190*/  ULEA UR4, UR5, UR4, 0x18 ;  /* 0x0000000405047291 */ /* 0x000fe4000f8ec0ff */
[----:B-1----:R-:W-:-:S04]  /*01a0*/  UIADD3 UR5, UPT, UPT, UR6, -0x1, URZ ;  /* 0xffffffff06057890 */ /* 0x002fc8000fffe0ff */
[----:B------:R-:W-:Y:S02]  /*01b0*/  LEA R8, R25, UR4, 0x2 ;  /* 0x0000000419087c11 */ /* 0x000fe4000f8e10ff */
[----:B--2---:R-:W-:Y:S01]  /*01c0*/  MOV R9, UR10 ;  /* 0x0000000a00097c02 */ /* 0x004fe20008000f00 */
[----:B------:R-:W-:Y:S06]  /*01d0*/  @P0 BRA `(.L_x_45) ;  /* 0x0000000000a40947 */ /* 0x000fec0003800000 */
[----:B------:R-:W1:Y:S02]  /*01e0*/  LDC.64 R4, c[0x0][0x388] ;  /* 0x0000e200ff047b82 */ /* 0x000e640000000a00 */
[----:B-1----:R-:W-:-:S05]  /*01f0*/  IMAD.WIDE R4, R23, 0x4, R4 ;  /* 0x0000000417047825 */ /* 0x002fca00078e0204 */
[----:B------:R-:W2:Y:S01]  /*0200*/  LDG.E.CONSTANT R9, desc[UR8][R4.64] ;  /* 0x0000000804097981 */ /* 0x000ea2000c1e9900 */
[----:B------:R-:W-:-:S13]  /*0210*/  ISETP.NE.AND P0, PT, R25, RZ, PT ;  /* 0x000000ff1900720c */ /* 0x000fda0003f05270 */
[----:B------:R-:W-:Y:S04]  /*0220*/  @!P0 STS [UR7], R10 ;  /* 0x0000000aff008988 */ /* 0x000fe80008000807 */
[----:B0-----:R-:W2:Y:S01]  /*0230*/  @!P0 LDS R10, [R24] ;  /* 0x00000000180a8984 */ /* 0x001ea20000000800 */
[----:B------:R-:W-:Y:S01]  /*0240*/  ISETP.GT.U32.AND P0, PT, R25, 0x1f, PT ;  /* 0x0000001f1900780c */ /* 0x000fe20003f04070 */
[----:B--2---:R-:W-:-:S05]  /*0250*/  FMUL R7, R9, R10 ;  /* 0x0000000a09077220 */ /* 0x004fca0000400000 */
[----:B------:R0:W-:Y:S01]  /*0260*/  STS [R8], R7 ;  /* 0x0000000708007388 */ /* 0x0001e20000000800 */
[----:B------:R-:W-:Y:S06]  /*0270*/  BAR.SYNC.DEFER_BLOCKING 0x0 ;  /* 0x0000000000007b1d */ /* 0x000fec0000010000 */
[----:B------:R-:W-:Y:S05]  /*0280*/  @P0 BRA `(.L_x_46) ;  /* 0x0000000000380947 */ /* 0x000fea0003800000 */
[----:B0-----:R0:W1:Y:S01]  /*0290*/  LDS R7, [R8] ;  /* 0x0000000008077984 */ /* 0x0010620000000800 */
[----:B------:R-:W-:-:S03]  /*02a0*/  UMOV UR4, 0xffffffff ;  /* 0xffffffff00047882 */ /* 0x000fc60000000000 */
[----:B------:R-:W-:Y:S05]  /*02b0*/  BRA.DIV UR4, `(.L_x_47) ;  /* 0x0000000a04087947 */ /* 0x000fea000b800000 */
[----:B-1----:R-:W1:Y:S02]  /*02c0*/  SHFL.BFLY PT, R28, R7, 0x10, 0x1f ;  /* 0x0e001f00071c7f89 */ /* 0x002e6400000e0000 */
[----:B-1----:R-:W-:-:S05]  /*02d0*/  FADD R12, R7, R28 ;  /* 0x0000001c070c7221 */ /* 0x002fca0000000000 */
[----:B------:R-:W1:Y:S02]  /*02e0*/  SHFL.BFLY PT, R28, R12, 0x8, 0x1f ;  /* 0x0d001f000c1c7f89 */ /* 0x000e6400000e0000 */
[----:B-1----:R-:W-:-:S05]  /*02f0*/  FADD R13, R12, R28 ;  /* 0x0000001c0c0d7221 */ /* 0x002fca0000000000 */
[----:B------:R-:W1:Y:S02]  /*0300*/  SHFL.BFLY PT, R28, R13, 0x4, 0x1f ;  /* 0x0c801f000d1c7f89 */ /* 0x000e6400000e0000 */
[----:B-1----:R-:W-:-:S05]  /*0310*/  FADD R14, R13, R28 ;  /* 0x0000001c0d0e7221 */ /* 0x002fca0000000000 */
[----:B------:R-:W1:Y:S02]  /*0320*/  SHFL.BFLY PT, R28, R14, 0x2, 0x1f ;  /* 0x0c401f000e1c7f89 */ /* 0x000e6400000e0000 */
[----:B-1----:R-:W-:-:S05]  /*0330*/  FADD R15, R14, R28 ;  /* 0x0000001c0e0f7221 */ /* 0x002fca0000000000 */
[----:B------:R1:W2:Y:S02]  /*0340*/  SHFL.BFLY PT, R28, R15, 0x1, 0x1f ;  /* 0x0c201f000f1c7f89 */ /* 0x0002a400000e0000 */
.L_x_58:
[----:B-12---:R-:W-:-:S05]  /*0350*/  FADD R15, R15, R28 ;  /* 0x0000001c0f0f7221 */ /* 0x006fca0000000000 */
[----:B------:R1:W-:Y:S02]  /*0360*/  STS [R8], R15 ;  /* 0x0000000f08007388 */ /* 0x0003e40000000800 */
.L_x_46:
[----:B------:R-:W-:Y:S05]  /*0370*/  WARPSYNC.ALL ;  /* 0x0000000000007948 */ /* 0x000fea0003800000 */
[----:B------:R-:W-:Y:S01]  /*0380*/  ISETP.NE.AND P0, PT, R25, UR5, PT ;  /* 0x0000000519007c0c */ /* 0x000fe2000bf05270 */
[----:B------:R-:W2:Y:S08]  /*0390*/  LDC.64 R4, c[0x0][0x390] ;  /* 0x0000e400ff047b82 */ /* 0x000eb00000000a00 */
[----:B------:R-:W-:Y:S01]  /*03a0*/  BAR.SYNC.DEFER_BLOCKING 0x0 ;  /* 0x0000000000007b1d */ /* 0x000fe20000010000 */
[----:B--2---:R-:W-:-:S05]  /*03b0*/  IMAD.WIDE.U32 R4, R0, 0x4, R4 ;  /* 0x0000000400047825 */ /* 0x004fca00078e0004 */
[----:B------:R-:W2:Y:S04]  /*03c0*/  LDS R6, [UR7+0x84] ;  /* 0x00008407ff067984 */ /* 0x000ea80008000800 */
[----:B------:R-:W2:Y:S01]  /*03d0*/  LDG.E.CONSTANT R5, desc[UR8][R4.64] ;  /* 0x0000000804057981 */ /* 0x000ea2000c1e9900 */
[----:B------:R-:W-:Y:S02]  /*03e0*/  ISETP.NE.AND P0, PT, R11, 0x1, P0 ;  /* 0x000000010b00780c */ /* 0x000fe40000705270 */
[----:B------:R-:W-:Y:S02]  /*03f0*/  IADD3 R22, PT, PT, R22, -R19, RZ ;  /* 0x8000001316167210 */ /* 0x000fe40007ffe0ff */
[----:B------:R-:W-:Y:S01]  /*0400*/  IADD3 R23, PT, PT, R23, -R18, RZ ;  /* 0x8000001217177210 */ /* 0x000fe20007ffe0ff */
[----:B--2---:R-:W-:-:S04]  /*0410*/  FMUL R6, R6, R5 ;  /* 0x0000000506067220 */ /* 0x004fc80000400000 */
[----:B0-----:R-:W-:Y:S01]  /*0420*/  FFMA R7, R9, -R6, R10 ;  /* 0x8000000609077223 */ /* 0x001fe2000000000a */
[----:B------:R-:W-:-:S04]  /*0430*/  IMAD.MOV.U32 R9, RZ, RZ, R0 ;  /* 0x000000ffff097224 */ /* 0x000fc800078e0000 */
[----:B------:R2:W-:Y:S04]  /*0440*/  @!P0 STG.E desc[UR8][R2.64], R7 ;  /* 0x0000000702008986 */ /* 0x0005e8000c101908 */
[----:B------:R2:W-:Y:S01]  /*0450*/  STS [R24+0x4], R7 ;  /* 0x0000040718007388 */ /* 0x0005e20000000800 */
[----:B------:R-:W-:Y:S06]  /*0460*/  BAR.SYNC.DEFER_BLOCKING 0x0 ;  /* 0x0000000000007b1d */ /* 0x000fec0000010000 */
.L_x_45:
[----:B------:R-:W-:-:S13]  /*0470*/  ISETP.NE.AND P0, PT, R0, RZ, PT ;  /* 0x000000ff0000720c */ /* 0x000fda0003f05270 */
[----:B------:R-:W-:Y:S05]  /*0480*/  @!P0 EXIT ;  /* 0x000000000000894d */ /* 0x000fea0003800000 */
[----:B--2---:R-:W2:Y:S01]  /*0490*/  LDC.64 R2, c[0x0][0x390] ;  /* 0x0000e400ff027b82 */ /* 0x004ea20000000a00 */
[----:B------:R-:W-:Y:S02]  /*04a0*/  IADD3 R0, PT, PT, R9, -0x1, RZ ;  /* 0xffffffff09007810 */ /* 0x000fe40007ffe0ff */
[----:B------:R-:W-:Y:S02]  /*04b0*/  ISETP.NE.AND P1, PT, R25, RZ, PT ;  /* 0x000000ff1900720c */ /* 0x000fe40003f25270 */
[----:B------:R-:W-:Y:S02]  /*04c0*/  IADD3 R27, PT, PT, R23, -R18, RZ ;  /* 0x80000012171b7210 */ /* 0x000fe40007ffe0ff */
[----:B------:R-:W-:Y:S01]  /*04d0*/  IADD3 R29, PT, PT, R22, -R19, RZ ;  /* 0x80000013161d7210 */ /* 0x000fe20007ffe0ff */
[----:B0-----:R-:W0:Y:S08]  /*04e0*/  LDC.64 R10, c[0x0][0x390] ;  /* 0x0000e400ff0a7b82 */ /* 0x001e300000000a00 */
[----:B------:R-:W3:Y:S08]  /*04f0*/  LDC.64 R12, c[0x0][0x380] ;  /* 0x0000e000ff0c7b82 */ /* 0x000ef00000000a00 */
[----:B-1----:R-:W1:Y:S01]  /*0500*/  LDC.64 R14, c[0x0][0x388] ;  /* 0x0000e200ff0e7b82 */ /* 0x002e620000000a00 */
[----:B--2---:R-:W-:-:S07]  /*0510*/  IMAD.WIDE.U32 R2, R0, 0x4, R2 ;  /* 0x0000000400027825 */ /* 0x004fce00078e0002 */
[----:B------:R-:W2:Y:S02]  /*0520*/  LDC.64 R16, c[0x0][0x398] ;  /* 0x0000e600ff107b82 */ /* 0x000ea40000000a00 */
.L_x_52:
[----:B---3--:R-:W-:-:S05]  /*0530*/  IMAD.WIDE R18, R22, 0x4, R12 ;  /* 0x0000000416127825 */ /* 0x008fca00078e020c */
[----:B------:R-:W3:Y:S01]  /*0540*/  @!P1 LDG.E R6, desc[UR8][R18.64] ;  /* 0x0000000812069981 */ /* 0x000ee2000c1e1900 */
[----:B-1----:R-:W-:-:S05]  /*0550*/  IMAD.WIDE R4, R23, 0x4, R14 ;  /* 0x0000000417047825 */ /* 0x002fca00078e020e */
[----:B------:R-:W4:Y:S01]  /*0560*/  LDG.E.CONSTANT R20, desc[UR8][R4.64] ;  /* 0x0000000804147981 */ /* 0x000f22000c1e9900 */
[----:B------:R-:W-:Y:S02]  /*0570*/  @!P1 MOV R7, 0x400 ;  /* 0x0000040000079802 */ /* 0x000fe40000000f00 */
[----:B------:R-:W-:Y:S01]  /*0580*/  ISETP.GT.U32.AND P2, PT, R25, 0x1f, PT ;  /* 0x0000001f1900780c */ /* 0x000fe20003f44070 */
[----:B------:R-:W1:Y:S02]  /*0590*/  @!P1 S2R R26, SR_CgaCtaId ;  /* 0x00000000001a9919 */ /* 0x000e640000008800 */
[----:B-1----:R-:W-:Y:S02]  /*05a0*/  @!P1 LEA R28, R26, R7, 0x18 ;  /* 0x000000071a1c9211 */ /* 0x002fe400078ec0ff */
[----:B------:R-:W-:-:S03]  /*05b0*/  IADD3 R26, PT, PT, R0, -0x1, RZ ;  /* 0xffffffff001a7810 */ /* 0x000fc60007ffe0ff */
[----:B---3--:R-:W-:Y:S04]  /*05c0*/  @!P1 STS [R28], R6 ;  /* 0x000000061c009388 */ /* 0x008fe80000000800 */
[----:B------:R-:W4:Y:S02]  /*05d0*/  LDS R21, [R24] ;  /* 0x0000000018157984 */ /* 0x000f240000000800 */
[----:B----4-:R-:W-:-:S05]  /*05e0*/  FMUL R7, R21, R20 ;  /* 0x0000001415077220 */ /* 0x010fca0000400000 */
[----:B------:R1:W-:Y:S01]  /*05f0*/  STS [R8], R7 ;  /* 0x0000000708007388 */ /* 0x0003e20000000800 */
[----:B------:R-:W-:Y:S06]  /*0600*/  BAR.SYNC.DEFER_BLOCKING 0x0 ;  /* 0x0000000000007b1d */ /* 0x000fec0000010000 */
[----:B------:R-:W-:Y:S05]  /*0610*/  @P2 BRA `(.L_x_48) ;  /* 0x0000000000382947 */ /* 0x000fea0003800000 */
[----:B-1----:R1:W3:Y:S01]  /*0620*/  LDS R7, [R8] ;  /* 0x0000000008077984 */ /* 0x0022e20000000800 */
[----:B------:R-:W-:-:S03]  /*0630*/  UMOV UR4, 0xffffffff ;  /* 0xffffffff00047882 */ /* 0x000fc60000000000 */
[----:B------:R-:W-:Y:S05]  /*0640*/  BRA.DIV UR4, `(.L_x_49) ;  /* 0x0000000604a07947 */ /* 0x000fea000b800000 */
[----:B---3--:R-:W3:Y:S02]  /*0650*/  SHFL.BFLY PT, R28, R7, 0x10, 0x1f ;  /* 0x0e001f00071c7f89 */ /* 0x008ee400000e0000 */
[----:B---3--:R-:W-:-:S05]  /*0660*/  FADD R7, R7, R28 ;  /* 0x0000001c07077221 */ /* 0x008fca0000000000 */
[----:B------:R-:W3:Y:S02]  /*0670*/  SHFL.BFLY PT, R28, R7, 0x8, 0x1f ;  /* 0x0d001f00071c7f89 */ /* 0x000ee400000e0000 */
[----:B---3--:R-:W-:-:S05]  /*0680*/  FADD R7, R7, R28 ;  /* 0x0000001c07077221 */ /* 0x008fca0000000000 */
[----:B------:R-:W3:Y:S02]  /*0690*/  SHFL.BFLY PT, R28, R7, 0x4, 0x1f ;  /* 0x0c801f00071c7f89 */ /* 0x000ee400000e0000 */
[----:B---3--:R-:W-:-:S05]  /*06a0*/  FADD R7, R7, R28 ;  /* 0x0000001c07077221 */ /* 0x008fca0000000000 */
[----:B------:R-:W3:Y:S02]  /*06b0*/  SHFL.BFLY PT, R28, R7, 0x2, 0x1f ;  /* 0x0c401f00071c7f89 */ /* 0x000ee400000e0000 */
[----:B---3--:R-:W-:-:S05]  /*06c0*/  FADD R7, R7, R28 ;  /* 0x0000001c07077221 */ /* 0x008fca0000000000 */
[----:B------:R3:W4:Y:S02]  /*06d0*/  SHFL.BFLY PT, R28, R7, 0x1, 0x1f ;  /* 0x0c201f00071c7f89 */ /* 0x00072400000e0000 */
.L_x_64:
[----:B---34-:R-:W-:-:S05]  /*06e0*/  FADD R7, R7, R28 ;  /* 0x0000001c07077221 */ /* 0x018fca0000000000 */
[----:B------:R3:W-:Y:S02]  /*06f0*/  STS [R8], R7 ;  /* 0x0000000708007388 */ /* 0x0007e40000000800 */
.L_x_48:
[----:B------:R-:W-:Y:S05]  /*0700*/  WARPSYNC.ALL ;  /* 0x0000000000007948 */ /* 0x000fea0003800000 */
[----:B------:R-:W-:Y:S01]  /*0710*/  ISETP.NE.AND P0, PT, R25, UR5, PT ;  /* 0x0000000519007c0c */ /* 0x000fe2000bf05270 */
[----:B------:R-:W4:Y:S01]  /*0720*/  LDG.E.CONSTANT R5, desc[UR8][R2.64] ;  /* 0x0000000802057981 */ /* 0x000f22000c1e9900 */
[----:B------:R-:W5:Y:S01]  /*0730*/  S2UR UR6, SR_CgaCtaId ;  /* 0x00000000000679c3 */ /* 0x000f620000008800 */
[----:B------:R-:W-:-:S07]  /*0740*/  UMOV UR4, 0x400 ;  /* 0x0000040000047882 */ /* 0x000fce0000000000 */
[----:B------:R-:W-:Y:S01]  /*0750*/  BAR.SYNC.DEFER_BLOCKING 0x0 ;  /* 0x0000000000007b1d */ /* 0x000fe20000010000 */
[----:B------:R-:W-:Y:S01]  /*0760*/  ISETP.NE.AND P3, PT, R26, -0x1, P0 ;  /* 0xffffffff1a00780c */ /* 0x000fe20000765270 */
[----:B-----5:R-:W-:-:S09]  /*0770*/  ULEA UR4, UR6, UR4, 0x18 ;  /* 0x0000000406047291 */ /* 0x020fd2000f8ec0ff */
[----:B------:R-:W4:Y:S02]  /*0780*/  LDS R4, [UR4+0x84] ;  /* 0x00008404ff047984 */ /* 0x000f240008000800 */
[----:B----4-:R-:W-:-:S04]  /*0790*/  FMUL R4, R4, R5 ;  /* 0x0000000504047220 */ /* 0x010fc80000400000 */
[----:B------:R-:W-:Y:S01]  /*07a0*/  FFMA R28, R20, -R4, R21 ;  /* 0x80000004141c7223 */ /* 0x000fe20000000015 */
[----:B------:R-:W-:-:S04]  /*07b0*/  IMAD.WIDE R20, R29, 0x4, R12 ;  /* 0x000000041d147825 */ /* 0x000fc800078e020c */
[----:B------:R4:W-:Y:S04]  /*07c0*/  @!P3 STG.E desc[UR8][R18.64], R28 ;  /* 0x0000001c1200b986 */ /* 0x0009e8000c101908 */
[----:B------:R-:W-:Y:S01]  /*07d0*/  STS [R24+0x4], R28 ;  /* 0x0000041c18007388 */ /* 0x000fe20000000800 */
[----:B------:R-:W-:Y:S06]  /*07e0*/  BAR.SYNC.DEFER_BLOCKING 0x0 ;  /* 0x0000000000007b1d */ /* 0x000fec0000010000 */
[----:B------:R-:W5:Y:S01]  /*07f0*/  @!P1 LDG.E R6, desc[UR8][R20.64] ;  /* 0x0000000814069981 */ /* 0x000f62000c1e1900 */
[----:B------:R-:W-:-:S05]  /*0800*/  IMAD.WIDE R4, R27, 0x4, R14 ;  /* 0x000000041b047825 */ /* 0x000fca00078e020e */
[----:B----4-:R-:W1:Y:S04]  /*0810*/  LDG.E.CONSTANT R18, desc[UR8][R4.64] ;  /* 0x0000000804127981 */ /* 0x010e68000c1e9900 */
[----:B-----5:R-:W-:Y:S04]  /*0820*/  @!P1 STS [UR4], R6 ;  /* 0x00000006ff009988 */ /* 0x020fe80008000804 */
[----:B------:R-:W1:Y:S02]  /*0830*/  LDS R19, [R24] ;  /* 0x0000000018137984 */ /* 0x000e640000000800 */
[----:B-1-3--:R-:W-:-:S05]  /*0840*/  FMUL R7, R19, R18 ;  /* 0x0000001213077220 */ /* 0x00afca0000400000 */
        /* <DEDUP_REMOVED lines=15> */
.L_x_70:
[----:B---34-:R-:W-:-:S05]  /*0940*/  FADD R7, R7, R28 ;  /* 0x0000001c07077221 */ /* 0x018fca0000000000 */
[----:B------:R3:W-:Y:S02]  /*0950*/  STS [R8], R7 ;  /* 0x0000000708007388 */ /* 0x0007e40000000800 */
.L_x_50:
[----:B------:R-:W-:Y:S05]  /*0960*/  WARPSYNC.ALL ;  /* 0x0000000000007948 */ /* 0x000fea0003800000 */
[----:B0-----:R-:W-:Y:S01]  /*0970*/  IMAD.WIDE.U32 R4, R26, 0x4, R10 ;  /* 0x000000041a047825 */ /* 0x001fe200078e000a */
[----:B------:R-:W-:Y:S06]  /*0980*/  BAR.SYNC.DEFER_BLOCKING 0x0 ;  /* 0x0000000000007b1d */ /* 0x000fec0000010000 */
[----:B------:R-:W4:Y:S01]  /*0990*/  LDG.E.CONSTANT R5, desc[UR8][R4.64] ;  /* 0x0000000804057981 */ /* 0x000f22000c1e9900 */
[----:B------:R-:W-:Y:S01]  /*09a0*/  ISETP.NE.AND P0, PT, R9, 0x2, P0 ;  /* 0x000000020900780c */ /* 0x000fe20000705270 */
[----:B--2---:R-:W-:Y:S01]  /*09b0*/  IMAD R22, R17, -0x2, R22 ;  /* 0xfffffffe11167824 */ /* 0x004fe200078e0216 */
[----:B------:R-:W-:Y:S01]  /*09c0*/  IADD3 R2, P2, PT, R2, -0x8, RZ ;  /* 0xfffffff802027810 */ /* 0x000fe20007f5e0ff */
[----:B------:R-:W-:Y:S01]  /*09d0*/  IMAD R23, R16, -0x2, R23 ;  /* 0xfffffffe10177824 */ /* 0x000fe200078e0217 */
[----:B------:R-:W-:-:S02]  /*09e0*/  IADD3 R0, PT, PT, R0, -0x2, RZ ;  /* 0xfffffffe00007810 */ /* 0x000fc40007ffe0ff */
[----:B------:R-:W-:Y:S01]  /*09f0*/  IADD3.X R3, PT, PT, R3, -0x1, RZ, P2, !PT ;  /* 0xffffffff03037810 */ /* 0x000fe200017fe4ff */
[----:B------:R-:W4:Y:S02]  /*0a00*/  LDS R6, [UR4+0x84] ;  /* 0x00008404ff067984 */ /* 0x000f240008000800 */
[----:B----4-:R-:W-:-:S04]  /*0a10*/  FMUL R6, R6, R5 ;  /* 0x0000000506067220 */ /* 0x010fc80000400000 */
[----:B------:R-:W-:Y:S01]  /*0a20*/  FFMA R19, R18, -R6, R19 ;  /* 0x8000000612137223 */ /* 0x000fe20000000013 */
[----:B------:R-:W-:Y:S01]  /*0a30*/  IMAD.MOV R18, RZ, RZ, -R17 ;  /* 0x000000ffff127224 */ /* 0x000fe200078e0a11 */
[----:B------:R-:W-:-:S03]  /*0a40*/  IADD3 R6, PT, PT, -R16, RZ, RZ ;  /* 0x000000ff10067210 */ /* 0x000fc60007ffe1ff */
[----:B------:R4:W-:Y:S01]  /*0a50*/  @!P0 STG.E desc[UR8][R20.64], R19 ;  /* 0x0000001314008986 */ /* 0x0009e2000c101908 */
[C---:B------:R-:W-:Y:S02]  /*0a60*/  ISETP.GT.U32.AND P0, PT, R9.reuse, 0x2, PT ;  /* 0x000000020900780c */ /* 0x040fe40003f04070 */
[----:B------:R-:W-:Y:S01]  /*0a70*/  LEA R27, R6, R27, 0x1 ;  /* 0x0000001b061b7211 */ /* 0x000fe200078e08ff */
[----:B------:R4:W-:Y:S01]  /*0a80*/  STS [R24+0x4], R19 ;  /* 0x0000041318007388 */ /* 0x0009e20000000800 */
[----:B------:R-:W-:Y:S02]  /*0a90*/  LEA R29, R18, R29, 0x1 ;  /* 0x0000001d121d7211 */ /* 0x000fe400078e08ff */
[----:B------:R-:W-:Y:S01]  /*0aa0*/  IADD3 R9, PT, PT, R9, -0x2, RZ ;  /* 0xfffffffe09097810 */ /* 0x000fe20007ffe0ff */
[----:B------:R-:W-:Y:S06]  /*0ab0*/  BAR.SYNC.DEFER_BLOCKING 0x0 ;  /* 0x0000000000007b1d */ /* 0x000fec0000010000 */
[----:B----4-:R-:W-:Y:S05]  /*0ac0*/  @P0 BRA `(.L_x_52) ;  /* 0xfffffff800980947 */ /* 0x010fea000383ffff */
[----:B------:R-:W-:Y:S05]  /*0ad0*/  EXIT ;  /* 0x000000000000794d */ /* 0x000fea0003800000 */
.L_x_47:
[----:B------:R-:W-:Y:S02]  /*0ae0*/  HFMA2 R6, -RZ, RZ, 0, 9.5367431640625e-07 ;  /* 0x00000010ff067431 */ /* 0x000fe400000001ff */
[----:B------:R-:W-:Y:S01]  /*0af0*/  IMAD.MOV.U32 R5, RZ, RZ, 0x1f ;  /* 0x0000001fff057424 */ /* 0x000fe200078e00ff */
[----:B------:R-:W-:-:S07]  /*0b00*/  MOV R4, 0xffffffff ;  /* 0xffffffff00047802 */ /* 0x000fce0000000f00 */
[----:B01----:R-:W-:Y:S05]  /*0b10*/  WARPSYNC.COLLECTIVE R4, `(.L_x_53) ;  /* 0x0000000004087348 */ /* 0x003fea0003c00000 */
[----:B-1----:R1:W2:Y:S02]  /*0b20*/  SHFL.BFLY P3, R28, R7, R6, R5 ;  /* 0x0c000006071c7389 */ /* 0x0022a40000060005 */
[----:B012---:R-:W-:Y:S05]  /*0b30*/  ENDCOLLECTIVE ;  /* 0x000000000000791b */ /* 0x007fea0003800000 */
.L_x_53:
[----:B------:R-:W-:Y:S02]  /*0b40*/  HFMA2 R6, -RZ, RZ, 0, 4.76837158203125e-07 ;  /* 0x00000008ff067431 */ /* 0x000fe400000001ff */
[----:B------:R-:W-:-:S05]  /*0b50*/  FADD R12, R7, R28 ;  /* 0x0000001c070c7221 */ /* 0x000fca0000000000 */
[----:B------:R-:W-:-:S07]  /*0b60*/  MOV R7, R12 ;  /* 0x0000000c00077202 */ /* 0x000fce0000000f00 */
[----:B------:R-:W-:Y:S05]  /*0b70*/  WARPSYNC.COLLECTIVE R4, `(.L_x_54) ;  /* 0x0000000004087348 */ /* 0x000fea0003c00000 */
[----:B------:R0:W1:Y:S02]  /*0b80*/  SHFL.BFLY P3, R28, R7, R6, R5 ;  /* 0x0c000006071c7389 */ /* 0x0000640000060005 */
[----:B01----:R-:W-:Y:S05]  /*0b90*/  ENDCOLLECTIVE ;  /* 0x000000000000791b */ /* 0x003fea0003800000 */
.L_x_54:
[----:B------:R-:W-:Y:S02]  /*0ba0*/  HFMA2 R6, -RZ, RZ, 0, 2.384185791015625e-07 ;  /* 0x00000004ff067431 */ /* 0x000fe400000001ff */
[----:B------:R-:W-:-:S05]  /*0bb0*/  FADD R13, R12, R28 ;  /* 0x0000001c0c0d7221 */ /* 0x000fca0000000000 */
[----:B------:R-:W-:-:S07]  /*0bc0*/  MOV R7, R13 ;  /* 0x0000000d00077202 */ /* 0x000fce0000000f00 */
[----:B------:R-:W-:Y:S05]  /*0bd0*/  WARPSYNC.COLLECTIVE R4, `(.L_x_55) ;  /* 0x0000000004087348 */ /* 0x000fea0003c00000 */
[----:B------:R0:W1:Y:S02]  /*0be0*/  SHFL.BFLY P3, R28, R7, R6, R5 ;  /* 0x0c000006071c7389 */ /* 0x0000640000060005 */
[----:B01----:R-:W-:Y:S05]  /*0bf0*/  ENDCOLLECTIVE ;  /* 0x000000000000791b */ /* 0x003fea0003800000 */
.L_x_55:
[----:B------:R-:W-:Y:S01]  /*0c00*/  MOV R6, 0x2 ;  /* 0x0000000200067802 */ /* 0x000fe20000000f00 */
[----:B------:R-:W-:-:S04]  /*0c10*/  FADD R14, R13, R28 ;  /* 0x0000001c0d0e7221 */ /* 0x000fc80000000000 */
[----:B------:R-:W-:-:S07]  /*0c20*/  IMAD.MOV.U32 R7, RZ, RZ, R14 ;  /* 0x000000ffff077224 */ /* 0x000fce00078e000e */
[----:B------:R-:W-:Y:S05]  /*0c30*/  WARPSYNC.COLLECTIVE R4, `(.L_x_56) ;  /* 0x0000000004087348 */ /* 0x000fea0003c00000 */
[----:B------:R0:W1:Y:S02]  /*0c40*/  SHFL.BFLY P3, R28, R7, R6, R5 ;  /* 0x0c000006071c7389 */ /* 0x0000640000060005 */
[----:B01----:R-:W-:Y:S05]  /*0c50*/  ENDCOLLECTIVE ;  /* 0x000000000000791b */ /* 0x003fea0003800000 */
.L_x_56:
[----:B------:R-:W-:Y:S02]  /*0c60*/  HFMA2 R6, -RZ, RZ, 0, 5.9604644775390625e-08 ;  /* 0x00000001ff067431 */ /* 0x000fe400000001ff */
[----:B------:R-:W-:-:S05]  /*0c70*/  FADD R15, R14, R28 ;  /* 0x0000001c0e0f7221 */ /* 0x000fca0000000000 */
[----:B------:R-:W-:-:S07]  /*0c80*/  MOV R7, R15 ;  /* 0x0000000f00077202 */ /* 0x000fce0000000f00 */
[----:B------:R-:W-:Y:S05]  /*0c90*/  WARPSYNC.COLLECTIVE R4, `(.L_x_57) ;  /* 0x0000000004087348 */ /* 0x000fea0003c00000 */
[----:B------:R0:W1:Y:S02]  /*0ca0*/  SHFL.BFLY P3, R28, R7, R6, R5 ;  /* 0x0c000006071c7389 */ /* 0x0000640000060005 */
[----:B01----:R-:W-:Y:S05]  /*0cb0*/  ENDCOLLECTIVE ;  /* 0x000000000000791b */ /* 0x003fea0003800000 */
.L_x_57:
[----:B------:R-:W-:Y:S05]  /*0cc0*/  BRA `(.L_x_58) ;  /* 0xfffffff400a07947 */ /* 0x000fea000383ffff */
.L_x_49:
[----:B------:R-:W-:Y:S01]  /*0cd0*/  HFMA2 R5, -RZ, RZ, 0, 1.847743988037109375e-06 ;  /* 0x0000001fff057431 */ /* 0x000fe200000001ff */
[----:B------:R-:W-:Y:S01]  /*0ce0*/  MOV R6, 0x10 ;  /* 0x0000001000067802 */ /* 0x000fe20000000f00 */
[----:B------:R-:W-:-:S07]  /*0cf0*/  IMAD.MOV.U32 R4, RZ, RZ, -0x1 ;  /* 0xffffffffff047424 */ /* 0x000fce00078e00ff */
[----:B0123--:R-:W-:Y:S05]  /*0d00*/  WARPSYNC.COLLECTIVE R4, `(.L_x_59) ;  /* 0x0000000004087348 */ /* 0x00ffea0003c00000 */
[----:B---3--:R3:W4:Y:S02]  /*0d10*/  SHFL.BFLY P3, R28, R7, R6, R5 ;  /* 0x0c000006071c7389 */ /* 0x0087240000060005 */
[----:B01234-:R-:W-:Y:S05]  /*0d20*/  ENDCOLLECTIVE ;  /* 0x000000000000791b */ /* 0x01ffea0003800000 */
.L_x_59:
[----:B------:R-:W-:Y:S01]  /*0d30*/  MOV R6, 0x8 ;  /* 0x0000000800067802 */ /* 0x000fe20000000f00 */
[----:B------:R-:W-:-:S07]  /*0d40*/  FADD R7, R7, R28 ;  /* 0x0000001c07077221 */ /* 0x000fce0000000000 */
[----:B------:R-:W-:Y:S05]  /*0d50*/  WARPSYNC.COLLECTIVE R4, `(.L_x_60) ;  /* 0x0000000004087348 */ /* 0x000fea0003c00000 */
[----:B------:R0:W1:Y:S02]  /*0d60*/  SHFL.BFLY P3, R28, R7, R6, R5 ;  /* 0x0c000006071c7389 */ /* 0x0000640000060005 */
[----:B01----:R-:W-:Y:S05]  /*0d70*/  ENDCOLLECTIVE ;  /* 0x000000000000791b */ /* 0x003fea0003800000 */
.L_x_60:
[----:B------:R-:W-:Y:S02]  /*0d80*/  HFMA2 R6, -RZ, RZ, 0, 2.384185791015625e-07 ;  /* 0x00000004ff067431 */ /* 0x000fe400000001ff */
[----:B------:R-:W-:-:S07]  /*0d90*/  FADD R7, R7, R28 ;  /* 0x0000001c07077221 */ /* 0x000fce0000000000 */
[----:B------:R-:W-:Y:S05]  /*0da0*/  WARPSYNC.COLLECTIVE R4, `(.L_x_61) ;  /* 0x0000000004087348 */ /* 0x000fea0003c00000 */
[----:B------:R0:W1:Y:S02]  /*0db0*/  SHFL.BFLY P3, R28, R7, R6, R5 ;  /* 0x0c000006071c7389 */ /* 0x0000640000060005 */
[----:B01----:R-:W-:Y:S05]  /*0dc0*/  ENDCOLLECTIVE ;  /* 0x000000000000791b */ /* 0x003fea0003800000 */
.L_x_61:
[----:B------:R-:W-:Y:S01]  /*0dd0*/  MOV R6, 0x2 ;  /* 0x0000000200067802 */ /* 0x000fe20000000f00 */
[----:B------:R-:W-:-:S07]  /*0de0*/  FADD R7, R7, R28 ;  /* 0x0000001c07077221 */ /* 0x000fce0000000000 */
[----:B------:R-:W-:Y:S05]  /*0df0*/  WARPSYNC.COLLECTIVE R4, `(.L_x_62) ;  /* 0x0000000004087348 */ /* 0x000fea0003c00000 */
[----:B------:R0:W1:Y:S02]  /*0e00*/  SHFL.BFLY P3, R28, R7, R6, R5 ;  /* 0x0c000006071c7389 */ /* 0x0000640000060005 */
[----:B01----:R-:W-:Y:S05]  /*0e10*/  ENDCOLLECTIVE ;  /* 0x000000000000791b */ /* 0x003fea0003800000 */
.L_x_62:
[----:B------:R-:W-:Y:S02]  /*0e20*/  HFMA2 R6, -RZ, RZ, 0, 5.9604644775390625e-08 ;  /* 0x00000001ff067431 */ /* 0x000fe400000001ff */
[----:B------:R-:W-:-:S07]  /*0e30*/  FADD R7, R7, R28 ;  /* 0x0000001c07077221 */ /* 0x000fce0000000000 */
[----:B------:R-:W-:Y:S05]  /*0e40*/  WARPSYNC.COLLECTIVE R4, `(.L_x_63) ;  /* 0x0000000004087348 */ /* 0x000fea0003c00000 */
[----:B------:R0:W1:Y:S02]  /*0e50*/  SHFL.BFLY P3, R28, R7, R6, R5 ;  /* 0x0c000006071c7389 */ /* 0x0000640000060005 */
[----:B01----:R-:W-:Y:S05]  /*0e60*/  ENDCOLLECTIVE ;  /* 0x000000000000791b */ /* 0x003fea0003800000 */
.L_x_63:
[----:B------:R-:W-:Y:S05]  /*0e70*/  BRA `(.L_x_64) ;  /* 0xfffffff800187947 */ /* 0x000fea000383ffff */
.L_x_51:
[----:B------:R-:W-:Y:S01]  /*0e80*/  MOV R6, 0x10 ;  /* 0x0000001000067802 */ /* 0x000fe20000000f00 */
[----:B------:R-:W-:Y:S01]  /*0e90*/  IMAD.MOV.U32 R5, RZ, RZ, 0x1f ;  /* 0x0000001fff057424 */ /* 0x000fe200078e00ff */
[----:B------:R-:W-:-:S07]  /*0ea0*/  MOV R4, 0xffffffff ;  /* 0xffffffff00047802 */ /* 0x000fce0000000f00 */
[----:B0123--:R-:W-:Y:S05]  /*0eb0*/  WARPSYNC.COLLECTIVE R4, `(.L_x_65) ;  /* 0x0000000004087348 */ /* 0x00ffea0003c00000 */
[----:B---3--:R3:W4:Y:S02]  /*0ec0*/  SHFL.BFLY P3, R28, R7, R6, R5 ;  /* 0x0c000006071c7389 */ /* 0x0087240000060005 */
[----:B01234-:R-:W-:Y:S05]  /*0ed0*/  ENDCOLLECTIVE ;  /* 0x000000000000791b */ /* 0x01ffea0003800000 */
.L_x_65:
[----:B------:R-:W-:Y:S02]  /*0ee0*/  HFMA2 R6, -RZ, RZ, 0, 4.76837158203125e-07 ;  /* 0x00000008ff067431 */ /* 0x000fe400000001ff */
[----:B------:R-:W-:-:S07]  /*0ef0*/  FADD R7, R7, R28 ;  /* 0x0000001c07077221 */ /* 0x000fce0000000000 */
[----:B------:R-:W-:Y:S05]  /*0f00*/  WARPSYNC.COLLECTIVE R4, `(.L_x_66) ;  /* 0x0000000004087348 */ /* 0x000fea0003c00000 */
[----:B------:R0:W1:Y:S02]  /*0f10*/  SHFL.BFLY P3, R28, R7, R6, R5 ;  /* 0x0c000006071c7389 */ /* 0x0000640000060005 */
[----:B01----:R-:W-:Y:S05]  /*0f20*/  ENDCOLLECTIVE ;  /* 0x000000000000791b */ /* 0x003fea0003800000 */
.L_x_66:
[----:B------:R-:W-:Y:S01]  /*0f30*/  MOV R6, 0x4 ;  /* 0x0000000400067802 */ /* 0x000fe20000000f00 */
[----:B------:R-:W-:-:S07]  /*0f40*/  FADD R7, R7, R28 ;  /* 0x0000001c07077221 */ /* 0x000fce0000000000 */
[----:B------:R-:W-:Y:S05]  /*0f50*/  WARPSYNC.COLLECTIVE R4, `(.L_x_67) ;  /* 0x0000000004087348 */ /* 0x000fea0003c00000 */
[----:B------:R0:W1:Y:S02]  /*0f60*/  SHFL.BFLY P3, R28, R7, R6, R5 ;  /* 0x0c000006071c7389 */ /* 0x0000640000060005 */
[----:B01----:R-:W-:Y:S05]  /*0f70*/  ENDCOLLECTIVE ;  /* 0x000000000000791b */ /* 0x003fea0003800000 */
.L_x_67:
[----:B------:R-:W-:Y:S02]  /*0f80*/  HFMA2 R6, -RZ, RZ, 0, 1.1920928955078125e-07 ;  /* 0x00000002ff067431 */ /* 0x000fe400000001ff */
[----:B------:R-:W-:-:S07]  /*0f90*/  FADD R7, R7, R28 ;  /* 0x0000001c07077221 */ /* 0x000fce0000000000 */
[----:B------:R-:W-:Y:S05]  /*0fa0*/  WARPSYNC.COLLECTIVE R4, `(.L_x_68) ;  /* 0x0000000004087348 */ /* 0x000fea0003c00000 */
[----:B------:R0:W1:Y:S02]  /*0fb0*/  SHFL.BFLY P3, R28, R7, R6, R5 ;  /* 0x0c000006071c7389 */ /* 0x0000640000060005 */
[----:B01----:R-:W-:Y:S05]  /*0fc0*/  ENDCOLLECTIVE ;  /* 0x000000000000791b */ /* 0x003fea0003800000 */
.L_x_68:
[----:B------:R-:W-:Y:S01]  /*0fd0*/  MOV R6, 0x1 ;  /* 0x0000000100067802 */ /* 0x000fe20000000f00 */
[----:B------:R-:W-:-:S07]  /*0fe0*/  FADD R7, R7, R28 ;  /* 0x0000001c07077221 */ /* 0x000fce0000000000 */
[----:B------:R-:W-:Y:S05]  /*0ff0*/  WARPSYNC.COLLECTIVE R4, `(.L_x_69) ;  /* 0x0000000004087348 */ /* 0x000fea0003c00000 */
[----:B------:R0:W1:Y:S02]  /*1000*/  SHFL.BFLY P3, R28, R7, R6, R5 ;  /* 0x0c000006071c7389 */ /* 0x0000640000060005 */
[----:B01----:R-:W-:Y:S05]  /*1010*/  ENDCOLLECTIVE ;  /* 0x000000000000791b */ /* 0x003fea0003800000 */
.L_x_69:
[----:B------:R-:W-:Y:S05]  /*1020*/  BRA `(.L_x_70) ;  /* 0xfffffff800447947 */ /* 0x000fea000383ffff */
.L_x_71:
        /* <DEDUP_REMOVED lines=13> */
.L_x_509:


//--------------------- .text._Z33compute_hh_trafo_cuda_kernel_realIfLj64EEvPT_PKS0_S3_iii --------------------------
	.section	.text._Z33compute_hh_trafo_cuda_kernel_realIfLj64EEvPT_PKS0_S3_iii,"ax",@progbits
	.align	128
        .global         _Z33compute_hh_trafo_cuda_kernel_realIfLj64EEvPT_PKS0_S3_iii
        .type           _Z33compute_hh_trafo_cuda_kernel_realIfLj64EEvPT_PKS0_S3_iii,@function
        .size           _Z33compute_hh_trafo_cuda_kernel_realIfLj64EEvPT_PKS0_S3_iii,(.L_x_510 - _Z33compute_hh_trafo_cuda_kernel_realIfLj64EEvPT_PKS0_S3_iii)
        .other          _Z33compute_hh_trafo_cuda_kernel_realIfLj64EEvPT_PKS0_S3_iii,@"STO_CUDA_ENTRY STV_DEFAULT"
_Z33compute_hh_trafo_cuda_kernel_realIfLj64EEvPT_PKS0_S3_iii:
.text._Z33compute_hh_trafo_cuda_kernel_realIfLj64EEvPT_PKS0_S3_iii:
        /* <DEDUP_REMOVED lines=41> */
[----:B------:R-:W-:Y:S01]  /*0290*/  LDS R4, [R8+0x80] ;  /* 0x0000800008047984 */ /* 0x000fe20000000800 */
[----:B------:R-:W-:-:S03]  /*02a0*/  UMOV UR4, 0xffffffff ;  /* 0xffffffff00047882 */ /* 0x000fc60000000000 */
[----:B------:R-:W1:Y:S02]  /*02b0*/  LDS R5, [R8] ;  /* 0x0000000008057984 */ /* 0x000e640000000800 */
[----:B-1----:R-:W-:-:S05]  /*02c0*/  FADD R5, R4, R5 ;  /* 0x0000000504057221 */ /* 0x002fca0000000000 */
[----:B------:R1:W-:Y:S04]  /*02d0*/  STS [R8], R5 ;  /* 0x0000000508007388 */ /* 0x0003e80000000800 */
[----:B0-----:R1:W0:Y:S01]  /*02e0*/  LDS R7, [R8] ;  /* 0x0000000008077984 */ /* 0x0012220000000800 */
[----:B------:R-:W-:Y:S05]  /*02f0*/  BRA.DIV UR4, `(.L_x_74) ;  /* 0x0000000a04287947 */ /* 0x000fea000b800000 */
[----:B0-----:R-:W0:Y:S02]  /*0300*/  SHFL.BFLY PT, R28, R7, 0x10, 0x1f ;  /* 0x0e001f00071c7f89 */ /* 0x001e2400000e0000 */
[----:B0-----:R-:W-:-:S05]  /*0310*/  FADD R12, R7, R28 ;  /* 0x0000001c070c7221 */ /* 0x001fca0000000000 */
[----:B------:R-:W0:Y:S02]  /*0320*/  SHFL.BFLY PT, R28, R12, 0x8, 0x1f ;  /* 0x0d001f000c1c7f89 */ /* 0x000e2400000e0000 */
[----:B0-----:R-:W-:-:S05]  /*0330*/  FADD R13, R12, R28 ;  /* 0x0000001c0c0d7221 */ /* 0x001fca0000000000 */
[----:B------:R-:W0:Y:S02]  /*0340*/  SHFL.BFLY PT, R28, R13, 0x4, 0x1f ;  /* 0x0c801f000d1c7f89 */ /* 0x000e2400000e0000 */
[----:B0-----:R-:W-:-:S05]  /*0350*/  FADD R14, R13, R28 ;  /* 0x0000001c0d0e7221 */ /* 0x001fca0000000000 */
[----:B------:R-:W0:Y:S02]  /*0360*/  SHFL.BFLY PT, R28, R14, 0x2, 0x1f ;  /* 0x0c401f000e1c7f89 */ /* 0x000e2400000e0000 */
[----:B0-----:R-:W-:-:S05]  /*0370*/  FADD R15, R14, R28 ;  /* 0x0000001c0e0f7221 */ /* 0x001fca0000000000 */
[----:B------:R0:W2:Y:S02]  /*0380*/  SHFL.BFLY PT, R28, R15, 0x1, 0x1f ;  /* 0x0c201f000f1c7f89 */ /* 0x0000a400000e0000 */
.L_x_85:
[----:B0-2---:R-:W-:-:S05]  /*0390*/  FADD R15, R15, R28 ;  /* 0x0000001c0f0f7221 */ /* 0x005fca0000000000 */
[----:B------:R2:W-:Y:S02]  /*03a0*/  STS [R8], R15 ;  /* 0x0000000f08007388 */ /* 0x0005e40000000800 */
.L_x_73:
[----:B------:R-:W-:Y:S05]  /*03b0*/  WARPSYNC.ALL ;  /* 0x0000000000007948 */ /* 0x000fea0003800000 */
[----:B------:R-:W-:Y:S01]  /*03c0*/  ISETP.NE.AND P0, PT, R25, UR5, PT ;  /* 0x0000000519007c0c */ /* 0x000fe2000bf05270 */
[----:B-1----:R-:W1:Y:S08]  /*03d0*/  LDC.64 R4, c[0x0][0x390] ;  /* 0x0000e400ff047b82 */ /* 0x002e700000000a00 */
[----:B------:R-:W-:Y:S01]  /*03e0*/  BAR.SYNC.DEFER_BLOCKING 0x0 ;  /* 0x0000000000007b1d */ /* 0x000fe20000010000 */
[----:B-1----:R-:W-:-:S05]  /*03f0*/  IMAD.WIDE.U32 R4, R0, 0x4, R4 ;  /* 0x0000000400047825 */ /* 0x002fca00078e0004 */
[----:B------:R-:W1:Y:S04]  /*0400*/  LDS R6, [UR7+0x104] ;  /* 0x00010407ff067984 */ /* 0x000e680008000800 */
[----:B------:R-:W1:Y:S01]  /*0410*/  LDG.E.CONSTANT R5, desc[UR8][R4.64] ;  /* 0x0000000804057981 */ /* 0x000e62000c1e9900 */
[----:B------:R-:W-:Y:S02]  /*0420*/  ISETP.NE.AND P0, PT, R11, 0x1, P0 ;  /* 0x000000010b00780c */ /* 0x000fe40000705270 */
[----:B------:R-:W-:Y:S02]  /*0430*/  IADD3 R22, PT, PT, R22, -R19, RZ ;  /* 0x8000001316167210 */ /* 0x000fe40007ffe0ff */
[----:B------:R-:W-:Y:S01]  /*0440*/  IADD3 R23, PT, PT, R23, -R18, RZ ;  /* 0x8000001217177210 */ /* 0x000fe20007ffe0ff */
[----:B-1----:R-:W-:-:S04]  /*0450*/  FMUL R6, R6, R5 ;  /* 0x0000000506067220 */ /* 0x002fc80000400000 */
[----:B0-----:R-:W-:Y:S01]  /*0460*/  FFMA R7, R9, -R6, R10 ;  /* 0x8000000609077223 */ /* 0x001fe2000000000a */
[----:B------:R-:W-:-:S04]  /*0470*/  MOV R9, R0 ;  /* 0x0000000000097202 */ /* 0x000fc80000000f00 */
[----:B------:R1:W-:Y:S04]  /*0480*/  @!P0 STG.E desc[UR8][R2.64], R7 ;  /* 0x0000000702008986 */ /* 0x0003e8000c101908 */
[----:B------:R1:W-:Y:S01]  /*0490*/  STS [R24+0x4], R7 ;  /* 0x0000040718007388 */ /* 0x0003e20000000800 */
[----:B------:R-:W-:Y:S06]  /*04a0*/  BAR.SYNC.DEFER_BLOCKING 0x0 ;  /* 0x0000000000007b1d */ /* 0x000fec0000010000 */
.L_x_72:
[----:B------:R-:W-:-:S13]  /*04b0*/  ISETP.NE.AND P0, PT, R0, RZ, PT ;  /* 0x000000ff0000720c */ /* 0x000fda0003f05270 */
[----:B------:R-:W-:Y:S05]  /*04c0*/  @!P0 EXIT ;  /* 0x000000000000894d */ /* 0x000fea0003800000 */
[----:B-1----:R-:W1:Y:S01]  /*04d0*/  LDC.64 R2, c[0x0][0x390] ;  /* 0x0000e400ff027b82 */ /* 0x002e620000000a00 */
[----:B------:R-:W-:Y:S02]  /*04e0*/  IADD3 R0, PT, PT, R9, -0x1, RZ ;  /* 0xffffffff09007810 */ /* 0x000fe40007ffe0ff */
[----:B------:R-:W-:Y:S02]  /*04f0*/  ISETP.NE.AND P1, PT, R25, RZ, PT ;  /* 0x000000ff1900720c */ /* 0x000fe40003f25270 */
[----:B------:R-:W-:Y:S02]  /*0500*/  IADD3 R27, PT, PT, R23, -R18, RZ ;  /* 0x80000012171b7210 */ /* 0x000fe40007ffe0ff */
[----:B------:R-:W-:Y:S01]  /*0510*/  IADD3 R29, PT, PT, R22, -R19, RZ ;  /* 0x80000013161d7210 */ /* 0x000fe20007ffe0ff */
[----:B0-----:R-:W0:Y:S08]  /*0520*/  LDC.64 R10, c[0x0][0x390] ;  /* 0x0000e400ff0a7b82 */ /* 0x001e300000000a00 */
[----:B------:R-:W3:Y:S08]  /*0530*/  LDC.64 R12, c[0x0][0x380] ;  /* 0x0000e000ff0c7b82 */ /* 0x000ef00000000a00 */
[----:B--2---:R-:W2:Y:S01]  /*0540*/  LDC.64 R14, c[0x0][0x388] ;  /* 0x0000e200ff0e7b82 */ /* 0x004ea20000000a00 */
[----:B-1----:R-:W-:-:S07]  /*0550*/  IMAD.WIDE.U32 R2, R0, 0x4, R2 ;  /* 0x0000000400027825 */ /* 0x002fce00078e0002 */
[----:B------:R-:W1:Y:S02]  /*0560*/  LDC.64 R16, c[0x0][0x398] ;  /* 0x0000e600ff107b82 */ /* 0x000e640000000a00 */
.L_x_79:
[----:B---3--:R-:W-:-:S05]  /*0570*/  IMAD.WIDE R18, R22, 0x4, R12 ;  /* 0x0000000416127825 */ /* 0x008fca00078e020c */
[----:B------:R-:W3:Y:S01]  /*0580*/  @!P1 LDG.E R6, desc[UR8][R18.64] ;  /* 0x0000000812069981 */ /* 0x000ee2000c1e1900 */
[----:B--2---:R-:W-:-:S05]  /*0590*/  IMAD.WIDE R4, R23, 0x4, R14 ;  /* 0x0000000417047825 */ /* 0x004fca00078e020e */
[----:B------:R-:W2:Y:S01]  /*05a0*/  LDG.E.CONSTANT R20, desc[UR8][R4.64] ;  /* 0x0000000804147981 */ /* 0x000ea2000c1e9900 */
[----:B----4-:R-:W-:Y:S02]  /*05b0*/  @!P1 MOV R7, 0x400 ;  /* 0x0000040000079802 */ /* 0x010fe40000000f00 */
[----:B------:R-:W-:Y:S01]  /*05c0*/  ISETP.GT.U32.AND P2, PT, R25, 0x1f, PT ;  /* 0x0000001f1900780c */ /* 0x000fe20003f44070 */
[----:B------:R-:W4:Y:S02]  /*05d0*/  @!P1 S2R R26, SR_CgaCtaId ;  /* 0x00000000001a9919 */ /* 0x000f240000008800 */
[----:B----4-:R-:W-:Y:S01]  /*05e0*/  @!P1 LEA R28, R26, R7, 0x18 ;  /* 0x000000071a1c9211 */ /* 0x010fe200078ec0ff */
[----:B------:R-:W-:-:S04]  /*05f0*/  VIADD R26, R0, 0xffffffff ;  /* 0xffffffff001a7836 */ /* 0x000fc80000000000 */
[----:B---3--:R-:W-:Y:S04]  /*0600*/  @!P1 STS [R28], R6 ;  /* 0x000000061c009388 */ /* 0x008fe80000000800 */
[----:B------:R-:W2:Y:S02]  /*0610*/  LDS R21, [R24] ;  /* 0x0000000018157984 */ /* 0x000ea40000000800 */
[----:B--2---:R-:W-:-:S05]  /*0620*/  FMUL R7, R21, R20 ;  /* 0x0000001415077220 */ /* 0x004fca0000400000 */
[----:B------:R2:W-:Y:S01]  /*0630*/  STS [R8], R7 ;  /* 0x0000000708007388 */ /* 0x0005e20000000800 */
[----:B------:R-:W-:Y:S06]  /*0640*/  BAR.SYNC.DEFER_BLOCKING 0x0 ;  /* 0x0000000000007b1d */ /* 0x000fec0000010000 */
[----:B------:R-:W-:Y:S05]  /*0650*/  @P2 BRA `(.L_x_75) ;  /* 0x0000000000482947 */ /* 0x000fea0003800000 */
[----:B------:R-:W-:Y:S01]  /*0660*/  LDS R4, [R8+0x80] ;  /* 0x0000800008047984 */ /* 0x000fe20000000800 */
[----:B------:R-:W-:-:S03]  /*0670*/  UMOV UR4, 0xffffffff ;  /* 0xffffffff00047882 */ /* 0x000fc60000000000 */
[----:B------:R-:W3:Y:S02]  /*0680*/  LDS R5, [R8] ;  /* 0x0000000008057984 */ /* 0x000ee40000000800 */
[----:B---3--:R-:W-:-:S05]  /*0690*/  FADD R5, R4, R5 ;  /* 0x0000000504057221 */ /* 0x008fca0000000000 */
[----:B------:R3:W-:Y:S04]  /*06a0*/  STS [R8], R5 ;  /* 0x0000000508007388 */ /* 0x0007e80000000800 */
[----:B--2---:R3:W2:Y:S01]  /*06b0*/  LDS R7, [R8] ;  /* 0x0000000008077984 */ /* 0x0046a20000000800 */
[----:B------:R-:W-:Y:S05]  /*06c0*/  BRA.DIV UR4, `(.L_x_76) ;  /* 0x0000000604b07947 */ /* 0x000fea000b800000 */
[----:B--2---:R-:W2:Y:S02]  /*06d0*/  SHFL.BFLY PT, R28, R7, 0x10, 0x1f ;  /* 0x0e001f00071c7f89 */ /* 0x004ea400000e0000 */
[----:B--2---:R-:W-:-:S05]  /*06e0*/  FADD R7, R7, R28 ;  /* 0x0000001c07077221 */ /* 0x004fca0000000000 */
[----:B------:R-:W2:Y:S02]  /*06f0*/  SHFL.BFLY PT, R28, R7, 0x8, 0x1f ;  /* 0x0d001f00071c7f89 */ /* 0x000ea400000e0000 */
[----:B--2---:R-:W-:-:S05]  /*0700*/  FADD R7, R7, R28 ;  /* 0x0000001c07077221 */ /* 0x004fca0000000000 */
[----:B------:R-:W2:Y:S02]  /*0710*/  SHFL.BFLY PT, R28, R7, 0x4, 0x1f ;  /* 0x0c801f00071c7f89 */ /* 0x000ea400000e0000 */
[----:B--2---:R-:W-:-:S05]  /*0720*/  FADD R7, R7, R28 ;  /* 0x0000001c07077221 */ /* 0x004fca0000000000 */
[----:B------:R-:W2:Y:S02]  /*0730*/  SHFL.BFLY PT, R28, R7, 0x2, 0x1f ;  /* 0x0c401f00071c7f89 */ /* 0x000ea400000e0000 */
[----:B--2---:R-:W-:-:S05]  /*0740*/  FADD R7, R7, R28 ;  /* 0x0000001c07077221 */ /* 0x004fca0000000000 */
[----:B------:R2:W4:Y:S02]  /*0750*/  SHFL.BFLY PT, R28, R7, 0x1, 0x1f ;  /* 0x0c201f00071c7f89 */ /* 0x00052400000e0000 */
.L_x_91:
[----:B--2-4-:R-:W-:-:S05]  /*0760*/  FADD R7, R7, R28 ;  /* 0x0000001c07077221 */ /* 0x014fca0000000000 */
[----:B------:R4:W-:Y:S02]  /*0770*/  STS [R8], R7 ;  /* 0x0000000708007388 */ /* 0x0009e40000000800 */
.L_x_75:
[----:B------:R-:W-:Y:S05]  /*0780*/  WARPSYNC.ALL ;  /* 0x0000000000007948 */ /* 0x000fea0003800000 */
[----:B------:R-:W-:Y:S01]  /*0790*/  ISETP.NE.AND P0, PT, R25, UR5, PT ;  /* 0x0000000519007c0c */ /* 0x000fe2000bf05270 */
[----:B---3--:R-:W3:Y:S01]  /*07a0*/  LDG.E.CONSTANT R5, desc[UR8][R2.64] ;  /* 0x0000000802057981 */ /* 0x008ee2000c1e9900 */
[----:B------:R-:W5:Y:S01]  /*07b0*/  S2UR UR6, SR_CgaCtaId ;  /* 0x00000000000679c3 */ /* 0x000f620000008800 */
[----:B------:R-:W-:-:S07]  /*07c0*/  UMOV UR4, 0x400 ;  /* 0x0000040000047882 */ /* 0x000fce0000000000 */
[----:B------:R-:W-:Y:S01]  /*07d0*/  BAR.SYNC.DEFER_BLOCKING 0x0 ;  /* 0x0000000000007b1d */ /* 0x000fe20000010000 */
[----:B------:R-:W-:Y:S01]  /*07e0*/  ISETP.NE.AND P3, PT, R26, -0x1, P0 ;  /* 0xffffffff1a00780c */ /* 0x000fe20000765270 */
[----:B-----5:R-:W-:-:S09]  /*07f0*/  ULEA UR4, UR6, UR4, 0x18 ;  /* 0x0000000406047291 */ /* 0x020fd2000f8ec0ff */
[----:B------:R-:W3:Y:S02]  /*0800*/  LDS R4, [UR4+0x104] ;  /* 0x00010404ff047984 */ /* 0x000ee40008000800 */
[----:B---3--:R-:W-:-:S04]  /*0810*/  FMUL R4, R4, R5 ;  /* 0x0000000504047220 */ /* 0x008fc80000400000 */
[----:B------:R-:W-:Y:S01]  /*0820*/  FFMA R28, R20, -R4, R21 ;  /* 0x80000004141c7223 */ /* 0x000fe20000000015 */
[----:B------:R-:W-:-:S04]  /*0830*/  IMAD.WIDE R20, R29, 0x4, R12 ;  /* 0x000000041d147825 */ /* 0x000fc800078e020c */
[----:B------:R3:W-:Y:S04]  /*0840*/  @!P3 STG.E desc[UR8][R18.64], R28 ;  /* 0x0000001c1200b986 */ /* 0x0007e8000c101908 */
[----:B------:R-:W-:Y:S01]  /*0850*/  STS [R24+0x4], R28 ;  /* 0x0000041c18007388 */ /* 0x000fe20000000800 */
[----:B------:R-:W-:Y:S06]  /*0860*/  BAR.SYNC.DEFER_BLOCKING 0x0 ;  /* 0x0000000000007b1d */ /* 0x000fec0000010000 */
[----:B------:R-:W5:Y:S01]  /*0870*/  @!P1 LDG.E R6, desc[UR8][R20.64] ;  /* 0x0000000814069981 */ /* 0x000f62000c1e1900 */
[----:B------:R-:W-:-:S05]  /*0880*/  IMAD.WIDE R4, R27, 0x4, R14 ;  /* 0x000000041b047825 */ /* 0x000fca00078e020e */
[----:B---3--:R-:W2:Y:S04]  /*0890*/  LDG.E.CONSTANT R18, desc[UR8][R4.64] ;  /* 0x0000000804127981 */ /* 0x008ea8000c1e9900 */
[----:B-----5:R-:W-:Y:S04]  /*08a0*/  @!P1 STS [UR4], R6 ;  /* 0x00000006ff009988 */ /* 0x020fe80008000804 */
[----:B------:R-:W2:Y:S02]  /*08b0*/  LDS R19, [R24] ;  /* 0x0000000018137984 */ /* 0x000ea40000000800 */
[----:B--2-4-:R-:W-:-:S05]  /*08c0*/  FMUL R7, R19, R18 ;  /* 0x0000001213077220 */ /* 0x014fca0000400000 */
        /* <DEDUP_REMOVED lines=19> */
.L_x_97:
[----:B--2-4-:R-:W-:-:S05]  /*0a00*/  FADD R7, R7, R28 ;  /* 0x0000001c07077221 */ /* 0x014fca0000000000 */
[----:B------:R4:W-:Y:S02]  /*0a10*/  STS [R8], R7 ;  /* 0x0000000708007388 */ /* 0x0009e40000000800 */
.L_x_77:
[----:B------:R-:W-:Y:S05]  /*0a20*/  WARPSYNC.ALL ;  /* 0x0000000000007948 */ /* 0x000fea0003800000 */
[----:B0--3--:R-:W-:Y:S01]  /*0a30*/  IMAD.WIDE.U32 R4, R26, 0x4, R10 ;  /* 0x000000041a047825 */ /* 0x009fe200078e000a */
[----:B------:R-:W-:Y:S06]  /*0a40*/  BAR.SYNC.DEFER_BLOCKING 0x0 ;  /* 0x0000000000007b1d */ /* 0x000fec0000010000 */
[----:B------:R-:W3:Y:S01]  /*0a50*/  LDG.E.CONSTANT R5, desc[UR8][R4.64] ;  /* 0x0000000804057981 */ /* 0x000ee2000c1e9900 */
[----:B------:R-:W-:Y:S01]  /*0a60*/  ISETP.NE.AND P0, PT, R9, 0x2, P0 ;  /* 0x000000020900780c */ /* 0x000fe20000705270 */
[----:B-1----:R-:W-:Y:S01]  /*0a70*/  IMAD R22, R17, -0x2, R22 ;  /* 0xfffffffe11167824 */ /* 0x002fe200078e0216 */
[----:B------:R-:W-:Y:S01]  /*0a80*/  IADD3 R2, P2, PT, R2, -0x8, RZ ;  /* 0xfffffff802027810 */ /* 0x000fe20007f5e0ff */
[----:B------:R-:W-:Y:S01]  /*0a90*/  IMAD R23, R16, -0x2, R23 ;  /* 0xfffffffe10177824 */ /* 0x000fe200078e0217 */
[----:B------:R-:W-:-:S02]  /*0aa0*/  IADD3 R0, PT, PT, R0, -0x2, RZ ;  /* 0xfffffffe00007810 */ /* 0x000fc40007ffe0ff */
[----:B------:R-:W-:Y:S01]  /*0ab0*/  IADD3.X R3, PT, PT, R3, -0x1, RZ, P2, !PT ;  /* 0xffffffff03037810 */ /* 0x000fe200017fe4ff */
[----:B------:R-:W3:Y:S02]  /*0ac0*/  LDS R6, [UR4+0x104] ;  /* 0x00010404ff067984 */ /* 0x000ee40008000800 */
[----:B---3--:R-:W-:-:S04]  /*0ad0*/  FMUL R6, R6, R5 ;  /* 0x0000000506067220 */ /* 0x008fc80000400000 */
[----:B------:R-:W-:Y:S01]  /*0ae0*/  FFMA R19, R18, -R6, R19 ;  /* 0x8000000612137223 */ /* 0x000fe20000000013 */
[----:B------:R-:W-:Y:S02]  /*0af0*/  IADD3 R6, PT, PT, -R16, RZ, RZ ;  /* 0x000000ff10067210 */ /* 0x000fe40007ffe1ff */
[----:B------:R-:W-:Y:S02]  /*0b00*/  IADD3 R18, PT, PT, -R17, RZ, RZ ;  /* 0x000000ff11127210 */ /* 0x000fe40007ffe1ff */
[----:B------:R0:W-:Y:S01]  /*0b10*/  @!P0 STG.E desc[UR8][R20.64], R19 ;  /* 0x0000001314008986 */ /* 0x0001e2000c101908 */
[----:B------:R-:W-:Y:S02]  /*0b20*/  ISETP.GT.U32.AND P0, PT, R9, 0x2, PT ;  /* 0x000000020900780c */ /* 0x000fe40003f04070 */
[----:B------:R-:W-:Y:S01]  /*0b30*/  LEA R27, R6, R27, 0x1 ;  /* 0x0000001b061b7211 */ /* 0x000fe200078e08ff */
[----:B------:R0:W-:Y:S01]  /*0b40*/  STS [R24+0x4], R19 ;  /* 0x0000041318007388 */ /* 0x0001e20000000800 */
[----:B------:R-:W-:-:S02]  /*0b50*/  LEA R29, R18, R29, 0x1 ;  /* 0x0000001d121d7211 */ /* 0x000fc400078e08ff */
[----:B------:R-:W-:Y:S01]  /*0b60*/  IADD3 R9, PT, PT, R9, -0x2, RZ ;  /* 0xfffffffe09097810 */ /* 0x000fe20007ffe0ff */
[----:B------:R-:W-:Y:S06]  /*0b70*/  BAR.SYNC.DEFER_BLOCKING 0x0 ;  /* 0x0000000000007b1d */ /* 0x000fec0000010000 */
[----:B0-----:R-:W-:Y:S05]  /*0b80*/  @P0 BRA `(.L_x_79) ;  /* 0xfffffff800780947 */ /* 0x001fea000383ffff */
[----:B------:R-:W-:Y:S05]  /*0b90*/  EXIT ;  /* 0x000000000000794d */ /* 0x000fea0003800000 */
.L_x_74:
[----:B------:R-:W-:Y:S02]  /*0ba0*/  HFMA2 R6, -RZ, RZ, 0, 9.5367431640625e-07 ;  /* 0x00000010ff067431 */ /* 0x000fe400000001ff */
[----:B-1----:R-:W-:Y:S01]  /*0bb0*/  IMAD.MOV.U32 R5, RZ, RZ, 0x1f ;  /* 0x0000001fff057424 */ /* 0x002fe200078e00ff */
[----:B------:R-:W-:-:S07]  /*0bc0*/  MOV R4, 0xffffffff ;  /* 0xffffffff00047802 */ /* 0x000fce0000000f00 */
[----:B0-----:R-:W-:Y:S05]  /*0bd0*/  WARPSYNC.COLLECTIVE R4, `(.L_x_80) ;  /* 0x0000000004087348 */ /* 0x001fea0003c00000 */
[----:B0-----:R0:W1:Y:S02]  /*0be0*/  SHFL.BFLY P3, R28, R7, R6, R5 ;  /* 0x0c000006071c7389 */ /* 0x0010640000060005 */
[----:B01----:R-:W-:Y:S05]  /*0bf0*/  ENDCOLLECTIVE ;  /* 0x000000000000791b */ /* 0x003fea0003800000 */
.L_x_80:
[----:B------:R-:W-:Y:S02]  /*0c00*/  HFMA2 R6, -RZ, RZ, 0, 4.76837158203125e-07 ;  /* 0x00000008ff067431 */ /* 0x000fe400000001ff */
[----:B------:R-:W-:-:S05]  /*0c10*/  FADD R12, R7, R28 ;  /* 0x0000001c070c7221 */ /* 0x000fca0000000000 */
[----:B------:R-:W-:-:S07]  /*0c20*/  MOV R7, R12 ;  /* 0x0000000c00077202 */ /* 0x000fce0000000f00 */
[----:B------:R-:W-:Y:S05]  /*0c30*/  WARPSYNC.COLLECTIVE R4, `(.L_x_81) ;  /* 0x0000000004087348 */ /* 0x000fea0003c00000 */
[----:B------:R0:W1:Y:S02]  /*0c40*/  SHFL.BFLY P3, R28, R7, R6, R5 ;  /* 0x0c000006071c7389 */ /* 0x0000640000060005 */
[----:B01----:R-:W-:Y:S05]  /*0c50*/  ENDCOLLECTIVE ;  /* 0x000000000000791b */ /* 0x003fea0003800000 */
.L_x_81:
[----:B------:R-:W-:Y:S02]  /*0c60*/  HFMA2 R6, -RZ, RZ, 0, 2.384185791015625e-07 ;  /* 0x00000004ff067431 */ /* 0x000fe400000001ff */
[----:B------:R-:W-:-:S05]  /*0c70*/  FADD R13, R12, R28 ;  /* 0x0000001c0c0d7221 */ /* 0x000fca0000000000 */
[----:B------:R-:W-:-:S07]  /*0c80*/  MOV R7, R13 ;  /* 0x0000000d00077202 */ /* 0x000fce0000000f00 */
[----:B------:R-:W-:Y:S05]  /*0c90*/  WARPSYNC.COLLECTIVE R4, `(.L_x_82) ;  /* 0x0000000004087348 */ /* 0x000fea0003c00000 */
[----:B------:R0:W1:Y:S02]  /*0ca0*/  SHFL.BFLY P3, R28, R7, R6, R5 ;  /* 0x0c000006071c7389 */ /* 0x0000640000060005 */
[----:B01----:R-:W-:Y:S05]  /*0cb0*/  ENDCOLLECTIVE ;  /* 0x000000000000791b */ /* 0x003fea0003800000 */
.L_x_82:
[----:B------:R-:W-:Y:S02]  /*0cc0*/  HFMA2 R6, -RZ, RZ, 0, 1.1920928955078125e-07 ;  /* 0x00000002ff067431 */ /* 0x000fe400000001ff */
[----:B------:R-:W-:-:S05]  /*0cd0*/  FADD R14, R13, R28 ;  /* 0x0000001c0d0e7221 */ /* 0x000fca0000000000 */
[----:B------:R-:W-:-:S07]  /*0ce0*/  MOV R7, R14 ;  /* 0x0000000e00077202 */ /* 0x000fce0000000f00 */
[----:B------:R-:W-:Y:S05]  /*0cf0*/  WARPSYNC.COLLECTIVE R4, `(.L_x_83) ;  /* 0x0000000004087348 */ /* 0x000fea0003c00000 */
[----:B------:R0:W1:Y:S02]  /*0d00*/  SHFL.BFLY P3, R28, R7, R6, R5 ;  /* 0x0c000006071c7389 */ /* 0x0000640000060005 */
[----:B01----:R-:W-:Y:S05]  /*0d10*/  ENDCOLLECTIVE ;  /* 0x000000000000791b */ /* 0x003fea0003800000 */
.L_x_83:
[----:B------:R-:W-:Y:S01]  /*0d20*/  MOV R6, 0x1 ;  /* 0x0000000100067802 */ /* 0x000fe20000000f00 */
[----:B------:R-:W-:-:S04]  /*0d30*/  FADD R15, R14, R28 ;  /* 0x0000001c0e0f7221 */ /* 0x000fc80000000000 */
[----:B------:R-:W-:-:S07]  /*0d40*/  IMAD.MOV.U32 R7, RZ, RZ, R15 ;  /* 0x000000ffff077224 */ /* 0x000fce00078e000f */
[----:B------:R-:W-:Y:S05]  /*0d50*/  WARPSYNC.COLLECTIVE R4, `(.L_x_84) ;  /* 0x0000000004087348 */ /* 0x000fea0003c00000 */
[----:B------:R0:W1:Y:S02]  /*0d60*/  SHFL.BFLY P3, R28, R7, R6, R5 ;  /* 0x0c000006071c7389 */ /* 0x0000640000060005 */
[----:B01----:R-:W-:Y:S05]  /*0d70*/  ENDCOLLECTIVE ;  /* 0x000000000000791b */ /* 0x003fea0003800000 */
.L_x_84:
[----:B------:R-:W-:Y:S05]  /*0d80*/  BRA `(.L_x_85) ;  /* 0xfffffff400807947 */ /* 0x000fea000383ffff */
.L_x_76:
[----:B------:R-:W-:Y:S01]  /*0d90*/  HFMA2 R6, -RZ, RZ, 0, 9.5367431640625e-07 ;  /* 0x00000010ff067431 */ /* 0x000fe200000001ff */
[----:B---3--:R-:W-:Y:S02]  /*0da0*/  MOV R5, 0x1f ;  /* 0x0000001f00057802 */ /* 0x008fe40000000f00 */
[----:B------:R-:W-:-:S07]  /*0db0*/  MOV R4, 0xffffffff ;  /* 0xffffffff00047802 */ /* 0x000fce0000000f00 */
[----:B012---:R-:W-:Y:S05]  /*0dc0*/  WARPSYNC.COLLECTIVE R4, `(.L_x_86) ;  /* 0x0000000004087348 */ /* 0x007fea0003c00000 */
[----:B--2---:R2:W3:Y:S02]  /*0dd0*/  SHFL.BFLY P3, R28, R7, R6, R5 ;  /* 0x0c000006071c7389 */ /* 0x0044e40000060005 */
[----:B0123--:R-:W-:Y:S05]  /*0de0*/  ENDCOLLECTIVE ;  /* 0x000000000000791b */ /* 0x00ffea0003800000 */
.L_x_86:
[----:B------:R-:W-:Y:S02]  /*0df0*/  HFMA2 R6, -RZ, RZ, 0, 4.76837158203125e-07 ;  /* 0x00000008ff067431 */ /* 0x000fe400000001ff */
[----:B------:R-:W-:-:S07]  /*0e00*/  FADD R7, R7, R28 ;  /* 0x0000001c07077221 */ /* 0x000fce0000000000 */
[----:B------:R-:W-:Y:S05]  /*0e10*/  WARPSYNC.COLLECTIVE R4, `(.L_x_87) ;  /* 0x0000000004087348 */ /* 0x000fea0003c00000 */
[----:B------:R0:W1:Y:S02]  /*0e20*/  SHFL.BFLY P3, R28, R7, R6, R5 ;  /* 0x0c000006071c7389 */ /* 0x0000640000060005 */
[----:B01----:R-:W-:Y:S05]  /*0e30*/  ENDCOLLECTIVE ;  /* 0x000000000000791b */ /* 0x003fea0003800000 */
.L_x_87:
[----:B------:R-:W-:Y:S01]  /*0e40*/  MOV R6, 0x4 ;  /* 0x0000000400067802 */ /* 0x000fe20000000f00 */
[----:B------:R-:W-:-:S07]  /*0e50*/  FADD R7, R7, R28 ;  /* 0x0000001c07077221 */ /* 0x000fce0000000000 */
[----:B------:R-:W-:Y:S05]  /*0e60*/  WARPSYNC.COLLECTIVE R4, `(.L_x_88) ;  /* 0x0000000004087348 */ /* 0x000fea0003c00000 */
[----:B------:R0:W1:Y:S02]  /*0e70*/  SHFL.BFLY P3, R28, R7, R6, R5 ;  /* 0x0c000006071c7389 */ /* 0x0000640000060005 */
[----:B01----:R-:W-:Y:S05]  /*0e80*/  ENDCOLLECTIVE ;  /* 0x000000000000791b */ /* 0x003fea0003800000 */
.L_x_88:
[----:B------:R-:W-:Y:S02]  /*0e90*/  HFMA2 R6, -RZ, RZ, 0, 1.1920928955078125e-07 ;  /* 0x00000002ff067431 */ /* 0x000fe400000001ff */
[----:B------:R-:W-:-:S07]  /*0ea0*/  FADD R7, R7, R28 ;  /* 0x0000001c07077221 */ /* 0x000fce0000000000 */
[----:B------:R-:W-:Y:S05]  /*0eb0*/  WARPSYNC.COLLECTIVE R4, `(.L_x_89) ;  /* 0x0000000004087348 */ /* 0x000fea0003c00000 */
[----:B------:R0:W1:Y:S02]  /*0ec0*/  SHFL.BFLY P3, R28, R7, R6, R5 ;  /* 0x0c000006071c7389 */ /* 0x0000640000060005 */
[----:B01----:R-:W-:Y:S05]  /*0ed0*/  ENDCOLLECTIVE ;  /* 0x000000000000791b */ /* 0x003fea0003800000 */
.L_x_89:
[----:B------:R-:W-:Y:S02]  /*0ee0*/  IMAD.MOV.U32 R6, RZ, RZ, 0x1 ;  /* 0x00000001ff067424 */ /* 0x000fe400078e00ff */
[----:B------:R-:W-:-:S07]  /*0ef0*/  FADD R7, R7, R28 ;  /* 0x0000001c07077221 */ /* 0x000fce0000000000 */
[----:B------:R-:W-:Y:S05]  /*0f00*/  WARPSYNC.COLLECTIVE R4, `(.L_x_90) ;  /* 0x0000000004087348 */ /* 0x000fea0003c00000 */
[----:B------:R0:W1:Y:S02]  /*0f10*/  SHFL.BFLY P3, R28, R7, R6, R5 ;  /* 0x0c000006071c7389 */ /* 0x0000640000060005 */
[----:B01----:R-:W-:Y:S05]  /*0f20*/  ENDCOLLECTIVE ;  /* 0x000000000000791b */ /* 0x003fea0003800000 */
.L_x_90:
[----:B------:R-:W-:Y:S05]  /*0f30*/  BRA `(.L_x_91) ;  /* 0xfffffff800087947 */ /* 0x000fea000383ffff */
.L_x_78:
[----:B---3--:R-:W-:Y:S01]  /*0f40*/  HFMA2 R5, -RZ, RZ, 0, 1.847743988037109375e-06 ;  /* 0x0000001fff057431 */ /* 0x008fe200000001ff */
[----:B------:R-:W-:Y:S02]  /*0f50*/  MOV R6, 0x10 ;  /* 0x0000001000067802 */ /* 0x000fe40000000f00 */
[----:B------:R-:W-:-:S07]  /*0f60*/  MOV R4, 0xffffffff ;  /* 0xffffffff00047802 */ /* 0x000fce0000000f00 */
[----:B012---:R-:W-:Y:S05]  /*0f70*/  WARPSYNC.COLLECTIVE R4, `(.L_x_92) ;  /* 0x0000000004087348 */ /* 0x007fea0003c00000 */
[----:B--2---:R2:W3:Y:S02]  /*0f80*/  SHFL.BFLY P3, R28, R7, R6, R5 ;  /* 0x0c000006071c7389 */ /* 0x0044e40000060005 */
[----:B0123--:R-:W-:Y:S05]  /*0f90*/  ENDCOLLECTIVE ;  /* 0x000000000000791b */ /* 0x00ffea0003800000 */
.L_x_92:
[----:B------:R-:W-:Y:S02]  /*0fa0*/  HFMA2 R6, -RZ, RZ, 0, 4.76837158203125e-07 ;  /* 0x00000008ff067431 */ /* 0x000fe400000001ff */
[----:B------:R-:W-:-:S07]  /*0fb0*/  FADD R7, R7, R28 ;  /* 0x0000001c07077221 */ /* 0x000fce0000000000 */
[----:B------:R-:W-:Y:S05]  /*0fc0*/  WARPSYNC.COLLECTIVE R4, `(.L_x_93) ;  /* 0x0000000004087348 */ /* 0x000fea0003c00000 */
[----:B------:R0:W1:Y:S02]  /*0fd0*/  SHFL.BFLY P3, R28, R7, R6, R5 ;  /* 0x0c000006071c7389 */ /* 0x0000640000060005 */
[----:B01----:R-:W-:Y:S05]  /*0fe0*/  ENDCOLLECTIVE ;  /* 0x000000000000791b */ /* 0x003fea0003800000 */
.L_x_93:
[----:B------:R-:W-:Y:S01]  /*0ff0*/  MOV R6, 0x4 ;  /* 0x0000000400067802 */ /* 0x000fe20000000f00 */
[----:B------:R-:W-:-:S07]  /*1000*/  FADD R7, R7, R28 ;  /* 0x0000001c07077221 */ /* 0x000fce0000000000 */
[----:B------:R-:W-:Y:S05]  /*1010*/  WARPSYNC.COLLECTIVE R4, `(.L_x_94) ;  /* 0x0000000004087348 */ /* 0x000fea0003c00000 */
[----:B------:R0:W1:Y:S02]  /*1020*/  SHFL.BFLY P3, R28, R7, R6, R5 ;  /* 0x0c000006071c7389 */ /* 0x0000640000060005 */
[----:B01----:R-:W-:Y:S05]  /*1030*/  ENDCOLLECTIVE ;  /* 0x000000000000791b */ /* 0x003fea0003800000 */
.L_x_94:
[----:B------:R-:W-:Y:S02]  /*1040*/  HFMA2 R6, -RZ, RZ, 0, 1.1920928955078125e-07 ;  /* 0x00000002ff067431 */ /* 0x000fe400000001ff */
[----:B------:R-:W-:-:S07]  /*1050*/  FADD R7, R7, R28 ;  /* 0x0000001c07077221 */ /* 0x000fce0000000000 */
[----:B------:R-:W-:Y:S05]  /*1060*/  WARPSYNC.COLLECTIVE R4, `(.L_x_95) ;  /* 0x0000000004087348 */ /* 0x000fea0003c00000 */
[----:B------:R0:W1:Y:S02]  /*1070*/  SHFL.BFLY P3, R28, R7, R6, R5 ;  /* 0x0c000006071c7389 */ /* 0x0000640000060005 */
[----:B01----:R-:W-:Y:S05]  /*1080*/  ENDCOLLECTIVE ;  /* 0x000000000000791b */ /* 0x003fea0003800000 */
.L_x_95:
[----:B------:R-:W-:Y:S01]  /*1090*/  MOV R6, 0x1 ;  /* 0x0000000100067802 */ /* 0x000fe20000000f00 */
[----:B------:R-:W-:-:S07]  /*10a0*/  FADD R7, R7, R28 ;  /* 0x0000001c07077221 */ /* 0x000fce0000000000 */
[----:B------:R-:W-:Y:S05]  /*10b0*/  WARPSYNC.COLLECTIVE R4, `(.L_x_96) ;  /* 0x0000000004087348 */ /* 0x000fea0003c00000 */
[----:B------:R0:W1:Y:S02]  /*10c0*/  SHFL.BFLY P3, R28, R7, R6, R5 ;  /* 0x0c000006071c7389 */ /* 0x0000640000060005 */
[----:B01----:R-:W-:Y:S05]  /*10d0*/  ENDCOLLECTIVE ;  /* 0x000000000000791b */ /* 0x003fea0003800000 */
.L_x_96:
[----:B------:R-:W-:Y:S05]  /*10e0*/  BRA `(.L_x_97) ;  /* 0xfffffff800447947 */ /* 0x000fea000383ffff */
.L_x_98:
        /* <DEDUP_REMOVED lines=9> */
.L_x_510:


//--------------------- .text._Z33compute_hh_trafo_cuda_kernel_realIfLj128EEvPT_PKS0_S3_iii --------------------------
	.section	.text._Z33compute_hh_trafo_cuda_kernel_realIfLj128EEvPT_PKS0_S3_iii,"ax",@progbits
	.align	128
        .global         _Z33compute_hh_trafo_cuda_kernel_realIfLj128EEvPT_PKS0_S3_iii
        .type           _Z33compute_hh_trafo_cuda_kernel_realIfLj128EEvPT_PKS0_S3_iii,@function
        .size           _Z33compute_hh_trafo_cuda_kernel_realIfLj128EEvPT_PKS0_S3_iii,(.L_x_511 - _Z33compute_hh_trafo_cuda_kernel_realIfLj128EEvPT_PKS0_S3_iii)
        .other          _Z33compute_hh_trafo_cuda_kernel_realIfLj128EEvPT_PKS0_S3_iii,@"STO_CUDA_ENTRY STV_DEFAULT"
_Z33compute_hh_trafo_cuda_kernel_realIfLj128EEvPT_PKS0_S3_iii:
.text._Z33compute_hh_trafo_cuda_kernel_realIfLj128EEvPT_PKS0_S3_iii:
        /* <DEDUP_REMOVED lines=38> */
[----:B------:R-:W-:Y:S01]  /*0260*/  STS [R8], R7 ;  /* 0x0000000708007388 */ /* 0x000fe20000000800 */
[----:B------:R-:W-:Y:S06]  /*0270*/  BAR.SYNC.DEFER_BLOCKING 0x0 ;  /* 0x0000000000007b1d */ /* 0x000fec0000010000 */
[----:B------:R-:W-:Y:S04]  /*0280*/  @!P0 LDS R6, [R8+0x100] ;  /* 0x0001000008068984 */ /* 0x000fe80000000800 */
[----:B------:R-:W0:Y:S02]  /*0290*/  @!P0 LDS R13, [R8] ;  /* 0x00000000080d8984 */ /* 0x000e240000000800 */
[----:B0-----:R-:W-:-:S05]  /*02a0*/  @!P0 FADD R13, R6, R13 ;  /* 0x0000000d060d8221 */ /* 0x001fca0000000000 */
[----:B------:R0:W-:Y:S01]  /*02b0*/  @!P0 STS [R8], R13 ;  /* 0x0000000d08008388 */ /* 0x0001e20000000800 */
[----:B------:R-:W-:Y:S01]  /*02c0*/  BAR.SYNC.DEFER_BLOCKING 0x0 ;  /* 0x0000000000007b1d */ /* 0x000fe20000010000 */
[----:B------:R-:W-:-:S13]  /*02d0*/  ISETP.GT.U32.AND P0, PT, R25, 0x1f, PT ;  /* 0x0000001f1900780c */ /* 0x000fda0003f04070 */
[----:B0-----:R-:W-:Y:S05]  /*02e0*/  @P0 BRA `(.L_x_100) ;  /* 0x0000000000480947 */ /* 0x001fea0003800000 */
[----:B------:R-:W-:Y:S01]  /*02f0*/  LDS R4, [R8+0x80] ;  /* 0x0000800008047984 */ /* 0x000fe20000000800 */
[----:B------:R-:W-:-:S03]  /*0300*/  UMOV UR4, 0xffffffff ;  /* 0xffffffff00047882 */ /* 0x000fc60000000000 */
[----:B------:R-:W0:Y:S02]  /*0310*/  LDS R5, [R8] ;  /* 0x0000000008057984 */ /* 0x000e240000000800 */
[----:B0-----:R-:W-:-:S05]  /*0320*/  FADD R5, R4, R5 ;  /* 0x0000000504057221 */ /* 0x001fca0000000000 */
[----:B------:R0:W-:Y:S04]  /*0330*/  STS [R8], R5 ;  /* 0x0000000508007388 */ /* 0x0001e80000000800 */
[----:B------:R0:W1:Y:S01]  /*0340*/  LDS R7, [R8] ;  /* 0x0000000008077984 */ /* 0x0000620000000800 */
        /* <DEDUP_REMOVED lines=10> */
.L_x_112:
[----:B-12---:R-:W-:-:S05]  /*03f0*/  FADD R15, R15, R28 ;  /* 0x0000001c0f0f7221 */ /* 0x006fca0000000000 */
[----:B------:R1:W-:Y:S02]  /*0400*/  STS [R8], R15 ;  /* 0x0000000f08007388 */ /* 0x0003e40000000800 */
.L_x_100:
[----:B------:R-:W-:Y:S05]  /*0410*/  WARPSYNC.ALL ;  /* 0x0000000000007948 */ /* 0x000fea0003800000 */
[----:B------:R-:W-:Y:S01]  /*0420*/  ISETP.NE.AND P0, PT, R25, UR5, PT ;  /* 0x0000000519007c0c */ /* 0x000fe2000bf05270 */
[----:B0-----:R-:W0:Y:S08]  /*0430*/  LDC.64 R4, c[0x0][0x390] ;  /* 0x0000e400ff047b82 */ /* 0x001e300000000a00 */
[----:B------:R-:W-:Y:S01]  /*0440*/  BAR.SYNC.DEFER_BLOCKING 0x0 ;  /* 0x0000000000007b1d */ /* 0x000fe20000010000 */
[----:B0-----:R-:W-:-:S05]  /*0450*/  IMAD.WIDE.U32 R4, R0, 0x4, R4 ;  /* 0x0000000400047825 */ /* 0x001fca00078e0004 */
[----:B------:R-:W0:Y:S04]  /*0460*/  LDS R6, [UR7+0x204] ;  /* 0x00020407ff067984 */ /* 0x000e280008000800 */
[----:B------:R-:W0:Y:S01]  /*0470*/  LDG.E.CONSTANT R5, desc[UR8][R4.64] ;  /* 0x0000000804057981 */ /* 0x000e22000c1e9900 */
[----:B------:R-:W-:Y:S02]  /*0480*/  ISETP.NE.AND P0, PT, R11, 0x1, P0 ;  /* 0x000000010b00780c */ /* 0x000fe40000705270 */
[----:B------:R-:W-:Y:S02]  /*0490*/  IADD3 R22, PT, PT, R22, -R19, RZ ;  /* 0x8000001316167210 */ /* 0x000fe40007ffe0ff */
[----:B------:R-:W-:Y:S01]  /*04a0*/  IADD3 R23, PT, PT, R23, -R18, RZ ;  /* 0x8000001217177210 */ /* 0x000fe20007ffe0ff */
[----:B0-----:R-:W-:-:S04]  /*04b0*/  FMUL R6, R6, R5 ;  /* 0x0000000506067220 */ /* 0x001fc80000400000 */
[----:B------:R-:W-:Y:S01]  /*04c0*/  FFMA R7, R9, -R6, R10 ;  /* 0x8000000609077223 */ /* 0x000fe2000000000a */
[----:B------:R-:W-:-:S04]  /*04d0*/  MOV R9, R0 ;  /* 0x0000000000097202 */ /* 0x000fc80000000f00 */
[----:B------:R2:W-:Y:S04]  /*04e0*/  @!P0 STG.E desc[UR8][R2.64], R7 ;  /* 0x0000000702008986 */ /* 0x0005e8000c101908 */
[----:B------:R2:W-:Y:S01]  /*04f0*/  STS [R24+0x4], R7 ;  /* 0x0000040718007388 */ /* 0x0005e20000000800 */
[----:B------:R-:W-:Y:S06]  /*0500*/  BAR.SYNC.DEFER_BLOCKING 0x0 ;  /* 0x0000000000007b1d */ /* 0x000fec0000010000 */
.L_x_99:
        /* <DEDUP_REMOVED lines=12> */
.L_x_106:
[----:B---3--:R-:W-:-:S05]  /*05d0*/  IMAD.WIDE R18, R22, 0x4, R12 ;  /* 0x0000000416127825 */ /* 0x008fca00078e020c */
[----:B------:R-:W3:Y:S01]  /*05e0*/  @!P1 LDG.E R6, desc[UR8][R18.64] ;  /* 0x0000000812069981 */ /* 0x000ee2000c1e1900 */
[----:B-1----:R-:W-:-:S05]  /*05f0*/  IMAD.WIDE R4, R23, 0x4, R14 ;  /* 0x0000000417047825 */ /* 0x002fca00078e020e */
[----:B----4-:R-:W4:Y:S01]  /*0600*/  LDG.E.CONSTANT R20, desc[UR8][R4.64] ;  /* 0x0000000804147981 */ /* 0x010f22000c1e9900 */
[----:B------:R-:W-:Y:S02]  /*0610*/  @!P1 MOV R7, 0x400 ;  /* 0x0000040000079802 */ /* 0x000fe40000000f00 */
[C---:B------:R-:W-:Y:S01]  /*0620*/  ISETP.GT.U32.AND P2, PT, R25.reuse, 0x3f, PT ;  /* 0x0000003f1900780c */ /* 0x040fe20003f44070 */
[----:B------:R-:W1:Y:S01]  /*0630*/  @!P1 S2R R26, SR_CgaCtaId ;  /* 0x00000000001a9919 */ /* 0x000e620000008800 */
[----:B------:R-:W-:Y:S02]  /*0640*/  ISETP.GT.U32.AND P3, PT, R25, 0x1f, PT ;  /* 0x0000001f1900780c */ /* 0x000fe40003f64070 */
[----:B-1----:R-:W-:-:S05]  /*0650*/  @!P1 LEA R28, R26, R7, 0x18 ;  /* 0x000000071a1c9211 */ /* 0x002fca00078ec0ff */
[----:B---3--:R-:W-:Y:S04]  /*0660*/  @!P1 STS [R28], R6 ;  /* 0x000000061c009388 */ /* 0x008fe80000000800 */
[----:B------:R-:W4:Y:S02]  /*0670*/  LDS R21, [R24] ;  /* 0x0000000018157984 */ /* 0x000f240000000800 */
[----:B----4-:R-:W-:-:S05]  /*0680*/  FMUL R7, R21, R20 ;  /* 0x0000001415077220 */ /* 0x010fca0000400000 */
[----:B------:R-:W-:Y:S01]  /*0690*/  STS [R8], R7 ;  /* 0x0000000708007388 */ /* 0x000fe20000000800 */
[----:B------:R-:W-:Y:S06]  /*06a0*/  BAR.SYNC.DEFER_BLOCKING 0x0 ;  /* 0x0000000000007b1d */ /* 0x000fec0000010000 */
[----:B------:R-:W-:Y:S04]  /*06b0*/  @!P2 LDS R26, [R8+0x100] ;  /* 0x00010000081aa984 */ /* 0x000fe80000000800 */
[----:B------:R-:W1:Y:S02]  /*06c0*/  @!P2 LDS R5, [R8] ;  /* 0x000000000805a984 */ /* 0x000e640000000800 */
[----:B-1----:R-:W-:Y:S01]  /*06d0*/  @!P2 FADD R5, R26, R5 ;  /* 0x000000051a05a221 */ /* 0x002fe20000000000 */
[----:B------:R-:W-:-:S04]  /*06e0*/  VIADD R26, R0, 0xffffffff ;  /* 0xffffffff001a7836 */ /* 0x000fc80000000000 */
[----:B------:R1:W-:Y:S01]  /*06f0*/  @!P2 STS [R8], R5 ;  /* 0x000000050800a388 */ /* 0x0003e20000000800 */
[----:B------:R-:W-:Y:S06]  /*0700*/  BAR.SYNC.DEFER_BLOCKING 0x0 ;  /* 0x0000000000007b1d */ /* 0x000fec0000010000 */
[----:B------:R-:W-:Y:S05]  /*0710*/  @P3 BRA `(.L_x_102) ;  /* 0x0000000000483947 */ /* 0x000fea0003800000 */
[----:B------:R-:W-:Y:S01]  /*0720*/  LDS R4, [R8+0x80] ;  /* 0x0000800008047984 */ /* 0x000fe20000000800 */
[----:B------:R-:W-:-:S03]  /*0730*/  UMOV UR4, 0xffffffff ;  /* 0xffffffff00047882 */ /* 0x000fc60000000000 */
[----:B-1----:R-:W1:Y:S02]  /*0740*/  LDS R5, [R8] ;  /* 0x0000000008057984 */ /* 0x002e640000000800 */
[----:B-1----:R-:W-:-:S05]  /*0750*/  FADD R5, R4, R5 ;  /* 0x0000000504057221 */ /* 0x002fca0000000000 */
[----:B------:R1:W-:Y:S04]  /*0760*/  STS [R8], R5 ;  /* 0x0000000508007388 */ /* 0x0003e80000000800 */
[----:B------:R1:W3:Y:S01]  /*0770*/  LDS R7, [R8] ;  /* 0x0000000008077984 */ /* 0x0002e20000000800 */
        /* <DEDUP_REMOVED lines=10> */
.L_x_118:
[----:B---34-:R-:W-:-:S05]  /*0820*/  FADD R7, R7, R28 ;  /* 0x0000001c07077221 */ /* 0x018fca0000000000 */
[----:B------:R3:W-:Y:S02]  /*0830*/  STS [R8], R7 ;  /* 0x0000000708007388 */ /* 0x0007e40000000800 */
.L_x_102:
[----:B------:R-:W-:Y:S05]  /*0840*/  WARPSYNC.ALL ;  /* 0x0000000000007948 */ /* 0x000fea0003800000 */
[----:B------:R-:W-:Y:S01]  /*0850*/  ISETP.NE.AND P0, PT, R25, UR5, PT ;  /* 0x0000000519007c0c */ /* 0x000fe2000bf05270 */
[----:B-1----:R-:W4:Y:S01]  /*0860*/  LDG.E.CONSTANT R5, desc[UR8][R2.64] ;  /* 0x0000000802057981 */ /* 0x002f22000c1e9900 */
[----:B------:R-:W1:Y:S01]  /*0870*/  S2UR UR6, SR_CgaCtaId ;  /* 0x00000000000679c3 */ /* 0x000e620000008800 */
[----:B------:R-:W-:-:S07]  /*0880*/  UMOV UR4, 0x400 ;  /* 0x0000040000047882 */ /* 0x000fce0000000000 */
[----:B------:R-:W-:Y:S01]  /*0890*/  BAR.SYNC.DEFER_BLOCKING 0x0 ;  /* 0x0000000000007b1d */ /* 0x000fe20000010000 */
[----:B------:R-:W-:Y:S01]  /*08a0*/  ISETP.NE.AND P4, PT, R26, -0x1, P0 ;  /* 0xffffffff1a00780c */ /* 0x000fe20000785270 */
[----:B-1----:R-:W-:-:S09]  /*08b0*/  ULEA UR4, UR6, UR4, 0x18 ;  /* 0x0000000406047291 */ /* 0x002fd2000f8ec0ff */
[----:B------:R-:W4:Y:S02]  /*08c0*/  LDS R4, [UR4+0x204] ;  /* 0x00020404ff047984 */ /* 0x000f240008000800 */
[----:B----4-:R-:W-:-:S04]  /*08d0*/  FMUL R4, R4, R5 ;  /* 0x0000000504047220 */ /* 0x010fc80000400000 */
[----:B------:R-:W-:Y:S01]  /*08e0*/  FFMA R28, R20, -R4, R21 ;  /* 0x80000004141c7223 */ /* 0x000fe20000000015 */
[----:B------:R-:W-:-:S04]  /*08f0*/  IMAD.WIDE R20, R29, 0x4, R12 ;  /* 0x000000041d147825 */ /* 0x000fc800078e020c */
[----:B------:R1:W-:Y:S04]  /*0900*/  @!P4 STG.E desc[UR8][R18.64], R28 ;  /* 0x0000001c1200c986 */ /* 0x0003e8000c101908 */
[----:B------:R-:W-:Y:S01]  /*0910*/  STS [R24+0x4], R28 ;  /* 0x0000041c18007388 */ /* 0x000fe20000000800 */
[----:B------:R-:W-:Y:S06]  /*0920*/  BAR.SYNC.DEFER_BLOCKING 0x0 ;  /* 0x0000000000007b1d */ /* 0x000fec0000010000 */
[----:B------:R-:W4:Y:S01]  /*0930*/  @!P1 LDG.E R6, desc[UR8][R20.64] ;  /* 0x0000000814069981 */ /* 0x000f22000c1e1900 */
[----:B------:R-:W-:-:S05]  /*0940*/  IMAD.WIDE R4, R27, 0x4, R14 ;  /* 0x000000041b047825 */ /* 0x000fca00078e020e */
[----:B-1----:R-:W3:Y:S04]  /*0950*/  LDG.E.CONSTANT R18, desc[UR8][R4.64] ;  /* 0x0000000804127981 */ /* 0x002ee8000c1e9900 */
[----:B----4-:R-:W-:Y:S04]  /*0960*/  @!P1 STS [UR4], R6 ;  /* 0x00000006ff009988 */ /* 0x010fe80008000804 */
[----:B------:R-:W3:Y:S02]  /*0970*/  LDS R19, [R24] ;  /* 0x0000000018137984 */ /* 0x000ee40000000800 */
[----:B---3--:R-:W-:-:S05]  /*0980*/  FMUL R7, R19, R18 ;  /* 0x0000001213077220 */ /* 0x008fca0000400000 */
[----:B------:R-:W-:Y:S01]  /*0990*/  STS [R8], R7 ;  /* 0x0000000708007388 */ /* 0x000fe20000000800 */
[----:B------:R-:W-:Y:S06]  /*09a0*/  BAR.SYNC.DEFER_BLOCKING 0x0 ;  /* 0x0000000000007b1d */ /* 0x000fec0000010000 */
[----:B------:R-:W-:Y:S04]  /*09b0*/  @!P2 LDS R28, [R8+0x100] ;  /* 0x00010000081ca984 */ /* 0x000fe80000000800 */
[----:B------:R-:W1:Y:S02]  /*09c0*/  @!P2 LDS R5, [R8] ;  /* 0x000000000805a984 */ /* 0x000e640000000800 */
[----:B-1----:R-:W-:-:S05]  /*09d0*/  @!P2 FADD R28, R28, R5 ;  /* 0x000000051c1ca221 */ /* 0x002fca0000000000 */
[----:B------:R1:W-:Y:S01]  /*09e0*/  @!P2 STS [R8], R28 ;  /* 0x0000001c0800a388 */ /* 0x0003e20000000800 */
[----:B------:R-:W-:Y:S06]  /*09f0*/  BAR.SYNC.DEFER_BLOCKING 0x0 ;  /* 0x0000000000007b1d */ /* 0x000fec0000010000 */
[----:B------:R-:W-:Y:S05]  /*0a00*/  @P3 BRA `(.L_x_104) ;  /* 0x0000000000483947 */ /* 0x000fea0003800000 */
[----:B------:R-:W-:Y:S01]  /*0a10*/  LDS R4, [R8+0x80] ;  /* 0x0000800008047984 */ /* 0x000fe20000000800 */
[----:B------:R-:W-:-:S03]  /*0a20*/  UMOV UR6, 0xffffffff ;  /* 0xffffffff00067882 */ /* 0x000fc60000000000 */
[----:B------:R-:W3:Y:S02]  /*0a30*/  LDS R5, [R8] ;  /* 0x0000000008057984 */ /* 0x000ee40000000800 */
[----:B---3--:R-:W-:-:S05]  /*0a40*/  FADD R5, R4, R5 ;  /* 0x0000000504057221 */ /* 0x008fca0000000000 */
[----:B------:R3:W-:Y:S04]  /*0a50*/  STS [R8], R5 ;  /* 0x0000000508007388 */ /* 0x0007e80000000800 */
[----:B------:R3:W4:Y:S01]  /*0a60*/  LDS R7, [R8] ;  /* 0x0000000008077984 */ /* 0x0007220000000800 */
[----:B------:R-:W-:Y:S05]  /*0a70*/  BRA.DIV UR6, `(.L_x_105) ;  /* 0x0000000606747947 */ /* 0x000fea000b800000 */
[----:B-1--4-:R-:W1:Y:S02]  /*0a80*/  SHFL.BFLY PT, R28, R7, 0x10, 0x1f ;  /* 0x0e001f00071c7f89 */ /* 0x012e6400000e0000 */
[----:B-1----:R-:W-:-:S05]  /*0a90*/  FADD R7, R7, R28 ;  /* 0x0000001c07077221 */ /* 0x002fca0000000000 */
[----:B------:R-:W1:Y:S02]  /*0aa0*/  SHFL.BFLY PT, R28, R7, 0x8, 0x1f ;  /* 0x0d001f00071c7f89 */ /* 0x000e6400000e0000 */
[----:B-1----:R-:W-:-:S05]  /*0ab0*/  FADD R7, R7, R28 ;  /* 0x0000001c07077221 */ /* 0x002fca0000000000 */
[----:B------:R-:W1:Y:S02]  /*0ac0*/  SHFL.BFLY PT, R28, R7, 0x4, 0x1f ;  /* 0x0c801f00071c7f89 */ /* 0x000e6400000e0000 */
[----:B-1----:R-:W-:-:S05]  /*0ad0*/  FADD R7, R7, R28 ;  /* 0x0000001c07077221 */ /* 0x002fca0000000000 */
[----:B------:R-:W1:Y:S02]  /*0ae0*/  SHFL.BFLY PT, R28, R7, 0x2, 0x1f ;  /* 0x0c401f00071c7f89 */ /* 0x000e6400000e0000 */
[----:B-1----:R-:W-:-:S05]  /*0af0*/  FADD R7, R7, R28 ;  /* 0x0000001c07077221 */ /* 0x002fca0000000000 */
[----:B------:R1:W4:Y:S02]  /*0b00*/  SHFL.BFLY PT, R28, R7, 0x1, 0x1f ;  /* 0x0c201f00071c7f89 */ /* 0x00032400000e0000 */
.L_x_124:
[----:B-1--4-:R-:W-:-:S05]  /*0b10*/  FADD R7, R7, R28 ;  /* 0x0000001c07077221 */ /* 0x012fca0000000000 */
[----:B------:R4:W-:Y:S02]  /*0b20*/  STS [R8], R7 ;  /* 0x0000000708007388 */ /* 0x0009e40000000800 */
.L_x_104:
[----:B------:R-:W-:Y:S05]  /*0b30*/  WARPSYNC.ALL ;  /* 0x0000000000007948 */ /* 0x000fea0003800000 */
[----:B0--3--:R-:W-:Y:S01]  /*0b40*/  IMAD.WIDE.U32 R4, R26, 0x4, R10 ;  /* 0x000000041a047825 */ /* 0x009fe200078e000a */
[----:B------:R-:W-:Y:S06]  /*0b50*/  BAR.SYNC.DEFER_BLOCKING 0x0 ;  /* 0x0000000000007b1d */ /* 0x000fec0000010000 */
[----:B------:R-:W3:Y:S01]  /*0b60*/  LDG.E.CONSTANT R5, desc[UR8][R4.64] ;  /* 0x0000000804057981 */ /* 0x000ee2000c1e9900 */
[----:B------:R-:W-:Y:S01]  /*0b70*/  ISETP.NE.AND P0, PT, R9, 0x2, P0 ;  /* 0x000000020900780c */ /* 0x000fe20000705270 */
[----:B--2---:R-:W-:Y:S01]  /*0b80*/  IMAD R22, R17, -0x2, R22 ;  /* 0xfffffffe11167824 */ /* 0x004fe200078e0216 */
        /* <DEDUP_REMOVED lines=18> */
.L_x_101:
[----:B------:R-:W-:Y:S02]  /*0cb0*/  HFMA2 R6, -RZ, RZ, 0, 9.5367431640625e-07 ;  /* 0x00000010ff067431 */ /* 0x000fe400000001ff */
[----:B0-----:R-:W-:Y:S01]  /*0cc0*/  IMAD.MOV.U32 R5, RZ, RZ, 0x1f ;  /* 0x0000001fff057424 */ /* 0x001fe200078e00ff */
[----:B------:R-:W-:-:S07]  /*0cd0*/  MOV R4, 0xffffffff ;  /* 0xffffffff00047802 */ /* 0x000fce0000000f00 */
[----:B-1----:R-:W-:Y:S05]  /*0ce0*/  WARPSYNC.COLLECTIVE R4, `(.L_x_107) ;  /* 0x0000000004087348 */ /* 0x002fea0003c00000 */
[----:B-1----:R0:W1:Y:S02]  /*0cf0*/  SHFL.BFLY P4, R28, R7, R6, R5 ;  /* 0x0c000006071c7389 */ /* 0x0020640000080005 */
[----:B01----:R-:W-:Y:S05]  /*0d00*/  ENDCOLLECTIVE ;  /* 0x000000000000791b */ /* 0x003fea0003800000 */
.L_x_107:
[----:B------:R-:W-:Y:S02]  /*0d10*/  HFMA2 R6, -RZ, RZ, 0, 4.76837158203125e-07 ;  /* 0x00000008ff067431 */ /* 0x000fe400000001ff */
[----:B------:R-:W-:-:S05]  /*0d20*/  FADD R12, R7, R28 ;  /* 0x0000001c070c7221 */ /* 0x000fca0000000000 */
[----:B------:R-:W-:-:S07]  /*0d30*/  MOV R7, R12 ;  /* 0x0000000c00077202 */ /* 0x000fce0000000f00 */
[----:B------:R-:W-:Y:S05]  /*0d40*/  WARPSYNC.COLLECTIVE R4, `(.L_x_108) ;  /* 0x0000000004087348 */ /* 0x000fea0003c00000 */
[----:B------:R0:W1:Y:S02]  /*0d50*/  SHFL.BFLY P4, R28, R7, R6, R5 ;  /* 0x0c000006071c7389 */ /* 0x0000640000080005 */
[----:B01----:R-:W-:Y:S05]  /*0d60*/  ENDCOLLECTIVE ;  /* 0x000000000000791b */ /* 0x003fea0003800000 */
.L_x_108:
[----:B------:R-:W-:Y:S02]  /*0d70*/  HFMA2 R6, -RZ, RZ, 0, 2.384185791015625e-07 ;  /* 0x00000004ff067431 */ /* 0x000fe400000001ff */
[----:B------:R-:W-:-:S05]  /*0d80*/  FADD R13, R12, R28 ;  /* 0x0000001c0c0d7221 */ /* 0x000fca0000000000 */
[----:B------:R-:W-:-:S07]  /*0d90*/  MOV R7, R13 ;  /* 0x0000000d00077202 */ /* 0x000fce0000000f00 */
[----:B------:R-:W-:Y:S05]  /*0da0*/  WARPSYNC.COLLECTIVE R4, `(.L_x_109) ;  /* 0x0000000004087348 */ /* 0x000fea0003c00000 */
[----:B------:R0:W1:Y:S02]  /*0db0*/  SHFL.BFLY P4, R28, R7, R6, R5 ;  /* 0x0c000006071c7389 */ /* 0x0000640000080005 */
[----:B01----:R-:W-:Y:S05]  /*0dc0*/  ENDCOLLECTIVE ;  /* 0x000000000000791b */ /* 0x003fea0003800000 */
.L_x_109:
[----:B------:R-:W-:Y:S02]  /*0dd0*/  HFMA2 R6, -RZ, RZ, 0, 1.1920928955078125e-07 ;  /* 0x00000002ff067431 */ /* 0x000fe400000001ff */
[----:B------:R-:W-:-:S05]  /*0de0*/  FADD R14, R13, R28 ;  /* 0x0000001c0d0e7221 */ /* 0x000fca0000000000 */
[----:B------:R-:W-:-:S07]  /*0df0*/  MOV R7, R14 ;  /* 0x0000000e00077202 */ /* 0x000fce0000000f00 */
[----:B------:R-:W-:Y:S05]  /*0e00*/  WARPSYNC.COLLECTIVE R4, `(.L_x_110) ;  /* 0x0000000004087348 */ /* 0x000fea0003c00000 */
[----:B------:R0:W1:Y:S02]  /*0e10*/  SHFL.BFLY P4, R28, R7, R6, R5 ;  /* 0x0c000006071c7389 */ /* 0x0000640000080005 */
[----:B01----:R-:W-:Y:S05]  /*0e20*/  ENDCOLLECTIVE ;  /* 0x000000000000791b */ /* 0x003fea0003800000 */
.L_x_110:
[----:B------:R-:W-:Y:S01]  /*0e30*/  MOV R6, 0x1 ;  /* 0x0000000100067802 */ /* 0x000fe20000000f00 */
[----:B------:R-:W-:-:S04]  /*0e40*/  FADD R15, R14, R28 ;  /* 0x0000001c0e0f7221 */ /* 0x000fc80000000000 */
[----:B------:R-:W-:-:S07]  /*0e50*/  IMAD.MOV.U32 R7, RZ, RZ, R15 ;  /* 0x000000ffff077224 */ /* 0x000fce00078e000f */
[----:B------:R-:W-:Y:S05]  /*0e60*/  WARPSYNC.COLLECTIVE R4, `(.L_x_111) ;  /* 0x0000000004087348 */ /* 0x000fea0003c00000 */
[----:B------:R0:W1:Y:S02]  /*0e70*/  SHFL.BFLY P4, R28, R7, R6, R5 ;  /* 0x0c000006071c7389 */ /* 0x0000640000080005 */
[----:B01----:R-:W-:Y:S05]  /*0e80*/  ENDCOLLECTIVE ;  /* 0x000000000000791b */ /* 0x003fea0003800000 */
.L_x_111:
[----:B------:R-:W-:Y:S05]  /*0e90*/  BRA `(.L_x_112) ;  /* 0xfffffff400547947 */ /* 0x000fea000383ffff */
.L_x_103:
[----:B------:R-:W-:Y:S01]  /*0ea0*/  HFMA2 R6, -RZ, RZ, 0, 9.5367431640625e-07 ;  /* 0x00000010ff067431 */ /* 0x000fe200000001ff */
[----:B-1----:R-:W-:Y:S02]  /*0eb0*/  MOV R5, 0x1f ;  /* 0x0000001f00057802 */ /* 0x002fe40000000f00 */
[----:B------:R-:W-:-:S07]  /*0ec0*/  MOV R4, 0xffffffff ;  /* 0xffffffff00047802 */ /* 0x000fce0000000f00 */
[----:B0-23--:R-:W-:Y:S05]  /*0ed0*/  WARPSYNC.COLLECTIVE R4, `(.L_x_113) ;  /* 0x0000000004087348 */ /* 0x00dfea0003c00000 */
[----:B---3--:R1:W3:Y:S02]  /*0ee0*/  SHFL.BFLY P4, R28, R7, R6, R5 ;  /* 0x0c000006071c7389 */ /* 0x0082e40000080005 */
[----:B0123--:R-:W-:Y:S05]  /*0ef0*/  ENDCOLLECTIVE ;  /* 0x000000000000791b */ /* 0x00ffea0003800000 */
.L_x_113:
[----:B------:R-:W-:Y:S02]  /*0f00*/  HFMA2 R6, -RZ, RZ, 0, 4.76837158203125e-07 ;  /* 0x00000008ff067431 */ /* 0x000fe400000001ff */
[----:B------:R-:W-:-:S07]  /*0f10*/  FADD R7, R7, R28 ;  /* 0x0000001c07077221 */ /* 0x000fce0000000000 */
[----:B------:R-:W-:Y:S05]  /*0f20*/  WARPSYNC.COLLECTIVE R4, `(.L_x_114) ;  /* 0x0000000004087348 */ /* 0x000fea0003c00000 */
[----:B------:R0:W1:Y:S02]  /*0f30*/  SHFL.BFLY P4, R28, R7, R6, R5 ;  /* 0x0c000006071c7389 */ /* 0x0000640000080005 */
[----:B01----:R-:W-:Y:S05]  /*0f40*/  ENDCOLLECTIVE ;  /* 0x000000000000791b */ /* 0x003fea0003800000 */
.L_x_114:
[----:B------:R-:W-:Y:S01]  /*0f50*/  MOV R6, 0x4 ;  /* 0x0000000400067802 */ /* 0x000fe20000000f00 */
[----:B------:R-:W-:-:S07]  /*0f60*/  FADD R7, R7, R28 ;  /* 0x0000001c07077221 */ /* 0x000fce0000000000 */
[----:B------:R-:W-:Y:S05]  /*0f70*/  WARPSYNC.COLLECTIVE R4, `(.L_x_115) ;  /* 0x0000000004087348 */ /* 0x000fea0003c00000 */
[----:B------:R0:W1:Y:S02]  /*0f80*/  SHFL.BFLY P4, R28, R7, R6, R5 ;  /* 0x0c000006071c7389 */ /* 0x0000640000080005 */
[----:B01----:R-:W-:Y:S05]  /*0f90*/  ENDCOLLECTIVE ;  /* 0x000000000000791b */ /* 0x003fea0003800000 */
.L_x_115:
[----:B------:R-:W-:Y:S02]  /*0fa0*/  HFMA2 R6, -RZ, RZ, 0, 1.1920928955078125e-07 ;  /* 0x00000002ff067431 */ /* 0x000fe400000001ff */
[----:B------:R-:W-:-:S07]  /*0fb0*/  FADD R7, R7, R28 ;  /* 0x0000001c07077221 */ /* 0x000fce0000000000 */
[----:B------:R-:W-:Y:S05]  /*0fc0*/  WARPSYNC.COLLECTIVE R4, `(.L_x_116) ;  /* 0x0000000004087348 */ /* 0x000fea0003c00000 */
[----:B------:R0:W1:Y:S02]  /*0fd0*/  SHFL.BFLY P4, R28, R7, R6, R5 ;  /* 0x0c000006071c7389 */ /* 0x0000640000080005 */
[----:B01----:R-:W-:Y:S05]  /*0fe0*/  ENDCOLLECTIVE ;  /* 0x000000000000791b */ /* 0x003fea0003800000 */
.L_x_116:
[----:B------:R-:W-:Y:S02]  /*0ff0*/  IMAD.MOV.U32 R6, RZ, RZ, 0x1 ;  /* 0x00000001ff067424 */ /* 0x000fe400078e00ff */
[----:B------:R-:W-:-:S07]  /*1000*/  FADD R7, R7, R28 ;  /* 0x0000001c07077221 */ /* 0x000fce0000000000 */
[----:B------:R-:W-:Y:S05]  /*1010*/  WARPSYNC.COLLECTIVE R4, `(.L_x_117) ;  /* 0x0000000004087348 */ /* 0x000fea0003c00000 */
[----:B------:R0:W1:Y:S02]  /*1020*/  SHFL.BFLY P4, R28, R7, R6, R5 ;  /* 0x0c000006071c7389 */ /* 0x0000640000080005 */
[----:B01----:R-:W-:Y:S05]  /*1030*/  ENDCOLLECTIVE ;  /* 0x000000000000791b */ /* 0x003fea0003800000 */
.L_x_117:
[----:B------:R-:W-:Y:S05]  /*1040*/  BRA `(.L_x_118) ;  /* 0xfffffff400f47947 */ /* 0x000fea000383ffff */
.L_x_105:
[----:B---3--:R-:W-:Y:S01]  /*1050*/  HFMA2 R5, -RZ, RZ, 0, 1.847743988037109375e-06 ;  /* 0x0000001fff057431 */ /* 0x008fe200000001ff */
[----:B------:R-:W-:Y:S02]  /*1060*/  MOV R6, 0x10 ;  /* 0x0000001000067802 */ /* 0x000fe40000000f00 */
[----:B------:R-:W-:-:S07]  /*1070*/  MOV R4, 0xffffffff ;  /* 0xffffffff00047802 */ /* 0x000fce0000000f00 */
[----:B012-4-:R-:W-:Y:S05]  /*1080*/  WARPSYNC.COLLECTIVE R4, `(.L_x_119) ;  /* 0x0000000004087348 */ /* 0x017fea0003c00000 */
[----:B-1--4-:R1:W3:Y:S02]  /*1090*/  SHFL.BFLY P4, R28, R7, R6, R5 ;  /* 0x0c000006071c7389 */ /* 0x0122e40000080005 */
[----:B0123--:R-:W-:Y:S05]  /*10a0*/  ENDCOLLECTIVE ;  /* 0x000000000000791b */ /* 0x00ffea0003800000 */
.L_x_119:
[----:B------:R-:W-:Y:S02]  /*10b0*/  HFMA2 R6, -RZ, RZ, 0, 4.76837158203125e-07 ;  /* 0x00000008ff067431 */ /* 0x000fe400000001ff */
[----:B------:R-:W-:-:S07]  /*10c0*/  FADD R7, R7, R28 ;  /* 0x0000001c07077221 */ /* 0x000fce0000000000 */
[----:B------:R-:W-:Y:S05]  /*10d0*/  WARPSYNC.COLLECTIVE R4, `(.L_x_120) ;  /* 0x0000000004087348 */ /* 0x000fea0003c00000 */
[----:B------:R0:W1:Y:S02]  /*10e0*/  SHFL.BFLY P4, R28, R7, R6, R5 ;  /* 0x0c000006071c7389 */ /* 0x0000640000080005 */
[----:B01----:R-:W-:Y:S05]  /*10f0*/  ENDCOLLECTIVE ;  /* 0x000000000000791b */ /* 0x003fea0003800000 */
.L_x_120:
[----:B------:R-:W-:Y:S01]  /*1100*/  MOV R6, 0x4 ;  /* 0x0000000400067802 */ /* 0x000fe20000000f00 */
[----:B------:R-:W-:-:S07]  /*1110*/  FADD R7, R7, R28 ;  /* 0x0000001c07077221 */ /* 0x000fce0000000000 */
[----:B------:R-:W-:Y:S05]  /*1120*/  WARPSYNC.COLLECTIVE R4, `(.L_x_121) ;  /* 0x0000000004087348 */ /* 0x000fea0003c00000 */
[----:B------:R0:W1:Y:S02]  /*1130*/  SHFL.BFLY P4, R28, R7, R6, R5 ;  /* 0x0c000006071c7389 */ /* 0x0000640000080005 */
[----:B01----:R-:W-:Y:S05]  /*1140*/  ENDCOLLECTIVE ;  /* 0x000000000000791b */ /* 0x003fea0003800000 */
.L_x_121:
[----:B------:R-:W-:Y:S02]  /*1150*/  HFMA2 R6, -RZ, RZ, 0, 1.1920928955078125e-07 ;  /* 0x00000002ff067431 */ /* 0x000fe400000001ff */
[----:B------:R-:W-:-:S07]  /*1160*/  FADD R7, R7, R28 ;  /* 0x0000001c07077221 */ /* 0x000fce0000000000 */
[----:B------:R-:W-:Y:S05]  /*1170*/  WARPSYNC.COLLECTIVE R4, `(.L_x_122) ;  /* 0x0000000004087348 */ /* 0x000fea0003c00000 */
[----:B------:R0:W1:Y:S02]  /*1180*/  SHFL.BFLY P4, R28, R7, R6, R5 ;  /* 0x0c000006071c7389 */ /* 0x0000640000080005 */
[----:B01----:R-:W-:Y:S05]  /*1190*/  ENDCOLLECTIVE ;  /* 0x000000000000791b */ /* 0x003fea0003800000 */
.L_x_122:
[----:B------:R-:W-:Y:S01]  /*11a0*/  MOV R6, 0x1 ;  /* 0x0000000100067802 */ /* 0x000fe20000000f00 */
[----:B------:R-:W-:-:S07]  /*11b0*/  FADD R7, R7, R28 ;  /* 0x0000001c07077221 */ /* 0x000fce0000000000 */
[----:B------:R-:W-:Y:S05]  /*11c0*/  WARPSYNC.COLLECTIVE R4, `(.L_x_123) ;  /* 0x0000000004087348 */ /* 0x000fea0003c00000 */
[----:B------:R0:W1:Y:S02]  /*11d0*/  SHFL.BFLY P4, R28, R7, R6, R5 ;  /* 0x0c000006071c7389 */ /* 0x0000640000080005 */
[----:B01----:R-:W-:Y:S05]  /*11e0*/  ENDCOLLECTIVE ;  /* 0x000000000000791b */ /* 0x003fea0003800000 */
.L_x_123:
[----:B------:R-:W-:Y:S05]  /*11f0*/  BRA `(.L_x_124) ;  /* 0xfffffff800447947 */ /* 0x000fea000383ffff */
.L_x_125:
        /* <DEDUP_REMOVED lines=16> */
.L_x_511:


//--------------------- .text._Z33compute_hh_trafo_cuda_kernel_realIfLj256EEvPT_PKS0_S3_iii --------------------------
	.section	.text._Z33compute_hh_trafo_cuda_kernel_realIfLj256EEvPT_PKS0_S3_iii,"ax",@progbits
	.align	128
        .global         _Z33compute_hh_trafo_cuda_kernel_realIfLj256EEvPT_PKS0_S3_iii
        .type           _Z33compute_hh_trafo_cuda_kernel_realIfLj256EEvPT_PKS0_S3_iii,@function
        .size           _Z33compute_hh_trafo_cuda_kernel_realIfLj256EEvPT_PKS0_S3_iii,(.L_x_512 - _Z33compute_hh_trafo_cuda_kernel_realIfLj256EEvPT_PKS0_S3_iii)
        .other          _Z33compute_hh_trafo_cuda_kernel_realIfLj256EEvPT_PKS0_S3_iii,@"STO_CUDA_ENTRY STV_DEFAULT"
_Z33compute_hh_trafo_cuda_kernel_realIfLj256EEvPT_PKS0_S3_iii:
.text._Z33compute_hh_trafo_cuda_kernel_realIfLj256EEvPT_PKS0_S3_iii:
        /* <DEDUP_REMOVED lines=33> */
[C---:B------:R-:W-:Y:S02]  /*0210*/  ISETP.NE.AND P0, PT, R25.reuse, RZ, PT ;  /* 0x000000ff1900720c */ /* 0x040fe40003f05270 */
[----:B------:R-:W-:-:S11]  /*0220*/  ISETP.GT.U32.AND P1, PT, R25, 0x3f, PT ;  /* 0x0000003f1900780c */ /* 0x000fd60003f24070 */
        /* <DEDUP_REMOVED lines=9> */
[----:B------:R-:W-:Y:S01]  /*02c0*/  @!P0 STS [R8], R13 ;  /* 0x0000000d08008388 */ /* 0x000fe20000000800 */
[----:B------:R-:W-:Y:S01]  /*02d0*/  BAR.SYNC.DEFER_BLOCKING 0x0 ;  /* 0x0000000000007b1d */ /* 0x000fe20000010000 */
[----:B------:R-:W-:-:S05]  /*02e0*/  ISETP.GT.U32.AND P0, PT, R25, 0x1f, PT ;  /* 0x0000001f1900780c */ /* 0x000fca0003f04070 */
[----:B------:R-:W-:Y:S04]  /*02f0*/  @!P1 LDS R4, [R8+0x100] ;  /* 0x0001000008049984 */ /* 0x000fe80000000800 */
[----:B------:R-:W0:Y:S02]  /*0300*/  @!P1 LDS R5, [R8] ;  /* 0x0000000008059984 */ /* 0x000e240000000800 */
[----:B0-----:R-:W-:-:S05]  /*0310*/  @!P1 FADD R5, R4, R5 ;  /* 0x0000000504059221 */ /* 0x001fca0000000000 */
[----:B------:R0:W-:Y:S01]  /*0320*/  @!P1 STS [R8], R5 ;  /* 0x0000000508009388 */ /* 0x0001e20000000800 */
[----:B------:R-:W-:Y:S06]  /*0330*/  BAR.SYNC.DEFER_BLOCKING 0x0 ;  /* 0x0000000000007b1d */ /* 0x000fec0000010000 */
[----:B------:R-:W-:Y:S05]  /*0340*/  @P0 BRA `(.L_x_127) ;  /* 0x0000000000480947 */ /* 0x000fea0003800000 */
[----:B------:R-:W-:Y:S01]  /*0350*/  LDS R4, [R8+0x80] ;  /* 0x0000800008047984 */ /* 0x000fe20000000800 */
[----:B------:R-:W-:-:S03]  /*0360*/  UMOV UR4, 0xffffffff ;  /* 0xffffffff00047882 */ /* 0x000fc60000000000 */
[----:B0-----:R-:W0:Y:S02]  /*0370*/  LDS R5, [R8] ;  /* 0x0000000008057984 */ /* 0x001e240000000800 */
        /* <DEDUP_REMOVED lines=13> */
.L_x_139:
[----:B-12---:R-:W-:-:S05]  /*0450*/  FADD R15, R15, R28 ;  /* 0x0000001c0f0f7221 */ /* 0x006fca0000000000 */
[----:B------:R1:W-:Y:S02]  /*0460*/  STS [R8], R15 ;  /* 0x0000000f08007388 */ /* 0x0003e40000000800 */
.L_x_127:
        /* <DEDUP_REMOVED lines=16> */
.L_x_126:
        /* <DEDUP_REMOVED lines=12> */
.L_x_133:
[----:B---3--:R-:W-:-:S05]  /*0630*/  IMAD.WIDE R18, R22, 0x4, R12 ;  /* 0x0000000416127825 */ /* 0x008fca00078e020c */
[----:B------:R-:W3:Y:S01]  /*0640*/  @!P1 LDG.E R6, desc[UR8][R18.64] ;  /* 0x0000000812069981 */ /* 0x000ee2000c1e1900 */
[----:B-1----:R-:W-:-:S05]  /*0650*/  IMAD.WIDE R4, R23, 0x4, R14 ;  /* 0x0000000417047825 */ /* 0x002fca00078e020e */
[----:B------:R-:W4:Y:S01]  /*0660*/  LDG.E.CONSTANT R20, desc[UR8][R4.64] ;  /* 0x0000000804147981 */ /* 0x000f22000c1e9900 */
[----:B------:R-:W-:Y:S02]  /*0670*/  @!P1 MOV R7, 0x400 ;  /* 0x0000040000079802 */ /* 0x000fe40000000f00 */
[C---:B------:R-:W-:Y:S01]  /*0680*/  ISETP.GT.U32.AND P2, PT, R25.reuse, 0x7f, PT ;  /* 0x0000007f1900780c */ /* 0x040fe20003f44070 */
[----:B------:R-:W1:Y:S01]  /*0690*/  @!P1 S2R R26, SR_CgaCtaId ;  /* 0x00000000001a9919 */ /* 0x000e620000008800 */
[C---:B------:R-:W-:Y:S02]  /*06a0*/  ISETP.GT.U32.AND P3, PT, R25.reuse, 0x3f, PT ;  /* 0x0000003f1900780c */ /* 0x040fe40003f64070 */
        /* <DEDUP_REMOVED lines=10> */
[----:B------:R-:W-:-:S04]  /*0750*/  IADD3 R26, PT, PT, R0, -0x1, RZ ;  /* 0xffffffff001a7810 */ /* 0x000fc80007ffe0ff */
[----:B------:R-:W-:Y:S01]  /*0760*/  @!P2 STS [R8], R5 ;  /* 0x000000050800a388 */ /* 0x000fe20000000800 */
[----:B------:R-:W-:Y:S06]  /*0770*/  BAR.SYNC.DEFER_BLOCKING 0x0 ;  /* 0x0000000000007b1d */ /* 0x000fec0000010000 */
[----:B------:R-:W-:Y:S04]  /*0780*/  @!P3 LDS R4, [R8+0x100] ;  /* 0x000100000804b984 */ /* 0x000fe80000000800 */
[----:B------:R-:W1:Y:S02]  /*0790*/  @!P3 LDS R6, [R8] ;  /* 0x000000000806b984 */ /* 0x000e640000000800 */
[----:B-1----:R-:W-:-:S05]  /*07a0*/  @!P3 FADD R4, R4, R6 ;  /* 0x000000060404b221 */ /* 0x002fca0000000000 */
[----:B------:R1:W-:Y:S01]  /*07b0*/  @!P3 STS [R8], R4 ;  /* 0x000000040800b388 */ /* 0x0003e20000000800 */
[----:B------:R-:W-:Y:S06]  /*07c0*/  BAR.SYNC.DEFER_BLOCKING 0x0 ;  /* 0x0000000000007b1d */ /* 0x000fec0000010000 */
[----:B------:R-:W-:Y:S05]  /*07d0*/  @P4 BRA `(.L_x_129) ;  /* 0x0000000000484947 */ /* 0x000fea0003800000 */
[----:B-1----:R-:W-:Y:S01]  /*07e0*/  LDS R4, [R8+0x80] ;  /* 0x0000800008047984 */ /* 0x002fe20000000800 */
[----:B------:R-:W-:-:S03]  /*07f0*/  UMOV UR4, 0xffffffff ;  /* 0xffffffff00047882 */ /* 0x000fc60000000000 */
[----:B------:R-:W1:Y:S02]  /*0800*/  LDS R5, [R8] ;  /* 0x0000000008057984 */ /* 0x000e640000000800 */
        /* <DEDUP_REMOVED lines=13> */
.L_x_145:
[----:B---34-:R-:W-:-:S05]  /*08e0*/  FADD R7, R7, R28 ;  /* 0x0000001c07077221 */ /* 0x018fca0000000000 */
[----:B------:R3:W-:Y:S02]  /*08f0*/  STS [R8], R7 ;  /* 0x0000000708007388 */ /* 0x0007e40000000800 */
.L_x_129:
        /* <DEDUP_REMOVED lines=50> */
.L_x_151:
[----:B---34-:R-:W-:-:S05]  /*0c20*/  FADD R7, R7, R28 ;  /* 0x0000001c07077221 */ /* 0x018fca0000000000 */
[----:B------:R3:W-:Y:S02]  /*0c30*/  STS [R8], R7 ;  /* 0x0000000708007388 */ /* 0x0007e40000000800 */
.L_x_131:
[----:B------:R-:W-:Y:S05]  /*0c40*/  WARPSYNC.ALL ;  /* 0x0000000000007948 */ /* 0x000fea0003800000 */
[----:B01----:R-:W-:Y:S01]  /*0c50*/  IMAD.WIDE.U32 R4, R26, 0x4, R10 ;  /* 0x000000041a047825 */ /* 0x003fe200078e000a */
        /* <DEDUP_REMOVED lines=11> */
[----:B------:R-:W-:Y:S02]  /*0d10*/  IADD3 R6, PT, PT, -R16, RZ, RZ ;  /* 0x000000ff10067210 */ /* 0x000fe40007ffe1ff */
[----:B------:R-:W-:Y:S02]  /*0d20*/  IADD3 R18, PT, PT, -R17, RZ, RZ ;  /* 0x000000ff11127210 */ /* 0x000fe40007ffe1ff */
[----:B------:R4:W-:Y:S01]  /*0d30*/  @!P0 STG.E desc[UR8][R20.64], R19 ;  /* 0x0000001314008986 */ /* 0x0009e2000c101908 */
[C---:B------:R-:W-:Y:S01]  /*0d40*/  ISETP.GT.U32.AND P0, PT, R9.reuse, 0x2, PT ;  /* 0x000000020900780c */ /* 0x040fe20003f04070 */
[----:B------:R-:W-:Y:S01]  /*0d50*/  IMAD R27, R6, 0x2, R27 ;  /* 0x00000002061b7824 */ /* 0x000fe200078e021b */
[----:B------:R-:W-:Y:S01]  /*0d60*/  LEA R29, R18, R29, 0x1 ;  /* 0x0000001d121d7211 */ /* 0x000fe200078e08ff */
[----:B------:R4:W-:Y:S01]  /*0d70*/  STS [R24+0x4], R19 ;  /* 0x0000041318007388 */ /* 0x0009e20000000800 */
[----:B------:R-:W-:Y:S01]  /*0d80*/  IADD3 R9, PT, PT, R9, -0x2, RZ ;  /* 0xfffffffe09097810 */ /* 0x000fe20007ffe0ff */
[----:B------:R-:W-:Y:S08]  /*0d90*/  BAR.SYNC.DEFER_BLOCKING 0x0 ;  /* 0x0000000000007b1d */ /* 0x000ff00000010000 */
[----:B----4-:R-:W-:Y:S05]  /*0da0*/  @P0 BRA `(.L_x_133) ;  /* 0xfffffff800200947 */ /* 0x010fea000383ffff */
[----:B------:R-:W-:Y:S05]  /*0db0*/  EXIT ;  /* 0x000000000000794d */ /* 0x000fea0003800000 */
.L_x_128:
[----:B------:R-:W-:Y:S01]  /*0dc0*/  HFMA2 R6, -RZ, RZ, 0, 9.5367431640625e-07 ;  /* 0x00000010ff067431 */ /* 0x000fe200000001ff */
[----:B0-----:R-:W-:Y:S02]  /*0dd0*/  MOV R5, 0x1f ;  /* 0x0000001f00057802 */ /* 0x001fe40000000f00 */
[----:B------:R-:W-:-:S07]  /*0de0*/  MOV R4, 0xffffffff ;  /* 0xffffffff00047802 */ /* 0x000fce0000000f00 */
[----:B-1----:R-:W-:Y:S05]  /*0df0*/  WARPSYNC.COLLECTIVE R4, `(.L_x_134) ;  /* 0x0000000004087348 */ /* 0x002fea0003c00000 */
[----:B-1----:R0:W1:Y:S02]  /*0e00*/  SHFL.BFLY P5, R28, R7, R6, R5 ;  /* 0x0c000006071c7389 */ /* 0x00206400000a0005 */
[----:B01----:R-:W-:Y:S05]  /*0e10*/  ENDCOLLECTIVE ;  /* 0x000000000000791b */ /* 0x003fea0003800000 */
.L_x_134:
[----:B------:R-:W-:Y:S02]  /*0e20*/  HFMA2 R6, -RZ, RZ, 0, 4.76837158203125e-07 ;  /* 0x00000008ff067431 */ /* 0x000fe400000001ff */
[----:B------:R-:W-:-:S05]  /*0e30*/  FADD R12, R7, R28 ;  /* 0x0000001c070c7221 */ /* 0x000fca0000000000 */
[----:B------:R-:W-:-:S07]  /*0e40*/  MOV R7, R12 ;  /* 0x0000000c00077202 */ /* 0x000fce0000000f00 */
[----:B------:R-:W-:Y:S05]  /*0e50*/  WARPSYNC.COLLECTIVE R4, `(.L_x_135) ;  /* 0x0000000004087348 */ /* 0x000fea0003c00000 */
[----:B------:R0:W1:Y:S02]  /*0e60*/  SHFL.BFLY P5, R28, R7, R6, R5 ;  /* 0x0c000006071c7389 */ /* 0x00006400000a0005 */
[----:B01----:R-:W-:Y:S05]  /*0e70*/  ENDCOLLECTIVE ;  /* 0x000000000000791b */ /* 0x003fea0003800000 */
.L_x_135:
[----:B------:R-:W-:Y:S01]  /*0e80*/  MOV R6, 0x4 ;  /* 0x0000000400067802 */ /* 0x000fe20000000f00 */
[----:B------:R-:W-:-:S04]  /*0e90*/  FADD R13, R12, R28 ;  /* 0x0000001c0c0d7221 */ /* 0x000fc80000000000 */
[----:B------:R-:W-:-:S07]  /*0ea0*/  IMAD.MOV.U32 R7, RZ, RZ, R13 ;  /* 0x000000ffff077224 */ /* 0x000fce00078e000d */
[----:B------:R-:W-:Y:S05]  /*0eb0*/  WARPSYNC.COLLECTIVE R4, `(.L_x_136) ;  /* 0x0000000004087348 */ /* 0x000fea0003c00000 */
[----:B------:R0:W1:Y:S02]  /*0ec0*/  SHFL.BFLY P5, R28, R7, R6, R5 ;  /* 0x0c000006071c7389 */ /* 0x00006400000a0005 */
[----:B01----:R-:W-:Y:S05]  /*0ed0*/  ENDCOLLECTIVE ;  /* 0x000000000000791b */ /* 0x003fea0003800000 */
.L_x_136:
[----:B------:R-:W-:Y:S02]  /*0ee0*/  HFMA2 R6, -RZ, RZ, 0, 1.1920928955078125e-07 ;  /* 0x00000002ff067431 */ /* 0x000fe400000001ff */
[----:B------:R-:W-:-:S05]  /*0ef0*/  FADD R14, R13, R28 ;  /* 0x0000001c0d0e7221 */ /* 0x000fca0000000000 */
[----:B------:R-:W-:-:S07]  /*0f00*/  MOV R7, R14 ;  /* 0x0000000e00077202 */ /* 0x000fce0000000f00 */
[----:B------:R-:W-:Y:S05]  /*0f10*/  WARPSYNC.COLLECTIVE R4, `(.L_x_137) ;  /* 0x0000000004087348 */ /* 0x000fea0003c00000 */
[----:B------:R0:W1:Y:S02]  /*0f20*/  SHFL.BFLY P5, R28, R7, R6, R5 ;  /* 0x0c000006071c7389 */ /* 0x00006400000a0005 */
[----:B01----:R-:W-:Y:S05]  /*0f30*/  ENDCOLLECTIVE ;  /* 0x000000000000791b */ /* 0x003fea0003800000 */
.L_x_137:
[----:B------:R-:W-:Y:S02]  /*0f40*/  HFMA2 R6, -RZ, RZ, 0, 5.9604644775390625e-08 ;  /* 0x00000001ff067431 */ /* 0x000fe400000001ff */
[----:B------:R-:W-:-:S05]  /*0f50*/  FADD R15, R14, R28 ;  /* 0x0000001c0e0f7221 */ /* 0x000fca0000000000 */
[----:B------:R-:W-:-:S07]  /*0f60*/  MOV R7, R15 ;  /* 0x0000000f00077202 */ /* 0x000fce0000000f00 */
[----:B------:R-:W-:Y:S05]  /*0f70*/  WARPSYNC.COLLECTIVE R4, `(.L_x_138) ;  /* 0x0000000004087348 */ /* 0x000fea0003c00000 */
[----:B------:R0:W1:Y:S02]  /*0f80*/  SHFL.BFLY P5, R28, R7, R6, R5 ;  /* 0x0c000006071c7389 */ /* 0x00006400000a0005 */
[----:B01----:R-:W-:Y:S05]  /*0f90*/  ENDCOLLECTIVE ;  /* 0x000000000000791b */ /* 0x003fea0003800000 */
.L_x_138:
[----:B------:R-:W-:Y:S05]  /*0fa0*/  BRA `(.L_x_139) ;  /* 0xfffffff400287947 */ /* 0x000fea000383ffff */
.L_x_130:
[----:B-1----:R-:W-:Y:S01]  /*0fb0*/  HFMA2 R5, -RZ, RZ, 0, 1.847743988037109375e-06 ;  /* 0x0000001fff057431 */ /* 0x002fe200000001ff */
[----:B------:R-:W-:Y:S02]  /*0fc0*/  MOV R6, 0x10 ;  /* 0x0000001000067802 */ /* 0x000fe40000000f00 */
[----:B------:R-:W-:-:S07]  /*0fd0*/  MOV R4, 0xffffffff ;  /* 0xffffffff00047802 */ /* 0x000fce0000000f00 */
[----:B0-23--:R-:W-:Y:S05]  /*0fe0*/  WARPSYNC.COLLECTIVE R4, `(.L_x_140) ;  /* 0x0000000004087348 */ /* 0x00dfea0003c00000 */
[----:B---3--:R1:W3:Y:S02]  /*0ff0*/  SHFL.BFLY P5, R28, R7, R6, R5 ;  /* 0x0c000006071c7389 */ /* 0x0082e400000a0005 */
[----:B0123--:R-:W-:Y:S05]  /*1000*/  ENDCOLLECTIVE ;  /* 0x000000000000791b */ /* 0x00ffea0003800000 */
.L_x_140:
[----:B------:R-:W-:Y:S02]  /*1010*/  HFMA2 R6, -RZ, RZ, 0, 4.76837158203125e-07 ;  /* 0x00000008ff067431 */ /* 0x000fe400000001ff */
[----:B------:R-:W-:-:S07]  /*1020*/  FADD R7, R7, R28 ;  /* 0x0000001c07077221 */ /* 0x000fce0000000000 */
[----:B------:R-:W-:Y:S05]  /*1030*/  WARPSYNC.COLLECTIVE R4, `(.L_x_141) ;  /* 0x0000000004087348 */ /* 0x000fea0003c00000 */
[----:B------:R0:W1:Y:S02]  /*1040*/  SHFL.BFLY P5, R28, R7, R6, R5 ;  /* 0x0c000006071c7389 */ /* 0x00006400000a0005 */
[----:B01----:R-:W-:Y:S05]  /*1050*/  ENDCOLLECTIVE ;  /* 0x000000000000791b */ /* 0x003fea0003800000 */
.L_x_141:
[----:B------:R-:W-:Y:S02]  /*1060*/  IMAD.MOV.U32 R6, RZ, RZ, 0x4 ;  /* 0x00000004ff067424 */ /* 0x000fe400078e00ff */
[----:B------:R-:W-:-:S07]  /*1070*/  FADD R7, R7, R28 ;  /* 0x0000001c07077221 */ /* 0x000fce0000000000 */
[----:B------:R-:W-:Y:S05]  /*1080*/  WARPSYNC.COLLECTIVE R4, `(.L_x_142) ;  /* 0x0000000004087348 */ /* 0x000fea0003c00000 */
[----:B------:R0:W1:Y:S02]  /*1090*/  SHFL.BFLY P5, R28, R7, R6, R5 ;  /* 0x0c000006071c7389 */ /* 0x00006400000a0005 */
[----:B01----:R-:W-:Y:S05]  /*10a0*/  ENDCOLLECTIVE ;  /* 0x000000000000791b */ /* 0x003fea0003800000 */
.L_x_142:
[----:B------:R-:W-:Y:S01]  /*10b0*/  MOV R6, 0x2 ;  /* 0x0000000200067802 */ /* 0x000fe20000000f00 */
[----:B------:R-:W-:-:S07]  /*10c0*/  FADD R7, R7, R28 ;  /* 0x0000001c07077221 */ /* 0x000fce0000000000 */
[----:B------:R-:W-:Y:S05]  /*10d0*/  WARPSYNC.COLLECTIVE R4, `(.L_x_143) ;  /* 0x0000000004087348 */ /* 0x000fea0003c00000 */
[----:B------:R0:W1:Y:S02]  /*10e0*/  SHFL.BFLY P5, R28, R7, R6, R5 ;  /* 0x0c000006071c7389 */ /* 0x00006400000a0005 */
[----:B01----:R-:W-:Y:S05]  /*10f0*/  ENDCOLLECTIVE ;  /* 0x000000000000791b */ /* 0x003fea0003800000 */
.L_x_143:
[----:B------:R-:W-:Y:S02]  /*1100*/  HFMA2 R6, -RZ, RZ, 0, 5.9604644775390625e-08 ;  /* 0x00000001ff067431 */ /* 0x000fe400000001ff */
[----:B------:R-:W-:-:S07]  /*1110*/  FADD R7, R7, R28 ;  /* 0x0000001c07077221 */ /* 0x000fce0000000000 */
[----:B------:R-:W-:Y:S05]  /*1120*/  WARPSYNC.COLLECTIVE R4, `(.L_x_144) ;  /* 0x0000000004087348 */ /* 0x000fea0003c00000 */
[----:B------:R0:W1:Y:S02]  /*1130*/  SHFL.BFLY P5, R28, R7, R6, R5 ;  /* 0x0c000006071c7389 */ /* 0x00006400000a0005 */
[----:B01----:R-:W-:Y:S05]  /*1140*/  ENDCOLLECTIVE ;  /* 0x000000000000791b */ /* 0x003fea0003800000 */
.L_x_144:
[----:B------:R-:W-:Y:S05]  /*1150*/  BRA `(.L_x_145) ;  /* 0xfffffff400e07947 */ /* 0x000fea000383ffff */
.L_x_132:
[----:B-1----:R-:W-:Y:S01]  /*1160*/  HFMA2 R5, -RZ, RZ, 0, 1.847743988037109375e-06 ;  /* 0x0000001fff057431 */ /* 0x002fe200000001ff */
[----:B------:R-:W-:Y:S02]  /*1170*/  MOV R6, 0x10 ;  /* 0x0000001000067802 */ /* 0x000fe40000000f00 */
[----:B------:R-:W-:-:S07]  /*1180*/  MOV R4, 0xffffffff ;  /* 0xffffffff00047802 */ /* 0x000fce0000000f00 */
[----:B0-23--:R-:W-:Y:S05]  /*1190*/  WARPSYNC.COLLECTIVE R4, `(.L_x_146) ;  /* 0x0000000004087348 */ /* 0x00dfea0003c00000 */
[----:B---3--:R1:W3:Y:S02]  /*11a0*/  SHFL.BFLY P5, R28, R7, R6, R5 ;  /* 0x0c000006071c7389 */ /* 0x0082e400000a0005 */
[----:B0123--:R-:W-:Y:S05]  /*11b0*/  ENDCOLLECTIVE ;  /* 0x000000000000791b */ /* 0x00ffea0003800000 */
.L_x_146:
[----:B------:R-:W-:Y:S02]  /*11c0*/  HFMA2 R6, -RZ, RZ, 0, 4.76837158203125e-07 ;  /* 0x00000008ff067431 */ /* 0x000fe400000001ff */
[----:B------:R-:W-:-:S07]  /*11d0*/  FADD R7, R7, R28 ;  /* 0x0000001c07077221 */ /* 0x000fce0000000000 */
[----:B------:R-:W-:Y:S05]  /*11e0*/  WARPSYNC.COLLECTIVE R4, `(.L_x_147) ;  /* 0x0000000004087348 */ /* 0x000fea0003c00000 */
[----:B------:R0:W1:Y:S02]  /*11f0*/  SHFL.BFLY P5, R28, R7, R6, R5 ;  /* 0x0c000006071c7389 */ /* 0x00006400000a0005 */
[----:B01----:R-:W-:Y:S05]  /*1200*/  ENDCOLLECTIVE ;  /* 0x000000000000791b */ /* 0x003fea0003800000 */
.L_x_147:
[----:B------:R-:W-:Y:S01]  /*1210*/  MOV R6, 0x4 ;  /* 0x0000000400067802 */ /* 0x000fe20000000f00 */
[----:B------:R-:W-:-:S07]  /*1220*/  FADD R7, R7, R28 ;  /* 0x0000001c07077221 */ /* 0x000fce0000000000 */
[----:B------:R-:W-:Y:S05]  /*1230*/  WARPSYNC.COLLECTIVE R4, `(.L_x_148) ;  /* 0x0000000004087348 */ /* 0x000fea0003c00000 */
[----:B------:R0:W1:Y:S02]  /*1240*/  SHFL.BFLY P5, R28, R7, R6, R5 ;  /* 0x0c000006071c7389 */ /* 0x00006400000a0005 */
[----:B01----:R-:W-:Y:S05]  /*1250*/  ENDCOLLECTIVE ;  /* 0x000000000000791b */ /* 0x003fea0003800000 */
.L_x_148:
[----:B------:R-:W-:Y:S02]  /*1260*/  HFMA2 R6, -RZ, RZ, 0, 1.1920928955078125e-07 ;  /* 0x00000002ff067431 */ /* 0x000fe400000001ff */
[----:B------:R-:W-:-:S07]  /*1270*/  FADD R7, R7, R28 ;  /* 0x0000001c07077221 */ /* 0x000fce0000000000 */
[----:B------:R-:W-:Y:S05]  /*1280*/  WARPSYNC.COLLECTIVE R4, `(.L_x_149) ;  /* 0x0000000004087348 */ /* 0x000fea0003c00000 */
[----:B------:R0:W1:Y:S02]  /*1290*/  SHFL.BFLY P5, R28, R7, R6, R5 ;  /* 0x0c000006071c7389 */ /* 0x00006400000a0005 */
[----:B01----:R-:W-:Y:S05]  /*12a0*/  ENDCOLLECTIVE ;  /* 0x000000000000791b */ /* 0x003fea0003800000 */
.L_x_149:
[----:B------:R-:W-:Y:S01]  /*12b0*/  MOV R6, 0x1 ;  /* 0x0000000100067802 */ /* 0x000fe20000000f00 */
[----:B------:R-:W-:-:S07]  /*12c0*/  FADD R7, R7, R28 ;  /* 0x0000001c07077221 */ /* 0x000fce0000000000 */
[----:B------:R-:W-:Y:S05]  /*12d0*/  WARPSYNC.COLLECTIVE R4, `(.L_x_150) ;  /* 0x0000000004087348 */ /* 0x000fea0003c00000 */
[----:B------:R0:W1:Y:S02]  /*12e0*/  SHFL.BFLY P5, R28, R7, R6, R5 ;  /* 0x0c000006071c7389 */ /* 0x00006400000a0005 */
[----:B01----:R-:W-:Y:S05]  /*12f0*/  ENDCOLLECTIVE ;  /* 0x000000000000791b */ /* 0x003fea0003800000 */
.L_x_150:
[----:B------:R-:W-:Y:S05]  /*1300*/  BRA `(.L_x_151) ;  /* 0xfffffff800447947 */ /* 0x000fea000383ffff */
.L_x_152:
        /* <DEDUP_REMOVED lines=15> */
.L_x_512:


//--------------------- .text._Z33compute_hh_trafo_cuda_kernel_realIfLj512EEvPT_PKS0_S3_iii --------------------------
	.section	.text._Z33compute_hh_trafo_cuda_kernel_realIfLj512EEvPT_PKS0_S3_iii,"ax",@progbits
	.align	128
        .global         _Z33compute_hh_trafo_cuda_kernel_realIfLj512EEvPT_PKS0_S3_iii
        .type           _Z33compute_hh_trafo_cuda_kernel_realIfLj512EEvPT_PKS0_S3_iii,@function
        .size           _Z33compute_hh_trafo_cuda_kernel_realIfLj512EEvPT_PKS0_S3_iii,(.L_x_513 - _Z33compute_hh_trafo_cuda_kernel_realIfLj512EEvPT_PKS0_S3_iii)
        .other          _Z33compute_hh_trafo_cuda_kernel_realIfLj512EEvPT_PKS0_S3_iii,@"STO_CUDA_ENTRY STV_DEFAULT"
_Z33compute_hh_trafo_cuda_kernel_realIfLj512EEvPT_PKS0_S3_iii:
.text._Z33compute_hh_trafo_cuda_kernel_realIfLj512EEvPT_PKS0_S3_iii:
        /* <DEDUP_REMOVED lines=50> */
[----:B------:R-:W-:Y:S01]  /*0320*/  @!P1 STS [R8], R5 ;  /* 0x0000000508009388 */ /* 0x000fe20000000800 */
        /* <DEDUP_REMOVED lines=24> */
.L_x_166:
[----:B-12---:R-:W-:-:S05]  /*04b0*/  FADD R15, R15, R28 ;  /* 0x0000001c0f0f7221 */ /* 0x006fca0000000000 */
[----:B------:R1:W-:Y:S02]  /*04c0*/  STS [R8], R15 ;  /* 0x0000000f08007388 */ /* 0x0003e40000000800 */
.L_x_154:
        /* <DEDUP_REMOVED lines=16> */
.L_x_153:
        /* <DEDUP_REMOVED lines=12> */
.L_x_160:
[----:B---3--:R-:W-:-:S05]  /*0690*/  IMAD.WIDE R18, R22, 0x4, R12 ;  /* 0x0000000416127825 */ /* 0x008fca00078e020c */
[----:B------:R-:W3:Y:S01]  /*06a0*/  @!P1 LDG.E R6, desc[UR8][R18.64] ;  /* 0x0000000812069981 */ /* 0x000ee2000c1e1900 */
[----:B-1----:R-:W-:-:S05]  /*06b0*/  IMAD.WIDE R4, R23, 0x4, R14 ;  /* 0x0000000417047825 */ /* 0x002fca00078e020e */
[----:B----4-:R-:W4:Y:S01]  /*06c0*/  LDG.E.CONSTANT R20, desc[UR8][R4.64] ;  /* 0x0000000804147981 */ /* 0x010f22000c1e9900 */
[----:B------:R-:W-:Y:S02]  /*06d0*/  @!P1 MOV R7, 0x400 ;  /* 0x0000040000079802 */ /* 0x000fe40000000f00 */
[C---:B------:R-:W-:Y:S01]  /*06e0*/  ISETP.GT.U32.AND P2, PT, R25.reuse, 0xff, PT ;  /* 0x000000ff1900780c */ /* 0x040fe20003f44070 */
[----:B------:R-:W1:Y:S01]  /*06f0*/  @!P1 S2R R26, SR_CgaCtaId ;  /* 0x00000000001a9919 */ /* 0x000e620000008800 */
[C---:B------:R-:W-:Y:S02]  /*0700*/  ISETP.GT.U32.AND P3, PT, R25.reuse, 0x7f, PT ;  /* 0x0000007f1900780c */ /* 0x040fe40003f64070 */
        /* <DEDUP_REMOVED lines=41> */
.L_x_172:
[----:B---34-:R-:W-:-:S05]  /*09a0*/  FADD R7, R7, R28 ;  /* 0x0000001c07077221 */ /* 0x018fca0000000000 */
[----:B------:R3:W-:Y:S02]  /*09b0*/  STS [R8], R7 ;  /* 0x0000000708007388 */ /* 0x0007e40000000800 */
.L_x_156:
        /* <DEDUP_REMOVED lines=44> */
[----:B-1----:R3:W1:Y:S01]  /*0c80*/  LDS R7, [R8] ;  /* 0x0000000008077984 */ /* 0x0026620000000800 */
        /* <DEDUP_REMOVED lines=10> */
.L_x_178:
[----:B-1--4-:R-:W-:-:S05]  /*0d30*/  FADD R7, R7, R28 ;  /* 0x0000001c07077221 */ /* 0x012fca0000000000 */
[----:B------:R4:W-:Y:S02]  /*0d40*/  STS [R8], R7 ;  /* 0x0000000708007388 */ /* 0x0009e40000000800 */
.L_x_158:
        /* <DEDUP_REMOVED lines=22> */
[----:B0-----:R-:W-:Y:S05]  /*0eb0*/  @P0 BRA `(.L_x_160) ;  /* 0xfffffff400f40947 */ /* 0x001fea000383ffff */
[----:B------:R-:W-:Y:S05]  /*0ec0*/  EXIT ;  /* 0x000000000000794d */ /* 0x000fea0003800000 */
.L_x_155:
[----:B------:R-:W-:Y:S01]  /*0ed0*/  HFMA2 R6, -RZ, RZ, 0, 9.5367431640625e-07 ;  /* 0x00000010ff067431 */ /* 0x000fe200000001ff */
[----:B0-----:R-:W-:Y:S02]  /*0ee0*/  MOV R5, 0x1f ;  /* 0x0000001f00057802 */ /* 0x001fe40000000f00 */
[----:B------:R-:W-:-:S07]  /*0ef0*/  MOV R4, 0xffffffff ;  /* 0xffffffff00047802 */ /* 0x000fce0000000f00 */
[----:B-1----:R-:W-:Y:S05]  /*0f00*/  WARPSYNC.COLLECTIVE R4, `(.L_x_161) ;  /* 0x0000000004087348 */ /* 0x002fea0003c00000 */
[----:B-1----:R0:W1:Y:S02]  /*0f10*/  SHFL.BFLY P6, R28, R7, R6, R5 ;  /* 0x0c000006071c7389 */ /* 0x00206400000c0005 */
[----:B01----:R-:W-:Y:S05]  /*0f20*/  ENDCOLLECTIVE ;  /* 0x000000000000791b */ /* 0x003fea0003800000 */
.L_x_161:
[----:B------:R-:W-:Y:S02]  /*0f30*/  HFMA2 R6, -RZ, RZ, 0, 4.76837158203125e-07 ;  /* 0x00000008ff067431 */ /* 0x000fe400000001ff */
[----:B------:R-:W-:-:S05]  /*0f40*/  FADD R12, R7, R28 ;  /* 0x0000001c070c7221 */ /* 0x000fca0000000000 */
[----:B------:R-:W-:-:S07]  /*0f50*/  MOV R7, R12 ;  /* 0x0000000c00077202 */ /* 0x000fce0000000f00 */
[----:B------:R-:W-:Y:S05]  /*0f60*/  WARPSYNC.COLLECTIVE R4, `(.L_x_162) ;  /* 0x0000000004087348 */ /* 0x000fea0003c00000 */
[----:B------:R0:W1:Y:S02]  /*0f70*/  SHFL.BFLY P6, R28, R7, R6, R5 ;  /* 0x0c000006071c7389 */ /* 0x00006400000c0005 */
[----:B01----:R-:W-:Y:S05]  /*0f80*/  ENDCOLLECTIVE ;  /* 0x000000000000791b */ /* 0x003fea0003800000 */
.L_x_162:
[----:B------:R-:W-:Y:S01]  /*0f90*/  MOV R6, 0x4 ;  /* 0x0000000400067802 */ /* 0x000fe20000000f00 */
[----:B------:R-:W-:-:S04]  /*0fa0*/  FADD R13, R12, R28 ;  /* 0x0000001c0c0d7221 */ /* 0x000fc80000000000 */
[----:B------:R-:W-:-:S07]  /*0fb0*/  IMAD.MOV.U32 R7, RZ, RZ, R13 ;  /* 0x000000ffff077224 */ /* 0x000fce00078e000d */
[----:B------:R-:W-:Y:S05]  /*0fc0*/  WARPSYNC.COLLECTIVE R4, `(.L_x_163) ;  /* 0x0000000004087348 */ /* 0x000fea0003c00000 */
[----:B------:R0:W1:Y:S02]  /*0fd0*/  SHFL.BFLY P6, R28, R7, R6, R5 ;  /* 0x0c000006071c7389 */ /* 0x00006400000c0005 */
[----:B01----:R-:W-:Y:S05]  /*0fe0*/  ENDCOLLECTIVE ;  /* 0x000000000000791b */ /* 0x003fea0003800000 */
.L_x_163:
[----:B------:R-:W-:Y:S02]  /*0ff0*/  HFMA2 R6, -RZ, RZ, 0, 1.1920928955078125e-07 ;  /* 0x00000002ff067431 */ /* 0x000fe400000001ff */
[----:B------:R-:W-:-:S05]  /*1000*/  FADD R14, R13, R28 ;  /* 0x0000001c0d0e7221 */ /* 0x000fca0000000000 */
[----:B------:R-:W-:-:S07]  /*1010*/  MOV R7, R14 ;  /* 0x0000000e00077202 */ /* 0x000fce0000000f00 */
[----:B------:R-:W-:Y:S05]  /*1020*/  WARPSYNC.COLLECTIVE R4, `(.L_x_164) ;  /* 0x0000000004087348 */ /* 0x000fea0003c00000 */
[----:B------:R0:W1:Y:S02]  /*1030*/  SHFL.BFLY P6, R28, R7, R6, R5 ;  /* 0x0c000006071c7389 */ /* 0x00006400000c0005 */
[----:B01----:R-:W-:Y:S05]  /*1040*/  ENDCOLLECTIVE ;  /* 0x000000000000791b */ /* 0x003fea0003800000 */
.L_x_164:
[----:B------:R-:W-:Y:S02]  /*1050*/  HFMA2 R6, -RZ, RZ, 0, 5.9604644775390625e-08 ;  /* 0x00000001ff067431 */ /* 0x000fe400000001ff */
[----:B------:R-:W-:-:S05]  /*1060*/  FADD R15, R14, R28 ;  /* 0x0000001c0e0f7221 */ /* 0x000fca0000000000 */
[----:B------:R-:W-:-:S07]  /*1070*/  MOV R7, R15 ;  /* 0x0000000f00077202 */ /* 0x000fce0000000f00 */
[----:B------:R-:W-:Y:S05]  /*1080*/  WARPSYNC.COLLECTIVE R4, `(.L_x_165) ;  /* 0x0000000004087348 */ /* 0x000fea0003c00000 */
[----:B------:R0:W1:Y:S02]  /*1090*/  SHFL.BFLY P6, R28, R7, R6, R5 ;  /* 0x0c000006071c7389 */ /* 0x00006400000c0005 */
[----:B01----:R-:W-:Y:S05]  /*10a0*/  ENDCOLLECTIVE ;  /* 0x000000000000791b */ /* 0x003fea0003800000 */
.L_x_165:
[----:B------:R-:W-:Y:S05]  /*10b0*/  BRA `(.L_x_166) ;  /* 0xfffffff000fc7947 */ /* 0x000fea000383ffff */
.L_x_157:
[----:B-1----:R-:W-:Y:S01]  /*10c0*/  HFMA2 R5, -RZ, RZ, 0, 1.847743988037109375e-06 ;  /* 0x0000001fff057431 */ /* 0x002fe200000001ff */
[----:B------:R-:W-:Y:S02]  /*10d0*/  MOV R6, 0x10 ;  /* 0x0000001000067802 */ /* 0x000fe40000000f00 */
[----:B------:R-:W-:-:S07]  /*10e0*/  MOV R4, 0xffffffff ;  /* 0xffffffff00047802 */ /* 0x000fce0000000f00 */
[----:B0-23--:R-:W-:Y:S05]  /*10f0*/  WARPSYNC.COLLECTIVE R4, `(.L_x_167) ;  /* 0x0000000004087348 */ /* 0x00dfea0003c00000 */
[----:B---3--:R1:W3:Y:S02]  /*1100*/  SHFL.BFLY P6, R28, R7, R6, R5 ;  /* 0x0c000006071c7389 */ /* 0x0082e400000c0005 */
[----:B0123--:R-:W-:Y:S05]  /*1110*/  ENDCOLLECTIVE ;  /* 0x000000000000791b */ /* 0x00ffea0003800000 */
.L_x_167:
[----:B------:R-:W-:Y:S02]  /*1120*/  HFMA2 R6, -RZ, RZ, 0, 4.76837158203125e-07 ;  /* 0x00000008ff067431 */ /* 0x000fe400000001ff */
[----:B------:R-:W-:-:S07]  /*1130*/  FADD R7, R7, R28 ;  /* 0x0000001c07077221 */ /* 0x000fce0000000000 */
[----:B------:R-:W-:Y:S05]  /*1140*/  WARPSYNC.COLLECTIVE R4, `(.L_x_168) ;  /* 0x0000000004087348 */ /* 0x000fea0003c00000 */
[----:B------:R0:W1:Y:S02]  /*1150*/  SHFL.BFLY P6, R28, R7, R6, R5 ;  /* 0x0c000006071c7389 */ /* 0x00006400000c0005 */
[----:B01----:R-:W-:Y:S05]  /*1160*/  ENDCOLLECTIVE ;  /* 0x000000000000791b */ /* 0x003fea0003800000 */
.L_x_168:
[----:B------:R-:W-:Y:S02]  /*1170*/  IMAD.MOV.U32 R6, RZ, RZ, 0x4 ;  /* 0x00000004ff067424 */ /* 0x000fe400078e00ff */
[----:B------:R-:W-:-:S07]  /*1180*/  FADD R7, R7, R28 ;  /* 0x0000001c07077221 */ /* 0x000fce0000000000 */
[----:B------:R-:W-:Y:S05]  /*1190*/  WARPSYNC.COLLECTIVE R4, `(.L_x_169) ;  /* 0x0000000004087348 */ /* 0x000fea0003c00000 */
[----:B------:R0:W1:Y:S02]  /*11a0*/  SHFL.BFLY P6, R28, R7, R6, R5 ;  /* 0x0c000006071c7389 */ /* 0x00006400000c0005 */
[----:B01----:R-:W-:Y:S05]  /*11b0*/  ENDCOLLECTIVE ;  /* 0x000000000000791b */ /* 0x003fea0003800000 */
.L_x_169:
[----:B------:R-:W-:Y:S01]  /*11c0*/  MOV R6, 0x2 ;  /* 0x0000000200067802 */ /* 0x000fe20000000f00 */
[----:B------:R-:W-:-:S07]  /*11d0*/  FADD R7, R7, R28 ;  /* 0x0000001c07077221 */ /* 0x000fce0000000000 */
[----:B------:R-:W-:Y:S05]  /*11e0*/  WARPSYNC.COLLECTIVE R4, `(.L_x_170) ;  /* 0x0000000004087348 */ /* 0x000fea0003c00000 */
[----:B------:R0:W1:Y:S02]  /*11f0*/  SHFL.BFLY P6, R28, R7, R6, R5 ;  /* 0x0c000006071c7389 */ /* 0x00006400000c0005 */
[----:B01----:R-:W-:Y:S05]  /*1200*/  ENDCOLLECTIVE ;  /* 0x000000000000791b */ /* 0x003fea0003800000 */
.L_x_170:
[----:B------:R-:W-:Y:S02]  /*1210*/  HFMA2 R6, -RZ, RZ, 0, 5.9604644775390625e-08 ;  /* 0x00000001ff067431 */ /* 0x000fe400000001ff */
[----:B------:R-:W-:-:S07]  /*1220*/  FADD R7, R7, R28 ;  /* 0x0000001c07077221 */ /* 0x000fce0000000000 */
[----:B------:R-:W-:Y:S05]  /*1230*/  WARPSYNC.COLLECTIVE R4, `(.L_x_171) ;  /* 0x0000000004087348 */ /* 0x000fea0003c00000 */
[----:B------:R0:W1:Y:S02]  /*1240*/  SHFL.BFLY P6, R28, R7, R6, R5 ;  /* 0x0c000006071c7389 */ /* 0x00006400000c0005 */
[----:B01----:R-:W-:Y:S05]  /*1250*/  ENDCOLLECTIVE ;  /* 0x000000000000791b */ /* 0x003fea0003800000 */
.L_x_171:
[----:B------:R-:W-:Y:S05]  /*1260*/  BRA `(.L_x_172) ;  /* 0xfffffff400cc7947 */ /* 0x000fea000383ffff */
.L_x_159:
[----:B---3--:R-:W-:Y:S01]  /*1270*/  HFMA2 R5, -RZ, RZ, 0, 1.847743988037109375e-06 ;  /* 0x0000001fff057431 */ /* 0x008fe200000001ff */
[----:B------:R-:W-:Y:S02]  /*1280*/  MOV R6, 0x10 ;  /* 0x0000001000067802 */ /* 0x000fe40000000f00 */
[----:B------:R-:W-:-:S07]  /*1290*/  MOV R4, 0xffffffff ;  /* 0xffffffff00047802 */ /* 0x000fce0000000f00 */
[----:B012---:R-:W-:Y:S05]  /*12a0*/  WARPSYNC.COLLECTIVE R4, `(.L_x_173) ;  /* 0x0000000004087348 */ /* 0x007fea0003c00000 */
[----:B-1----:R1:W3:Y:S02]  /*12b0*/  SHFL.BFLY P6, R28, R7, R6, R5 ;  /* 0x0c000006071c7389 */ /* 0x0022e400000c0005 */
[----:B0123--:R-:W-:Y:S05]  /*12c0*/  ENDCOLLECTIVE ;  /* 0x000000000000791b */ /* 0x00ffea0003800000 */
.L_x_173:
[----:B------:R-:W-:Y:S02]  /*12d0*/  HFMA2 R6, -RZ, RZ, 0, 4.76837158203125e-07 ;  /* 0x00000008ff067431 */ /* 0x000fe400000001ff */
[----:B------:R-:W-:-:S07]  /*12e0*/  FADD R7, R7, R28 ;  /* 0x0000001c07077221 */ /* 0x000fce0000000000 */
[----:B------:R-:W-:Y:S05]  /*12f0*/  WARPSYNC.COLLECTIVE R4, `(.L_x_174) ;  /* 0x0000000004087348 */ /* 0x000fea0003c00000 */
[----:B------:R0:W1:Y:S02]  /*1300*/  SHFL.BFLY P6, R28, R7, R6, R5 ;  /* 0x0c000006071c7389 */ /* 0x00006400000c0005 */
[----:B01----:R-:W-:Y:S05]  /*1310*/  ENDCOLLECTIVE ;  /* 0x000000000000791b */ /* 0x003fea0003800000 */
.L_x_174:
[----:B------:R-:W-:Y:S01]  /*1320*/  MOV R6, 0x4 ;  /* 0x0000000400067802 */ /* 0x000fe20000000f00 */
[----:B------:R-:W-:-:S07]  /*1330*/  FADD R7, R7, R28 ;  /* 0x0000001c07077221 */ /* 0x000fce0000000000 */
[----:B------:R-:W-:Y:S05]  /*1340*/  WARPSYNC.COLLECTIVE R4, `(.L_x_175) ;  /* 0x0000000004087348 */ /* 0x000fea0003c00000 */
[----:B------:R0:W1:Y:S02]  /*1350*/  SHFL.BFLY P6, R28, R7, R6, R5 ;  /* 0x0c000006071c7389 */ /* 0x00006400000c0005 */
[----:B01----:R-:W-:Y:S05]  /*1360*/  ENDCOLLECTIVE ;  /* 0x000000000000791b */ /* 0x003fea0003800000 */
.L_x_175:
[----:B------:R-:W-:Y:S02]  /*1370*/  HFMA2 R6, -RZ, RZ, 0, 1.1920928955078125e-07 ;  /* 0x00000002ff067431 */ /* 0x000fe400000001ff */
[----:B------:R-:W-:-:S07]  /*1380*/  FADD R7, R7, R28 ;  /* 0x0000001c07077221 */ /* 0x000fce0000000000 */
[----:B------:R-:W-:Y:S05]  /*1390*/  WARPSYNC.COLLECTIVE R4, `(.L_x_176) ;  /* 0x0000000004087348 */ /* 0x000fea0003c00000 */
[----:B------:R0:W1:Y:S02]  /*13a0*/  SHFL.BFLY P6, R28, R7, R6, R5 ;  /* 0x0c000006071c7389 */ /* 0x00006400000c0005 */
[----:B01----:R-:W-:Y:S05]  /*13b0*/  ENDCOLLECTIVE ;  /* 0x000000000000791b */ /* 0x003fea0003800000 */
.L_x_176:
[----:B------:R-:W-:Y:S01]  /*13c0*/  MOV R6, 0x1 ;  /* 0x0000000100067802 */ /* 0x000fe20000000f00 */
[----:B------:R-:W-:-:S07]  /*13d0*/  FADD R7, R7, R28 ;  /* 0x0000001c07077221 */ /* 0x000fce0000000000 */
[----:B------:R-:W-:Y:S05]  /*13e0*/  WARPSYNC.COLLECTIVE R4, `(.L_x_177) ;  /* 0x0000000004087348 */ /* 0x000fea0003c00000 */
[----:B------:R0:W1:Y:S02]  /*13f0*/  SHFL.BFLY P6, R28, R7, R6, R5 ;  /* 0x0c000006071c7389 */ /* 0x00006400000c0005 */
[----:B01----:R-:W-:Y:S05]  /*1400*/  ENDCOLLECTIVE ;  /* 0x000000000000791b */ /* 0x003fea0003800000 */
.L_x_177:
[----:B------:R-:W-:Y:S05]  /*1410*/  BRA `(.L_x_178) ;  /* 0xfffffff800447947 */ /* 0x000fea000383ffff */
.L_x_179:
        /* <DEDUP_REMOVED lines=14> */
.L_x_513:


//--------------------- .text._Z33compute_hh_trafo_cuda_kernel_realIfLj1024EEvPT_PKS0_S3_iii --------------------------
	.section	.text._Z33compute_hh_trafo_cuda_kernel_realIfLj1024EEvPT_PKS0_S3_iii,"ax",@progbits
	.align	128
        .global         _Z33compute_hh_trafo_cuda_kernel_realIfLj1024EEvPT_PKS0_S3_iii
        .type           _Z33compute_hh_trafo_cuda_kernel_realIfLj1024EEvPT_PKS0_S3_iii,@function
        .size           _Z33compute_hh_trafo_cuda_kernel_realIfLj1024EEvPT_PKS0_S3_iii,(.L_x_514 - _Z33compute_hh_trafo_cuda_kernel_realIfLj1024EEvPT_PKS0_S3_iii)
        .other          _Z33compute_hh_trafo_cuda_kernel_realIfLj1024EEvPT_PKS0_S3_iii,@"STO_CUDA_ENTRY STV_DEFAULT"
_Z33compute_hh_trafo_cuda_kernel_realIfLj1024EEvPT_PKS0_S3_iii:
.text._Z33compute_hh_trafo_cuda_kernel_realIfLj1024EEvPT_PKS0_S3_iii:
        /* <DEDUP_REMOVED lines=67> */
[----:B------:R-:W1:Y:S02]  /*0430*/  LDS R5, [R8] ;  /* 0x0000000008057984 */ /* 0x000e640000000800 */
[----:B-1----:R-:W-:-:S05]  /*0440*/  FADD R5, R4, R5 ;  /* 0x0000000504057221 */ /* 0x002fca0000000000 */
[----:B------:R1:W-:Y:S04]  /*0450*/  STS [R8], R5 ;  /* 0x0000000508007388 */ /* 0x0003e80000000800 */
[----:B------:R1:W2:Y:S01]  /*0460*/  LDS R7, [R8] ;  /* 0x0000000008077984 */ /* 0x0002a20000000800 */
[----:B------:R-:W-:Y:S05]  /*0470*/  BRA.DIV UR4, `(.L_x_182) ;  /* 0x0000000a04e47947 */ /* 0x000fea000b800000 */
[----:B--2---:R-:W2:Y:S02]  /*0480*/  SHFL.BFLY PT, R28, R7, 0x10, 0x1f ;  /* 0x0e001f00071c7f89 */ /* 0x004ea400000e0000 */
[----:B--2---:R-:W-:-:S05]  /*0490*/  FADD R12, R7, R28 ;  /* 0x0000001c070c7221 */ /* 0x004fca0000000000 */
[----:B------:R-:W0:Y:S02]  /*04a0*/  SHFL.BFLY PT, R28, R12, 0x8, 0x1f ;  /* 0x0d001f000c1c7f89 */ /* 0x000e2400000e0000 */
[----:B0-----:R-:W-:-:S05]  /*04b0*/  FADD R13, R12, R28 ;  /* 0x0000001c0c0d7221 */ /* 0x001fca0000000000 */
[----:B------:R-:W0:Y:S02]  /*04c0*/  SHFL.BFLY PT, R28, R13, 0x4, 0x1f ;  /* 0x0c801f000d1c7f89 */ /* 0x000e2400000e0000 */
[----:B0-----:R-:W-:-:S05]  /*04d0*/  FADD R14, R13, R28 ;  /* 0x0000001c0d0e7221 */ /* 0x001fca0000000000 */
[----:B------:R-:W0:Y:S02]  /*04e0*/  SHFL.BFLY PT, R28, R14, 0x2, 0x1f ;  /* 0x0c401f000e1c7f89 */ /* 0x000e2400000e0000 */
[----:B0-----:R-:W-:-:S05]  /*04f0*/  FADD R15, R14, R28 ;  /* 0x0000001c0e0f7221 */ /* 0x001fca0000000000 */
[----:B------:R0:W2:Y:S02]  /*0500*/  SHFL.BFLY PT, R28, R15, 0x1, 0x1f ;  /* 0x0c201f000f1c7f89 */ /* 0x0000a400000e0000 */
.L_x_193:
[----:B0-2---:R-:W-:-:S05]  /*0510*/  FADD R15, R15, R28 ;  /* 0x0000001c0f0f7221 */ /* 0x005fca0000000000 */
[----:B------:R2:W-:Y:S02]  /*0520*/  STS [R8], R15 ;  /* 0x0000000f08007388 */ /* 0x0005e40000000800 */
.L_x_181:
        /* <DEDUP_REMOVED lines=11> */
[----:B------:R-:W-:Y:S01]  /*05e0*/  FFMA R7, R9, -R6, R10 ;  /* 0x8000000609077223 */ /* 0x000fe2000000000a */
[----:B------:R-:W-:-:S04]  /*05f0*/  MOV R9, R0 ;  /* 0x0000000000097202 */ /* 0x000fc80000000f00 */
[----:B------:R1:W-:Y:S04]  /*0600*/  @!P0 STG.E desc[UR8][R2.64], R7 ;  /* 0x0000000702008986 */ /* 0x0003e8000c101908 */
[----:B------:R1:W-:Y:S01]  /*0610*/  STS [R24+0x4], R7 ;  /* 0x0000040718007388 */ /* 0x0003e20000000800 */
[----:B------:R-:W-:Y:S06]  /*0620*/  BAR.SYNC.DEFER_BLOCKING 0x0 ;  /* 0x0000000000007b1d */ /* 0x000fec0000010000 */
.L_x_180:
[----:B------:R-:W-:-:S13]  /*0630*/  ISETP.NE.AND P0, PT, R0, RZ, PT ;  /* 0x000000ff0000720c */ /* 0x000fda0003f05270 */
[----:B------:R-:W-:Y:S05]  /*0640*/  @!P0 EXIT ;  /* 0x000000000000894d */ /* 0x000fea0003800000 */
[----:B-1----:R-:W1:Y:S01]  /*0650*/  LDC.64 R2, c[0x0][0x390] ;  /* 0x0000e400ff027b82 */ /* 0x002e620000000a00 */
[----:B------:R-:W-:Y:S02]  /*0660*/  IADD3 R0, PT, PT, R9, -0x1, RZ ;  /* 0xffffffff09007810 */ /* 0x000fe40007ffe0ff */
[----:B------:R-:W-:Y:S02]  /*0670*/  ISETP.NE.AND P0, PT, R25, RZ, PT ;  /* 0x000000ff1900720c */ /* 0x000fe40003f05270 */
[----:B------:R-:W-:Y:S02]  /*0680*/  IADD3 R27, PT, PT, R23, -R18, RZ ;  /* 0x80000012171b7210 */ /* 0x000fe40007ffe0ff */
[----:B------:R-:W-:Y:S01]  /*0690*/  P2R R4, PR, RZ, 0x1 ;  /* 0x00000001ff047803 */ /* 0x000fe20000000000 */
[----:B------:R-:W3:Y:S01]  /*06a0*/  LDC.64 R16, c[0x0][0x390] ;  /* 0x0000e400ff107b82 */ /* 0x000ee20000000a00 */
[----:B------:R-:W-:-:S07]  /*06b0*/  IADD3 R29, PT, PT, R22, -R19, RZ ;  /* 0x80000013161d7210 */ /* 0x000fce0007ffe0ff */
[----:B--2---:R-:W2:Y:S08]  /*06c0*/  LDC.64 R14, c[0x0][0x380] ;  /* 0x0000e000ff0e7b82 */ /* 0x004eb00000000a00 */
[----:B0-----:R-:W0:Y:S01]  /*06d0*/  LDC.64 R12, c[0x0][0x388] ;  /* 0x0000e200ff0c7b82 */ /* 0x001e220000000a00 */
[----:B-1----:R-:W-:-:S07]  /*06e0*/  IMAD.WIDE.U32 R2, R0, 0x4, R2 ;  /* 0x0000000400027825 */ /* 0x002fce00078e0002 */
[----:B------:R-:W1:Y:S02]  /*06f0*/  LDC.64 R10, c[0x0][0x398] ;  /* 0x0000e600ff0a7b82 */ /* 0x000e640000000a00 */
.L_x_187:
[----:B------:R-:W-:Y:S01]  /*0700*/  ISETP.NE.AND P0, PT, R25, RZ, PT ;  /* 0x000000ff1900720c */ /* 0x000fe20003f05270 */
[----:B--2---:R-:W-:-:S12]  /*0710*/  IMAD.WIDE R18, R22, 0x4, R14 ;  /* 0x0000000416127825 */ /* 0x004fd800078e020e */
[----:B------:R-:W2:Y:S01]  /*0720*/  @!P0 LDG.E R6, desc[UR8][R18.64] ;  /* 0x0000000812068981 */ /* 0x000ea2000c1e1900 */
[----:B0-----:R-:W-:-:S05]  /*0730*/  IMAD.WIDE R4, R23, 0x4, R12 ;  /* 0x0000000417047825 */ /* 0x001fca00078e020c */
[----:B------:R-:W4:Y:S01]  /*0740*/  LDG.E.CONSTANT R20, desc[UR8][R4.64] ;  /* 0x0000000804147981 */ /* 0x000f22000c1e9900 */
[----:B------:R-:W-:Y:S02]  /*0750*/  @!P0 MOV R7, 0x400 ;  /* 0x0000040000078802 */ /* 0x000fe40000000f00 */
[C---:B------:R-:W-:Y:S01]  /*0760*/  ISETP.GT.U32.AND P5, PT, R25.reuse, 0x1ff, PT ;  /* 0x000001ff1900780c */ /* 0x040fe20003fa4070 */
[----:B------:R-:W0:Y:S01]  /*0770*/  @!P0 S2R R26, SR_CgaCtaId ;  /* 0x00000000001a8919 */ /* 0x000e220000008800 */
[C---:B------:R-:W-:Y:S02]  /*0780*/  ISETP.GT.U32.AND P4, PT, R25.reuse, 0xff, PT ;  /* 0x000000ff1900780c */ /* 0x040fe40003f84070 */
[C---:B------:R-:W-:Y:S02]  /*0790*/  ISETP.GT.U32.AND P3, PT, R25.reuse, 0x7f, PT ;  /* 0x0000007f1900780c */ /* 0x040fe40003f64070 */
[C---:B------:R-:W-:Y:S02]  /*07a0*/  ISETP.GT.U32.AND P2, PT, R25.reuse, 0x3f, PT ;  /* 0x0000003f1900780c */ /* 0x040fe40003f44070 */
[----:B------:R-:W-:-:S02]  /*07b0*/  ISETP.GT.U32.AND P1, PT, R25, 0x1f, PT ;  /* 0x0000001f1900780c */ /* 0x000fc40003f24070 */
[----:B0-----:R-:W-:-:S05]  /*07c0*/  @!P0 LEA R28, R26, R7, 0x18 ;  /* 0x000000071a1c8211 */ /* 0x001fca00078ec0ff */
[----:B--2---:R-:W-:Y:S04]  /*07d0*/  @!P0 STS [R28], R6 ;  /* 0x000000061c008388 */ /* 0x004fe80000000800 */
[----:B------:R-:W4:Y:S02]  /*07e0*/  LDS R21, [R24] ;  /* 0x0000000018157984 */ /* 0x000f240000000800 */
[----:B----4-:R-:W-:-:S05]  /*07f0*/  FMUL R7, R21, R20 ;  /* 0x0000001415077220 */ /* 0x010fca0000400000 */
[----:B------:R-:W-:Y:S01]  /*0800*/  STS [R8], R7 ;  /* 0x0000000708007388 */ /* 0x000fe20000000800 */
[----:B------:R-:W-:Y:S06]  /*0810*/  BAR.SYNC.DEFER_BLOCKING 0x0 ;  /* 0x0000000000007b1d */ /* 0x000fec0000010000 */
[----:B------:R-:W-:Y:S04]  /*0820*/  @!P5 LDS R26, [R8+0x800] ;  /* 0x00080000081ad984 */ /* 0x000fe80000000800 */
[----:B------:R-:W0:Y:S02]  /*0830*/  @!P5 LDS R5, [R8] ;  /* 0x000000000805d984 */ /* 0x000e240000000800 */
[----:B0-----:R-:W-:Y:S01]  /*0840*/  @!P5 FADD R5, R26, R5 ;  /* 0x000000051a05d221 */ /* 0x001fe20000000000 */
[----:B------:R-:W-:-:S04]  /*0850*/  VIADD R26, R0, 0xffffffff ;  /* 0xffffffff001a7836 */ /* 0x000fc80000000000 */
[----:B------:R-:W-:Y:S01]  /*0860*/  @!P5 STS [R8], R5 ;  /* 0x000000050800d388 */ /* 0x000fe20000000800 */
[----:B------:R-:W-:Y:S06]  /*0870*/  BAR.SYNC.DEFER_BLOCKING 0x0 ;  /* 0x0000000000007b1d */ /* 0x000fec0000010000 */
        /* <DEDUP_REMOVED lines=14> */
[----:B------:R-:W-:Y:S06]  /*0960*/  BAR.SYNC.DEFER_BLOCKING 0x0 ;  /* 0x0000000000007b1d */ /* 0x000fec0000010000 */
[----:B------:R-:W-:Y:S05]  /*0970*/  @P1 BRA `(.L_x_183) ;  /* 0x0000000000481947 */ /* 0x000fea0003800000 */
[----:B0-----:R-:W-:Y:S01]  /*0980*/  LDS R4, [R8+0x80] ;  /* 0x0000800008047984 */ /* 0x001fe20000000800 */
[----:B------:R-:W-:-:S03]  /*0990*/  UMOV UR4, 0xffffffff ;  /* 0xffffffff00047882 */ /* 0x000fc60000000000 */
[----:B------:R-:W0:Y:S02]  /*09a0*/  LDS R5, [R8] ;  /* 0x0000000008057984 */ /* 0x000e240000000800 */
[----:B0-----:R-:W-:-:S05]  /*09b0*/  FADD R5, R4, R5 ;  /* 0x0000000504057221 */ /* 0x001fca0000000000 */
[----:B------:R0:W-:Y:S04]  /*09c0*/  STS [R8], R5 ;  /* 0x0000000508007388 */ /* 0x0001e80000000800 */
[----:B------:R0:W2:Y:S01]  /*09d0*/  LDS R7, [R8] ;  /* 0x0000000008077984 */ /* 0x0000a20000000800 */
        /* <DEDUP_REMOVED lines=10> */
.L_x_199:
[----:B--2-4-:R-:W-:-:S05]  /*0a80*/  FADD R7, R7, R28 ;  /* 0x0000001c07077221 */ /* 0x014fca0000000000 */
[----:B------:R2:W-:Y:S02]  /*0a90*/  STS [R8], R7 ;  /* 0x0000000708007388 */ /* 0x0005e40000000800 */
.L_x_183:
[----:B------:R-:W-:Y:S05]  /*0aa0*/  WARPSYNC.ALL ;  /* 0x0000000000007948 */ /* 0x000fea0003800000 */
[----:B------:R-:W-:Y:S01]  /*0ab0*/  ISETP.NE.AND P0, PT, R25, UR5, PT ;  /* 0x0000000519007c0c */ /* 0x000fe2000bf05270 */
[----:B0-----:R-:W4:Y:S01]  /*0ac0*/  LDG.E.CONSTANT R5, desc[UR8][R2.64] ;  /* 0x0000000802057981 */ /* 0x001f22000c1e9900 */
[----:B------:R-:W0:Y:S01]  /*0ad0*/  S2UR UR6, SR_CgaCtaId ;  /* 0x00000000000679c3 */ /* 0x000e220000008800 */
[----:B------:R-:W-:-:S07]  /*0ae0*/  UMOV UR4, 0x400 ;  /* 0x0000040000047882 */ /* 0x000fce0000000000 */
[----:B------:R-:W-:Y:S01]  /*0af0*/  BAR.SYNC.DEFER_BLOCKING 0x0 ;  /* 0x0000000000007b1d */ /* 0x000fe20000010000 */
[----:B------:R-:W-:Y:S01]  /*0b00*/  ISETP.NE.AND P6, PT, R26, -0x1, P0 ;  /* 0xffffffff1a00780c */ /* 0x000fe200007c5270 */
[----:B0-----:R-:W-:-:S09]  /*0b10*/  ULEA UR4, UR6, UR4, 0x18 ;  /* 0x0000000406047291 */ /* 0x001fd2000f8ec0ff */
[----:B------:R-:W4:Y:S02]  /*0b20*/  LDS R4, [UR4+0x1004] ;  /* 0x00100404ff047984 */ /* 0x000f240008000800 */
[----:B----4-:R-:W-:-:S04]  /*0b30*/  FMUL R4, R4, R5 ;  /* 0x0000000504047220 */ /* 0x010fc80000400000 */
[----:B------:R-:W-:Y:S01]  /*0b40*/  FFMA R28, R20, -R4, R21 ;  /* 0x80000004141c7223 */ /* 0x000fe20000000015 */
[----:B------:R-:W-:-:S04]  /*0b50*/  IMAD.WIDE R20, R29, 0x4, R14 ;  /* 0x000000041d147825 */ /* 0x000fc800078e020e */
[----:B------:R0:W-:Y:S01]  /*0b60*/  @!P6 STG.E desc[UR8][R18.64], R28 ;  /* 0x0000001c1200e986 */ /* 0x0001e2000c101908 */
[----:B------:R-:W-:-:S03]  /*0b70*/  ISETP.NE.AND P6, PT, R25, RZ, PT ;  /* 0x000000ff1900720c */ /* 0x000fc60003fc5270 */
[----:B------:R-:W-:Y:S01]  /*0b80*/  STS [R24+0x4], R28 ;  /* 0x0000041c18007388 */ /* 0x000fe20000000800 */
[----:B------:R-:W-:Y:S09]  /*0b90*/  BAR.SYNC.DEFER_BLOCKING 0x0 ;  /* 0x0000000000007b1d */ /* 0x000ff20000010000 */
[----:B------:R-:W4:Y:S01]  /*0ba0*/  @!P6 LDG.E R6, desc[UR8][R20.64] ;  /* 0x000000081406e981 */ /* 0x000f22000c1e1900 */
[----:B------:R-:W-:-:S05]  /*0bb0*/  IMAD.WIDE R4, R27, 0x4, R12 ;  /* 0x000000041b047825 */ /* 0x000fca00078e020c */
[----:B0-----:R-:W2:Y:S04]  /*0bc0*/  LDG.E.CONSTANT R18, desc[UR8][R4.64] ;  /* 0x0000000804127981 */ /* 0x001ea8000c1e9900 */
[----:B----4-:R-:W-:Y:S04]  /*0bd0*/  @!P6 STS [UR4], R6 ;  /* 0x00000006ff00e988 */ /* 0x010fe80008000804 */
[----:B------:R-:W2:Y:S02]  /*0be0*/  LDS R19, [R24] ;  /* 0x0000000018137984 */ /* 0x000ea40000000800 */
[----:B--2---:R-:W-:-:S05]  /*0bf0*/  FMUL R7, R19, R18 ;  /* 0x0000001213077220 */ /* 0x004fca0000400000 */
[----:B------:R-:W-:Y:S01]  /*0c00*/  STS [R8], R7 ;  /* 0x0000000708007388 */ /* 0x000fe20000000800 */
        /* <DEDUP_REMOVED lines=38> */
.L_x_205:
[----:B--2-4-:R-:W-:-:S05]  /*0e70*/  FADD R7, R7, R28 ;  /* 0x0000001c07077221 */ /* 0x014fca0000000000 */
[----:B------:R2:W-:Y:S02]  /*0e80*/  STS [R8], R7 ;  /* 0x0000000708007388 */ /* 0x0005e40000000800 */
.L_x_185:
        /* <DEDUP_REMOVED lines=22> */
[----:B----4-:R-:W-:Y:S05]  /*0ff0*/  @P0 BRA `(.L_x_187) ;  /* 0xfffffff400c00947 */ /* 0x010fea000383ffff */
[----:B------:R-:W-:Y:S05]  /*1000*/  EXIT ;  /* 0x000000000000794d */ /* 0x000fea0003800000 */
.L_x_182:
[----:B------:R-:W-:Y:S02]  /*1010*/  HFMA2 R6, -RZ, RZ, 0, 9.5367431640625e-07 ;  /* 0x00000010ff067431 */ /* 0x000fe400000001ff */
[----:B-1----:R-:W-:Y:S01]  /*1020*/  IMAD.MOV.U32 R5, RZ, RZ, 0x1f ;  /* 0x0000001fff057424 */ /* 0x002fe200078e00ff */
[----:B------:R-:W-:-:S07]  /*1030*/  MOV R4, 0xffffffff ;  /* 0xffffffff00047802 */ /* 0x000fce0000000f00 */
[----:B0-2---:R-:W-:Y:S05]  /*1040*/  WARPSYNC.COLLECTIVE R4, `(.L_x_188) ;  /* 0x0000000004087348 */ /* 0x005fea0003c00000 */
[----:B--2---:R1:W2:Y:S02]  /*1050*/  SHFL.BFLY P6, R28, R7, R6, R5 ;  /* 0x0c000006071c7389 */ /* 0x0042a400000c0005 */
[----:B012---:R-:W-:Y:S05]  /*1060*/  ENDCOLLECTIVE ;  /* 0x000000000000791b */ /* 0x007fea0003800000 */
.L_x_188:
[----:B------:R-:W-:Y:S02]  /*1070*/  HFMA2 R6, -RZ, RZ, 0, 4.76837158203125e-07 ;  /* 0x00000008ff067431 */ /* 0x000fe400000001ff */
[----:B------:R-:W-:-:S05]  /*1080*/  FADD R12, R7, R28 ;  /* 0x0000001c070c7221 */ /* 0x000fca0000000000 */
[----:B------:R-:W-:-:S07]  /*1090*/  MOV R7, R12 ;  /* 0x0000000c00077202 */ /* 0x000fce0000000f00 */
[----:B------:R-:W-:Y:S05]  /*10a0*/  WARPSYNC.COLLECTIVE R4, `(.L_x_189) ;  /* 0x0000000004087348 */ /* 0x000fea0003c00000 */
[----:B------:R0:W1:Y:S02]  /*10b0*/  SHFL.BFLY P6, R28, R7, R6, R5 ;  /* 0x0c000006071c7389 */ /* 0x00006400000c0005 */
[----:B01----:R-:W-:Y:S05]  /*10c0*/  ENDCOLLECTIVE ;  /* 0x000000000000791b */ /* 0x003fea0003800000 */
.L_x_189:
[----:B------:R-:W-:Y:S02]  /*10d0*/  HFMA2 R6, -RZ, RZ, 0, 2.384185791015625e-07 ;  /* 0x00000004ff067431 */ /* 0x000fe400000001ff */
[----:B------:R-:W-:-:S05]  /*10e0*/  FADD R13, R12, R28 ;  /* 0x0000001c0c0d7221 */ /* 0x000fca0000000000 */
[----:B------:R-:W-:-:S07]  /*10f0*/  MOV R7, R13 ;  /* 0x0000000d00077202 */ /* 0x000fce0000000f00 */
[----:B------:R-:W-:Y:S05]  /*1100*/  WARPSYNC.COLLECTIVE R4, `(.L_x_190) ;  /* 0x0000000004087348 */ /* 0x000fea0003c00000 */
[----:B------:R0:W1:Y:S02]  /*1110*/  SHFL.BFLY P6, R28, R7, R6, R5 ;  /* 0x0c000006071c7389 */ /* 0x00006400000c0005 */
[----:B01----:R-:W-:Y:S05]  /*1120*/  ENDCOLLECTIVE ;  /* 0x000000000000791b */ /* 0x003fea0003800000 */
.L_x_190:
[----:B------:R-:W-:Y:S02]  /*1130*/  HFMA2 R6, -RZ, RZ, 0, 1.1920928955078125e-07 ;  /* 0x00000002ff067431 */ /* 0x000fe400000001ff */
[----:B------:R-:W-:-:S05]  /*1140*/  FADD R14, R13, R28 ;  /* 0x0000001c0d0e7221 */ /* 0x000fca0000000000 */
[----:B------:R-:W-:-:S07]  /*1150*/  MOV R7, R14 ;  /* 0x0000000e00077202 */ /* 0x000fce0000000f00 */
[----:B------:R-:W-:Y:S05]  /*1160*/  WARPSYNC.COLLECTIVE R4, `(.L_x_191) ;  /* 0x0000000004087348 */ /* 0x000fea0003c00000 */
[----:B------:R0:W1:Y:S02]  /*1170*/  SHFL.BFLY P6, R28, R7, R6, R5 ;  /* 0x0c000006071c7389 */ /* 0x00006400000c0005 */
[----:B01----:R-:W-:Y:S05]  /*1180*/  ENDCOLLECTIVE ;  /* 0x000000000000791b */ /* 0x003fea0003800000 */
.L_x_191:
[----:B------:R-:W-:Y:S01]  /*1190*/  MOV R6, 0x1 ;  /* 0x0000000100067802 */ /* 0x000fe20000000f00 */
[----:B------:R-:W-:-:S04]  /*11a0*/  FADD R15, R14, R28 ;  /* 0x0000001c0e0f7221 */ /* 0x000fc80000000000 */
[----:B------:R-:W-:-:S07]  /*11b0*/  IMAD.MOV.U32 R7, RZ, RZ, R15 ;  /* 0x000000ffff077224 */ /* 0x000fce00078e000f */
[----:B------:R-:W-:Y:S05]  /*11c0*/  WARPSYNC.COLLECTIVE R4, `(.L_x_192) ;  /* 0x0000000004087348 */ /* 0x000fea0003c00000 */
[----:B------:R0:W1:Y:S02]  /*11d0*/  SHFL.BFLY P6, R28, R7, R6, R5 ;  /* 0x0c000006071c7389 */ /* 0x00006400000c0005 */
[----:B01----:R-:W-:Y:S05]  /*11e0*/  ENDCOLLECTIVE ;  /* 0x000000000000791b */ /* 0x003fea0003800000 */
.L_x_192:
[----:B------:R-:W-:Y:S05]  /*11f0*/  BRA `(.L_x_193) ;  /* 0xfffffff000c47947 */ /* 0x000fea000383ffff */
.L_x_184:
[----:B------:R-:W-:Y:S01]  /*1200*/  HFMA2 R6, -RZ, RZ, 0, 9.5367431640625e-07 ;  /* 0x00000010ff067431 */ /* 0x000fe200000001ff */
[----:B0-----:R-:W-:Y:S02]  /*1210*/  MOV R5, 0x1f ;  /* 0x0000001f00057802 */ /* 0x001fe40000000f00 */
[----:B------:R-:W-:-:S07]  /*1220*/  MOV R4, 0xffffffff ;  /* 0xffffffff00047802 */ /* 0x000fce0000000f00 */
[----:B-123--:R-:W-:Y:S05]  /*1230*/  WARPSYNC.COLLECTIVE R4, `(.L_x_194) ;  /* 0x0000000004087348 */ /* 0x00efea0003c00000 */
[----:B--2---:R0:W2:Y:S02]  /*1240*/  SHFL.BFLY P6, R28, R7, R6, R5 ;  /* 0x0c000006071c7389 */ /* 0x0040a400000c0005 */
[----:B0123--:R-:W-:Y:S05]  /*1250*/  ENDCOLLECTIVE ;  /* 0x000000000000791b */ /* 0x00ffea0003800000 */
.L_x_194:
[----:B------:R-:W-:Y:S02]  /*1260*/  HFMA2 R6, -RZ, RZ, 0, 4.76837158203125e-07 ;  /* 0x00000008ff067431 */ /* 0x000fe400000001ff */
[----:B------:R-:W-:-:S07]  /*1270*/  FADD R7, R7, R28 ;  /* 0x0000001c07077221 */ /* 0x000fce0000000000 */
[----:B------:R-:W-:Y:S05]  /*1280*/  WARPSYNC.COLLECTIVE R4, `(.L_x_195) ;  /* 0x0000000004087348 */ /* 0x000fea0003c00000 */
[----:B------:R0:W1:Y:S02]  /*1290*/  SHFL.BFLY P6, R28, R7, R6, R5 ;  /* 0x0c000006071c7389 */ /* 0x00006400000c0005 */
[----:B01----:R-:W-:Y:S05]  /*12a0*/  ENDCOLLECTIVE ;  /* 0x000000000000791b */ /* 0x003fea0003800000 */
.L_x_195:
[----:B------:R-:W-:Y:S01]  /*12b0*/  MOV R6, 0x4 ;  /* 0x0000000400067802 */ /* 0x000fe20000000f00 */
[----:B------:R-:W-:-:S07]  /*12c0*/  FADD R7, R7, R28 ;  /* 0x0000001c07077221 */ /* 0x000fce0000000000 */
[----:B------:R-:W-:Y:S05]  /*12d0*/  WARPSYNC.COLLECTIVE R4, `(.L_x_196) ;  /* 0x0000000004087348 */ /* 0x000fea0003c00000 */
[----:B------:R0:W1:Y:S02]  /*12e0*/  SHFL.BFLY P6, R28, R7, R6, R5 ;  /* 0x0c000006071c7389 */ /* 0x00006400000c0005 */
[----:B01----:R-:W-:Y:S05]  /*12f0*/  ENDCOLLECTIVE ;  /* 0x000000000000791b */ /* 0x003fea0003800000 */
.L_x_196:
[----:B------:R-:W-:Y:S02]  /*1300*/  HFMA2 R6, -RZ, RZ, 0, 1.1920928955078125e-07 ;  /* 0x00000002ff067431 */ /* 0x000fe400000001ff */
[----:B------:R-:W-:-:S07]  /*1310*/  FADD R7, R7, R28 ;  /* 0x0000001c07077221 */ /* 0x000fce0000000000 */
[----:B------:R-:W-:Y:S05]  /*1320*/  WARPSYNC.COLLECTIVE R4, `(.L_x_197) ;  /* 0x0000000004087348 */ /* 0x000fea0003c00000 */
[----:B------:R0:W1:Y:S02]  /*1330*/  SHFL.BFLY P6, R28, R7, R6, R5 ;  /* 0x0c000006071c7389 */ /* 0x00006400000c0005 */
[----:B01----:R-:W-:Y:S05]  /*1340*/  ENDCOLLECTIVE ;  /* 0x000000000000791b */ /* 0x003fea0003800000 */
.L_x_197:
[----:B------:R-:W-:Y:S02]  /*1350*/  IMAD.MOV.U32 R6, RZ, RZ, 0x1 ;  /* 0x00000001ff067424 */ /* 0x000fe400078e00ff */
[----:B------:R-:W-:-:S07]  /*1360*/  FADD R7, R7, R28 ;  /* 0x0000001c07077221 */ /* 0x000fce0000000000 */
[----:B------:R-:W-:Y:S05]  /*1370*/  WARPSYNC.COLLECTIVE R4, `(.L_x_198) ;  /* 0x0000000004087348 */ /* 0x000fea0003c00000 */
[----:B------:R0:W1:Y:S02]  /*1380*/  SHFL.BFLY P6, R28, R7, R6, R5 ;  /* 0x0c000006071c7389 */ /* 0x00006400000c0005 */
[----:B01----:R-:W-:Y:S05]  /*1390*/  ENDCOLLECTIVE ;  /* 0x000000000000791b */ /* 0x003fea0003800000 */
.L_x_198:
[----:B------:R-:W-:Y:S05]  /*13a0*/  BRA `(.L_x_199) ;  /* 0xfffffff400b47947 */ /* 0x000fea000383ffff */
.L_x_186:
[----:B0-----:R-:W-:Y:S01]  /*13b0*/  HFMA2 R5, -RZ, RZ, 0, 1.847743988037109375e-06 ;  /* 0x0000001fff057431 */ /* 0x001fe200000001ff */
[----:B------:R-:W-:Y:S02]  /*13c0*/  MOV R6, 0x10 ;  /* 0x0000001000067802 */ /* 0x000fe40000000f00 */
[----:B------:R-:W-:-:S07]  /*13d0*/  MOV R4, 0xffffffff ;  /* 0xffffffff00047802 */ /* 0x000fce0000000f00 */
[----:B-123--:R-:W-:Y:S05]  /*13e0*/  WARPSYNC.COLLECTIVE R4, `(.L_x_200) ;  /* 0x0000000004087348 */ /* 0x00efea0003c00000 */
[----:B--2---:R0:W2:Y:S02]  /*13f0*/  SHFL.BFLY P6, R28, R7, R6, R5 ;  /* 0x0c000006071c7389 */ /* 0x0040a400000c0005 */
[----:B0123--:R-:W-:Y:S05]  /*1400*/  ENDCOLLECTIVE ;  /* 0x000000000000791b */ /* 0x00ffea0003800000 */
.L_x_200:
[----:B------:R-:W-:Y:S02]  /*1410*/  HFMA2 R6, -RZ, RZ, 0, 4.76837158203125e-07 ;  /* 0x00000008ff067431 */ /* 0x000fe400000001ff */
[----:B------:R-:W-:-:S07]  /*1420*/  FADD R7, R7, R28 ;  /* 0x0000001c07077221 */ /* 0x000fce0000000000 */
[----:B------:R-:W-:Y:S05]  /*1430*/  WARPSYNC.COLLECTIVE R4, `(.L_x_201) ;  /* 0x0000000004087348 */ /* 0x000fea0003c00000 */
[----:B------:R0:W1:Y:S02]  /*1440*/  SHFL.BFLY P6, R28, R7, R6, R5 ;  /* 0x0c000006071c7389 */ /* 0x00006400000c0005 */
[----:B01----:R-:W-:Y:S05]  /*1450*/  ENDCOLLECTIVE ;  /* 0x000000000000791b */ /* 0x003fea0003800000 */
.L_x_201:
[----:B------:R-:W-:Y:S01]  /*1460*/  MOV R6, 0x4 ;  /* 0x0000000400067802 */ /* 0x000fe20000000f00 */
[----:B------:R-:W-:-:S07]  /*1470*/  FADD R7, R7, R28 ;  /* 0x0000001c07077221 */ /* 0x000fce0000000000 */
[----:B------:R-:W-:Y:S05]  /*1480*/  WARPSYNC.COLLECTIVE R4, `(.L_x_202) ;  /* 0x0000000004087348 */ /* 0x000fea0003c00000 */
[----:B------:R0:W1:Y:S02]  /*1490*/  SHFL.BFLY P6, R28, R7, R6, R5 ;  /* 0x0c000006071c7389 */ /* 0x00006400000c0005 */
[----:B01----:R-:W-:Y:S05]  /*14a0*/  ENDCOLLECTIVE ;  /* 0x000000000000791b */ /* 0x003fea0003800000 */
.L_x_202:
[----:B------:R-:W-:Y:S02]  /*14b0*/  HFMA2 R6, -RZ, RZ, 0, 1.1920928955078125e-07 ;  /* 0x00000002ff067431 */ /* 0x000fe400000001ff */
[----:B------:R-:W-:-:S07]  /*14c0*/  FADD R7, R7, R28 ;  /* 0x0000001c07077221 */ /* 0x000fce0000000000 */
[----:B------:R-:W-:Y:S05]  /*14d0*/  WARPSYNC.COLLECTIVE R4, `(.L_x_203) ;  /* 0x0000000004087348 */ /* 0x000fea0003c00000 */
[----:B------:R0:W1:Y:S02]  /*14e0*/  SHFL.BFLY P6, R28, R7, R6, R5 ;  /* 0x0c000006071c7389 */ /* 0x00006400000c0005 */
[----:B01----:R-:W-:Y:S05]  /*14f0*/  ENDCOLLECTIVE ;  /* 0x000000000000791b */ /* 0x003fea0003800000 */
.L_x_203:
[----:B------:R-:W-:Y:S01]  /*1500*/  MOV R6, 0x1 ;  /* 0x0000000100067802 */ /* 0x000fe20000000f00 */
[----:B------:R-:W-:-:S07]  /*1510*/  FADD R7, R7, R28 ;  /* 0x0000001c07077221 */ /* 0x000fce0000000000 */
[----:B------:R-:W-:Y:S05]  /*1520*/  WARPSYNC.COLLECTIVE R4, `(.L_x_204) ;  /* 0x0000000004087348 */ /* 0x000fea0003c00000 */
[----:B------:R0:W1:Y:S02]  /*1530*/  SHFL.BFLY P6, R28, R7, R6, R5 ;  /* 0x0c000006071c7389 */ /* 0x00006400000c0005 */
[----:B01----:R-:W-:Y:S05]  /*1540*/  ENDCOLLECTIVE ;  /* 0x000000000000791b */ /* 0x003fea0003800000 */
.L_x_204:
[----:B------:R-:W-:Y:S05]  /*1550*/  BRA `(.L_x_205) ;  /* 0xfffffff800447947 */ /* 0x000fea000383ffff */
.L_x_206:
        /* <DEDUP_REMOVED lines=10> */
.L_x_514:


//--------------------- .text._Z33compute_hh_trafo_cuda_kernel_realIdLj1EEvPT_PKS0_S3_iii --------------------------
	.section	.text._Z33compute_hh_trafo_cuda_kernel_realIdLj1EEvPT_PKS0_S3_iii,"ax",@progbits
	.align	128
        .global         _Z33compute_hh_trafo_cuda_kernel_realIdLj1EEvPT_PKS0_S3_iii
        .type           _Z33compute_hh_trafo_cuda_kernel_realIdLj1EEvPT_PKS0_S3_iii,@function
        .size           _Z33compute_hh_trafo_cuda_kernel_realIdLj1EEvPT_PKS0_S3_iii,(.L_x_515 - _Z33compute_hh_trafo_cuda_kernel_realIdLj1EEvPT_PKS0_S3_iii)
        .other          _Z33compute_hh_trafo_cuda_kernel_realIdLj1EEvPT_PKS0_S3_iii,@"STO_CUDA_ENTRY STV_DEFAULT"
_Z33compute_hh_trafo_cuda_kernel_realIdLj1EEvPT_PKS0_S3_iii:
.text._Z33compute_hh_trafo_cuda_kernel_realIdLj1EEvPT_PKS0_S3_iii:
[----:B------:R-:W-:Y:S01]  /*0000*/  LDC R1, c[0x0][0x37c] ;  /* 0x0000df00ff017b82 */ /* 0x000fe20000000800 */
[----:B------:R-:W0:Y:S07]  /*0010*/  S2R R0, SR_TID.X ;  /* 0x0000000000007919 */ /* 0x000e2e0000002100 */
[----:B------:R-:W1:Y:S01]  /*0020*/  LDC R7, c[0x0][0x3a0] ;  /* 0x0000e800ff077b82 */ /* 0x000e620000000800 */
[----:B------:R-:W2:Y:S01]  /*0030*/  LDCU.64 UR8, c[0x0][0x398] ;  /* 0x00007300ff0877ac */ /* 0x000ea20008000a00 */
[----:B------:R-:W3:Y:S06]  /*0040*/  LDCU.64 UR12, c[0x0][0x358] ;  /* 0x00006b00ff0c77ac */ /* 0x000eec0008000a00 */
[----:B------:R-:W4:Y:S08]  /*0050*/  S2UR UR4, SR_CTAID.X ;  /* 0x00000000000479c3 */ /* 0x000f300000002500 */
[----:B------:R-:W5:Y:S01]  /*0060*/  LDC.64 R4, c[0x0][0x380] ;  /* 0x0000e000ff047b82 */ /* 0x000f620000000a00 */
[----:B--2---:R-:W-:-:S02]  /*0070*/  IMAD.U32 R9, RZ, RZ, UR9 ;  /* 0x00000009ff097e24 */ /* 0x004fc4000f8e00ff */
[----:B-1----:R-:W-:-:S05]  /*0080*/  VIADD R3, R7, 0xffffffff ;  /* 0xffffffff07037836 */ /* 0x002fca0000000000 */
[----:B0-----:R-:W-:-:S05]  /*0090*/  IADD3 R2, PT, PT, R3, R0, RZ ;  /* 0x0000000003027210 */ /* 0x001fca0007ffe0ff */
[----:B----4-:R-:W-:-:S04]  /*00a0*/  IMAD R6, R2, R9, UR4 ;  /* 0x0000000402067e24 */ /* 0x010fc8000f8e0209 */
[----:B-----5:R-:W-:-:S06]  /*00b0*/  IMAD.WIDE R4, R6, 0x8, R4 ;  /* 0x0000000806047825 */ /* 0x020fcc00078e0204 */
[----:B---3--:R-:W2:Y:S01]  /*00c0*/  LDG.E.64 R4, desc[UR12][R4.64] ;  /* 0x0000000c04047981 */ /* 0x008ea2000c1e1b00 */
[----:B------:R-:W0:Y:S01]  /*00d0*/  S2UR UR5, SR_CgaCtaId ;  /* 0x00000000000579c3 */ /* 0x000e220000008800 */
[----:B------:R-:W-:Y:S01]  /*00e0*/  UMOV UR4, 0x400 ;  /* 0x0000040000047882 */ /* 0x000fe20000000000 */
[----:B------:R-:W-:Y:S01]  /*00f0*/  ISETP.GE.AND P0, PT, R7, 0x1, PT ;  /* 0x000000010700780c */ /* 0x000fe20003f06270 */
[----:B0-----:R-:W-:-:S06]  /*0100*/  ULEA UR4, UR5, UR4, 0x18 ;  /* 0x0000000405047291 */ /* 0x001fcc000f8ec0ff */
[----:B------:R-:W-:-:S05]  /*0110*/  LEA R2, R0, UR4, 0x3 ;  /* 0x0000000400027c11 */ /* 0x000fca000f8e18ff */
[----:B--2---:R0:W-:Y:S01]  /*0120*/  STS.64 [R2], R4 ;  /* 0x0000000402007388 */ /* 0x0041e20000000a00 */
[----:B------:R-:W-:Y:S05]  /*0130*/  @!P0 EXIT ;  /* 0x000000000000894d */ /* 0x000fea0003800000 */
[----:B0-----:R-:W0:Y:S01]  /*0140*/  LDC R5, c[0x0][0x3a0] ;  /* 0x0000e800ff057b82 */ /* 0x001e220000000800 */
[----:B------:R-:W1:Y:S01]  /*0150*/  LDCU UR6, c[0x0][0x360] ;  /* 0x00006c00ff0677ac */ /* 0x000e620008000800 */
[----:B------:R-:W-:Y:S01]  /*0160*/  LOP3.LUT P0, R4, R7, 0x3, RZ, 0xc0, !PT ;  /* 0x0000000307047812 */ /* 0x000fe2000780c0ff */
[----:B------:R-:W-:Y:S01]  /*0170*/  IMAD.U32 R8, RZ, RZ, UR8 ;  /* 0x00000008ff087e24 */ /* 0x000fe2000f8e00ff */
[----:B------:R-:W2:Y:S01]  /*0180*/  LDCU UR4, c[0x0][0x3a0] ;  /* 0x00007400ff0477ac */ /* 0x000ea20008000800 */
[----:B-1----:R-:W-:Y:S01]  /*0190*/  UIADD3 UR6, UPT, UPT, UR6, -0x1, URZ ;  /* 0xffffffff06067890 */ /* 0x002fe2000fffe0ff */
[----:B--2---:R-:W-:Y:S01]  /*01a0*/  UMOV UR7, UR4 ;  /* 0x0000000400077c82 */ /* 0x004fe20008000000 */
[----:B0-----:R-:W-:Y:S01]  /*01b0*/  ISETP.GE.U32.AND P1, PT, R5, 0x4, PT ;  /* 0x000000040500780c */ /* 0x001fe20003f26070 */
[----:B------:R-:W-:-:S07]  /*01c0*/  IMAD R5, R3, R8, R0 ;  /* 0x0000000803057224 */ /* 0x000fce00078e0200 */
[----:B------:R-:W-:Y:S05]  /*01d0*/  @!P0 BRA `(.L_x_207) ;  /* 0x0000000000a88947 */ /* 0x000fea0003800000 */
[----:B------:R-:W0:Y:S01]  /*01e0*/  LDC.64 R10, c[0x0][0x380] ;  /* 0x0000e000ff0a7b82 */ /* 0x000e220000000a00 */
[----:B------:R-:W-:Y:S01]  /*01f0*/  IADD3 R3, PT, PT, -R4, RZ, RZ ;  /* 0x000000ff04037210 */ /* 0x000fe20007ffe1ff */
[----:B------:R-:W1:Y:S06]  /*0200*/  LDCU.64 UR10, c[0x0][0x390] ;  /* 0x00007200ff0a77ac */ /* 0x000e6c0008000a00 */
[----:B------:R-:W2:Y:S08]  /*0210*/  LDC.64 R12, c[0x0][0x388] ;  /* 0x0000e200ff0c7b82 */ /* 0x000eb00000000a00 */
[----:B------:R-:W3:Y:S02]  /*0220*/  LDC.64 R8, c[0x0][0x398] ;  /* 0x0000e600ff087b82 */ /* 0x000ee40000000a00 */
.L_x_208:
[----:B------:R-:W-:Y:S01]  /*0230*/  ISETP.NE.AND P0, PT, R0, RZ, PT ;  /* 0x000000ff0000720c */ /* 0x000fe20003f05270 */
[----:B0---4-:R-:W-:-:S12]  /*0240*/  IMAD.WIDE R14, R6, 0x8, R10 ;  /* 0x00000008060e7825 */ /* 0x011fd800078e020a */
[----:B------:R-:W4:Y:S01]  /*0250*/  @!P0 LDG.E.64 R22, desc[UR12][R14.64] ;  /* 0x0000000c0e168981 */ /* 0x000f22000c1e1b00 */
[----:B--2---:R-:W-:-:S06]  /*0260*/  IMAD.WIDE R16, R5, 0x8, R12 ;  /* 0x0000000805107825 */ /* 0x004fcc00078e020c */
[----:B------:R-:W2:Y:S01]  /*0270*/  LDG.E.64.CONSTANT R16, desc[UR12][R16.64] ;  /* 0x0000000c10107981 */ /* 0x000ea2000c1e9b00 */
[----:B------:R-:W-:-:S04]  /*0280*/  UIADD3 UR7, UPT, UPT, UR4, -0x1, URZ ;  /* 0xffffffff04077890 */ /* 0x000fc8000fffe0ff */
[----:B-1----:R-:W-:-:S06]  /*0290*/  UIMAD.WIDE.U32 UR8, UR7, 0x8, UR10 ;  /* 0x00000008070878a5 */ /* 0x002fcc000f8e000a */
[----:B------:R-:W-:Y:S01]  /*02a0*/  IMAD.U32 R18, RZ, RZ, UR8 ;  /* 0x00000008ff127e24 */ /* 0x000fe2000f8e00ff */
[----:B------:R-:W-:-:S06]  /*02b0*/  MOV R19, UR9 ;  /* 0x0000000900137c02 */ /* 0x000fcc0008000f00 */
[----:B------:R-:W5:Y:S01]  /*02c0*/  LDG.E.64.CONSTANT R18, desc[UR12][R18.64] ;  /* 0x0000000c12127981 */ /* 0x000f62000c1e9b00 */
[----:B------:R-:W0:Y:S01]  /*02d0*/  S2UR UR8, SR_CgaCtaId ;  /* 0x00000000000879c3 */ /* 0x000e220000008800 */
[----:B------:R-:W-:Y:S01]  /*02e0*/  UMOV UR5, 0x400 ;  /* 0x0000040000057882 */ /* 0x000fe20000000000 */
[----:B------:R-:W-:Y:S01]  /*02f0*/  IMAD.U32 R4, RZ, RZ, UR4 ;  /* 0x00000004ff047e24 */ /* 0x000fe2000f8e00ff */
[----:B------:R-:W-:Y:S01]  /*0300*/  IADD3 R3, PT, PT, R3, 0x1, RZ ;  /* 0x0000000103037810 */ /* 0x000fe20007ffe0ff */
[----:B------:R-:W-:Y:S01]  /*0310*/  UMOV UR4, UR7 ;  /* 0x0000000700047c82 */ /* 0x000fe20008000000 */
[----:B---3--:R-:W-:Y:S01]  /*0320*/  IMAD.IADD R6, R6, 0x1, -R9 ;  /* 0x0000000106067824 */ /* 0x008fe200078e0a09 */
[----:B------:R-:W-:Y:S01]  /*0330*/  IADD3 R5, PT, PT, R5, -R8, RZ ;  /* 0x8000000805057210 */ /* 0x000fe20007ffe0ff */
[----:B0-----:R-:W-:Y:S02]  /*0340*/  ULEA UR9, UR8, UR5, 0x18 ;  /* 0x0000000508097291 */ /* 0x001fe4000f8ec0ff */
[----:B------:R-:W-:-:S04]  /*0350*/  UIADD3 UR5, UPT, UPT, UR5, 0x10, URZ ;  /* 0x0000001005057890 */ /* 0x000fc8000fffe0ff */
[----:B------:R-:W-:-:S06]  /*0360*/  ULEA UR5, UR8, UR5, 0x18 ;  /* 0x0000000508057291 */ /* 0x000fcc000f8ec0ff */
[C---:B------:R-:W-:Y:S01]  /*0370*/  LEA R7, R0.reuse, UR5, 0x3 ;  /* 0x0000000500077c11 */ /* 0x040fe2000f8e18ff */
[----:B----4-:R-:W-:Y:S01]  /*0380*/  @!P0 STS.64 [UR9], R22 ;  /* 0x00000016ff008988 */ /* 0x010fe20008000a09 */
[----:B------:R-:W-:-:S03]  /*0390*/  ISETP.NE.AND P0, PT, R0, UR6, PT ;  /* 0x0000000600007c0c */ /* 0x000fc6000bf05270 */
[----:B------:R-:W2:Y:S01]  /*03a0*/  LDS.64 R20, [R2] ;  /* 0x0000000002147984 */ /* 0x000ea20000000a00 */
[----:B------:R-:W-:Y:S01]  /*03b0*/  ISETP.NE.AND P0, PT, R4, 0x1, P0 ;  /* 0x000000010400780c */ /* 0x000fe20000705270 */
[----:B--2---:R-:W-:-:S07]  /*03c0*/  DMUL R24, R20, R16 ;  /* 0x0000001014187228 */ /* 0x004fce0000000000 */
[----:B------:R-:W-:Y:S01]  /*03d0*/  STS.64 [R7], R24 ;  /* 0x0000001807007388 */ /* 0x000fe20000000a00 */
[----:B------:R-:W-:Y:S08]  /*03e0*/  BAR.SYNC.DEFER_BLOCKING 0x0 ;  /* 0x0000000000007b1d */ /* 0x000ff00000010000 */
[----:B------:R-:W-:Y:S06]  /*03f0*/  BAR.SYNC.DEFER_BLOCKING 0x0 ;  /* 0x0000000000007b1d */ /* 0x000fec0000010000 */
[----:B------:R-:W5:Y:S02]  /*0400*/  LDS.64 R26, [UR9+0x10] ;  /* 0x00001009ff1a7984 */ /* 0x000f640008000a00 */
[----:B-----5:R-:W-:-:S08]  /*0410*/  DMUL R18, R26, R18 ;  /* 0x000000121a127228 */ /* 0x020fd00000000000 */
[----:B------:R-:W-:-:S07]  /*0420*/  DFMA R18, R16, -R18, R20 ;  /* 0x800000121012722b */ /* 0x000fce0000000014 */
[----:B------:R4:W-:Y:S01]  /*0430*/  @!P0 STG.E.64 desc[UR12][R14.64], R18 ;  /* 0x000000120e008986 */ /* 0x0009e2000c101b0c */
[----:B------:R-:W-:-:S03]  /*0440*/  ISETP.NE.AND P0, PT, R3, RZ, PT ;  /* 0x000000ff0300720c */ /* 0x000fc60003f05270 */
[----:B------:R4:W-:Y:S01]  /*0450*/  STS.64 [R2+0x8], R18 ;  /* 0x0000081202007388 */ /* 0x0009e20000000a00 */
[----:B------:R-:W-:Y:S09]  /*0460*/  BAR.SYNC.DEFER_BLOCKING 0x0 ;  /* 0x0000000000007b1d */ /* 0x000ff20000010000 */
[----:B------:R-:W-:Y:S05]  /*0470*/  @P0 BRA `(.L_x_208) ;  /* 0xfffffffc006c0947 */ /* 0x000fea000383ffff */
.L_x_207:
[----:B------:R-:W-:Y:S05]  /*0480*/  @!P1 EXIT ;  /* 0x000000000000994d */ /* 0x000fea0003800000 */
[----:B------:R-:W0:Y:S01]  /*0490*/  LDCU.64 UR4, c[0x0][0x390] ;  /* 0x00007200ff0477ac */ /* 0x000e220008000a00 */
[--C-:B------:R-:W-:Y:S01]  /*04a0*/  IMAD.MOV R4, RZ, RZ, -R8.reuse ;  /* 0x000000ffff047224 */ /* 0x100fe200078e0a08 */
[----:B------:R-:W-:Y:S01]  /*04b0*/  IADD3 R27, PT, PT, -R9, RZ, RZ ;  /* 0x000000ff091b7210 */ /* 0x000fe20007ffe1ff */
[----:B------:R-:W-:Y:S01]  /*04c0*/  IMAD.IADD R25, R5, 0x1, -R8 ;  /* 0x0000000105197824 */ /* 0x000fe200078e0a08 */
[----:B------:R-:W-:Y:S01]  /*04d0*/  UIADD3 UR8, UPT, UPT, UR7, -0x1, URZ ;  /* 0xffffffff07087890 */ /* 0x000fe2000fffe0ff */
[--C-:B------:R-:W-:Y:S01]  /*04e0*/  IMAD R24, R4, 0x3, R5.reuse ;  /* 0x0000000304187824 */ /* 0x100fe200078e0205 */
[----:B------:R-:W-:Y:S01]  /*04f0*/  ISETP.NE.AND P1, PT, R0, RZ, PT ;  /* 0x000000ff0000720c */ /* 0x000fe20003f25270 */
[----:B------:R-:W-:Y:S01]  /*0500*/  IMAD R7, R4, 0x2, R5 ;  /* 0x0000000204077824 */ /* 0x000fe200078e0205 */
[----:B------:R-:W-:Y:S01]  /*0510*/  IADD3 R3, PT, PT, R6, -R9, RZ ;  /* 0x8000000906037210 */ /* 0x000fe20007ffe0ff */
[C---:B------:R-:W-:Y:S01]  /*0520*/  IMAD R4, R27.reuse, 0x3, R6 ;  /* 0x000000031b047824 */ /* 0x040fe200078e0206 */
[----:B------:R-:W-:Y:S01]  /*0530*/  LEA R27, R27, R6, 0x1 ;  /* 0x000000061b1b7211 */ /* 0x000fe200078e08ff */
[----:B------:R-:W-:Y:S01]  /*0540*/  UIADD3 UR10, UPT, UPT, UR7, -0x2, URZ ;  /* 0xfffffffe070a7890 */ /* 0x000fe2000fffe0ff */
[----:B------:R-:W1:Y:S01]  /*0550*/  LDCU.64 UR14, c[0x0][0x390] ;  /* 0x00007200ff0e77ac */ /* 0x000e620008000a00 */
[----:B0-----:R-:W-:-:S07]  /*0560*/  UIMAD.WIDE.U32 UR4, UR8, 0x8, UR4 ;  /* 0x00000008080478a5 */ /* 0x001fce000f8e0004 */
[----:B------:R-:W-:Y:S01]  /*0570*/  UMOV UR8, UR4 ;  /* 0x0000000400087c82 */ /* 0x000fe20008000000 */
[----:B------:R-:W-:-:S05]  /*0580*/  UMOV UR9, UR5 ;  /* 0x0000000500097c82 */ /* 0x000fca0008000000 */
.L_x_209:
[----:B------:R-:W4:Y:S08]  /*0590*/  LDC.64 R12, c[0x0][0x380] ;  /* 0x0000e000ff0c7b82 */ /* 0x000f300000000a00 */
[----:B------:R-:W0:Y:S01]  /*05a0*/  LDC.64 R8, c[0x0][0x388] ;  /* 0x0000e200ff087b82 */ /* 0x000e220000000a00 */
[----:B----4-:R-:W-:-:S05]  /*05b0*/  IMAD.WIDE R14, R6, 0x8, R12 ;  /* 0x00000008060e7825 */ /* 0x010fca00078e020c */
[----:B------:R-:W2:Y:S01]  /*05c0*/  @!P1 LDG.E.64 R16, desc[UR12][R14.64] ;  /* 0x0000000c0e109981 */ /* 0x000ea2000c1e1b00 */
[----:B0-----:R-:W-:-:S06]  /*05d0*/  IMAD.WIDE R18, R5, 0x8, R8 ;  /* 0x0000000805127825 */ /* 0x001fcc00078e0208 */
[----:B------:R-:W3:Y:S01]  /*05e0*/  LDG.E.64.CONSTANT R18, desc[UR12][R18.64] ;  /* 0x0000000c12127981 */ /* 0x000ee2000c1e9b00 */
[----:B------:R-:W-:Y:S01]  /*05f0*/  IMAD.U32 R10, RZ, RZ, UR8 ;  /* 0x00000008ff0a7e24 */ /* 0x000fe2000f8e00ff */
[----:B------:R-:W-:-:S06]  /*0600*/  MOV R11, UR9 ;  /* 0x00000009000b7c02 */ /* 0x000fcc0008000f00 */
[----:B------:R-:W4:Y:S01]  /*0610*/  LDG.E.64.CONSTANT R10, desc[UR12][R10.64] ;  /* 0x0000000c0a0a7981 */ /* 0x000f22000c1e9b00 */
[----:B------:R-:W0:Y:S01]  /*0620*/  S2UR UR5, SR_CgaCtaId ;  /* 0x00000000000579c3 */ /* 0x000e220000008800 */
[----:B------:R-:W-:Y:S01]  /*0630*/  UMOV UR4, 0x400 ;  /* 0x0000040000047882 */ /* 0x000fe20000000000 */
[----:B------:R-:W-:Y:S01]  /*0640*/  ISETP.NE.AND P0, PT, R0, UR6, PT ;  /* 0x0000000600007c0c */ /* 0x000fe2000bf05270 */
[----:B0-----:R-:W-:Y:S02]  /*0650*/  ULEA UR11, UR5, UR4, 0x18 ;  /* 0x00000004050b7291 */ /* 0x001fe4000f8ec0ff */
[----:B------:R-:W-:-:S04]  /*0660*/  UIADD3 UR4, UPT, UPT, UR4, 0x10, URZ ;  /* 0x0000001004047890 */ /* 0x000fc8000fffe0ff */
[----:B------:R-:W-:-:S06]  /*0670*/  ULEA UR4, UR5, UR4, 0x18 ;  /* 0x0000000405047291 */ /* 0x000fcc000f8ec0ff */
[C---:B------:R-:W-:Y:S01]  /*0680*/  LEA R29, R0.reuse, UR4, 0x3 ;  /* 0x00000004001d7c11 */ /* 0x040fe2000f8e18ff */
[----:B--2---:R-:W-:Y:S01]  /*0690*/  @!P1 STS.64 [UR11], R16 ;  /* 0x00000010ff009988 */ /* 0x004fe20008000a0b */
[----:B------:R-:W-:-:S03]  /*06a0*/  ISETP.NE.AND P1, PT, R0, RZ, PT ;  /* 0x000000ff0000720c */ /* 0x000fc60003f25270 */
[----:B------:R-:W3:Y:S02]  /*06b0*/  LDS.64 R20, [R2] ;  /* 0x0000000002147984 */ /* 0x000ee40000000a00 */
[----:B---3--:R-:W-:-:S07]  /*06c0*/  DMUL R22, R20, R18 ;  /* 0x0000001214167228 */ /* 0x008fce0000000000 */
[----:B------:R0:W-:Y:S02]  /*06d0*/  STS.64 [R29], R22 ;  /* 0x000000161d007388 */ /* 0x0001e40000000a00 */
[----:B0-----:R-:W-:Y:S01]  /*06e0*/  IMAD.WIDE R22, R25, 0x8, R8 ;  /* 0x0000000819167825 */ /* 0x001fe200078e0208 */
[----:B------:R-:W-:Y:S08]  /*06f0*/  BAR.SYNC.DEFER_BLOCKING 0x0 ;  /* 0x0000000000007b1d */ /* 0x000ff00000010000 */
[----:B------:R-:W-:Y:S06]  /*0700*/  BAR.SYNC.DEFER_BLOCKING 0x0 ;  /* 0x0000000000007b1d */ /* 0x000fec0000010000 */
[----:B------:R-:W4:Y:S02]  /*0710*/  LDS.64 R16, [UR11+0x10] ;  /* 0x0000100bff107984 */ /* 0x000f240008000a00 */
[----:B----4-:R-:W-:Y:S01]  /*0720*/  DMUL R10, R16, R10 ;  /* 0x0000000a100a7228 */ /* 0x010fe20000000000 */
[----:B------:R-:W-:-:S05]  /*0730*/  IMAD.U32 R16, RZ, RZ, UR10 ;  /* 0x0000000aff107e24 */ /* 0x000fca000f8e00ff */
[----:B------:R-:W-:Y:S02]  /*0740*/  ISETP.NE.AND P2, PT, R16, -0x1, P0 ;  /* 0xffffffff1000780c */ /* 0x000fe40000745270 */
[----:B------:R-:W-:Y:S01]  /*0750*/  DFMA R18, R18, -R10, R20 ;  /* 0x8000000a1212722b */ /* 0x000fe20000000014 */
[----:B------:R-:W-:-:S06]  /*0760*/  IMAD.WIDE R16, R3, 0x8, R12 ;  /* 0x0000000803107825 */ /* 0x000fcc00078e020c */
[----:B------:R-:W-:Y:S04]  /*0770*/  STS.64 [R2+0x8], R18 ;  /* 0x0000081202007388 */ /* 0x000fe80000000a00 */
[----:B------:R0:W-:Y:S01]  /*0780*/  @!P2 STG.E.64 desc[UR12][R14.64], R18 ;  /* 0x000000120e00a986 */ /* 0x0001e2000c101b0c */
[----:B------:R-:W-:Y:S06]  /*0790*/  BAR.SYNC.DEFER_BLOCKING 0x0 ;  /* 0x0000000000007b1d */ /* 0x000fec0000010000 */
[----:B0-----:R-:W2:Y:S04]  /*07a0*/  LDG.E.64.CONSTANT R18, desc[UR12][R22.64] ;  /* 0x0000000c16127981 */ /* 0x001ea8000c1e9b00 */
[----:B------:R-:W3:Y:S01]  /*07b0*/  @!P1 LDG.E.64 R20, desc[UR12][R16.64] ;  /* 0x0000000c10149981 */ /* 0x000ee2000c1e1b00 */
[----:B-1----:R-:W-:-:S06]  /*07c0*/  UIMAD.WIDE.U32 UR4, UR10, 0x8, UR14 ;  /* 0x000000080a0478a5 */ /* 0x002fcc000f8e000e */
[----:B------:R-:W-:Y:S01]  /*07d0*/  MOV R10, UR4 ;  /* 0x00000004000a7c02 */ /* 0x000fe20008000f00 */
[----:B------:R-:W-:-:S06]  /*07e0*/  IMAD.U32 R11, RZ, RZ, UR5 ;  /* 0x00000005ff0b7e24 */ /* 0x000fcc000f8e00ff */
[----:B------:R-:W4:Y:S01]  /*07f0*/  LDG.E.64.CONSTANT R10, desc[UR12][R10.64] ;  /* 0x0000000c0a0a7981 */ /* 0x000f22000c1e9b00 */
[----:B------:R-:W-:-:S04]  /*0800*/  MOV R26, UR7 ;  /* 0x00000007001a7c02 */ /* 0x000fc80008000f00 */
[----:B------:R-:W-:Y:S01]  /*0810*/  ISETP.NE.AND P2, PT, R26, 0x2, P0 ;  /* 0x000000021a00780c */ /* 0x000fe20000745270 */
[----:B---3--:R-:W-:Y:S04]  /*0820*/  @!P1 STS.64 [UR11], R20 ;  /* 0x00000014ff009988 */ /* 0x008fe80008000a0b */
[----:B------:R-:W2:Y:S02]  /*0830*/  LDS.64 R20, [R2] ;  /* 0x0000000002147984 */ /* 0x000ea40000000a00 */
[----:B--2---:R-:W-:-:S07]  /*0840*/  DMUL R22, R20, R18 ;  /* 0x0000001214167228 */ /* 0x004fce0000000000 */
[----:B------:R-:W-:Y:S01]  /*0850*/  STS.64 [R29], R22 ;  /* 0x000000161d007388 */ /* 0x000fe20000000a00 */
[----:B------:R-:W-:Y:S08]  /*0860*/  BAR.SYNC.DEFER_BLOCKING 0x0 ;  /* 0x0000000000007b1d */ /* 0x000ff00000010000 */
[----:B------:R-:W-:Y:S06]  /*0870*/  BAR.SYNC.DEFER_BLOCKING 0x0 ;  /* 0x0000000000007b1d */ /* 0x000fec0000010000 */
[----:B------:R-:W4:Y:S02]  /*0880*/  LDS.64 R14, [UR11+0x10] ;  /* 0x0000100bff0e7984 */ /* 0x000f240008000a00 */
[----:B----4-:R-:W-:-:S08]  /*0890*/  DMUL R14, R14, R10 ;  /* 0x0000000a0e0e7228 */ /* 0x010fd00000000000 */
[----:B------:R-:W-:-:S07]  /*08a0*/  DFMA R22, R18, -R14, R20 ;  /* 0x8000000e1216722b */ /* 0x000fce0000000014 */
[----:B------:R-:W-:Y:S04]  /*08b0*/  @!P2 STG.E.64 desc[UR12][R16.64], R22 ;  /* 0x000000161000a986 */ /* 0x000fe8000c101b0c */
[----:B------:R-:W-:Y:S01]  /*08c0*/  STS.64 [R2+0x8], R22 ;  /* 0x0000081602007388 */ /* 0x000fe20000000a00 */
[----:B------:R-:W-:Y:S01]  /*08d0*/  BAR.SYNC.DEFER_BLOCKING 0x0 ;  /* 0x0000000000007b1d */ /* 0x000fe20000010000 */
[----:B------:R-:W-:-:S05]  /*08e0*/  IMAD.WIDE R10, R27, 0x8, R12 ;  /* 0x000000081b0a7825 */ /* 0x000fca00078e020c */
[----:B------:R-:W2:Y:S01]  /*08f0*/  @!P1 LDG.E.64 R20, desc[UR12][R10.64] ;  /* 0x0000000c0a149981 */ /* 0x000ea2000c1e1b00 */
[----:B------:R-:W-:-:S06]  /*0900*/  IMAD.WIDE R14, R7, 0x8, R8 ;  /* 0x00000008070e7825 */ /* 0x000fcc00078e0208 */
[----:B------:R-:W3:Y:S01]  /*0910*/  LDG.E.64.CONSTANT R14, desc[UR12][R14.64] ;  /* 0x0000000c0e0e7981 */ /* 0x000ee2000c1e9b00 */
[----:B------:R-:W-:-:S04]  /*0920*/  UIADD3 UR4, UPT, UPT, UR10, -0x1, URZ ;  /* 0xffffffff0a047890 */ /* 0x000fc8000fffe0ff */
[----:B------:R-:W-:-:S06]  /*0930*/  UIMAD.WIDE.U32 UR4, UR4, 0x8, UR14 ;  /* 0x00000008040478a5 */ /* 0x000fcc000f8e000e */
[----:B------:R-:W-:Y:S01]  /*0940*/  IMAD.U32 R18, RZ, RZ, UR4 ;  /* 0x00000004ff127e24 */ /* 0x000fe2000f8e00ff */
[----:B------:R-:W-:-:S06]  /*0950*/  MOV R19, UR5 ;  /* 0x0000000500137c02 */ /* 0x000fcc0008000f00 */
[----:B------:R-:W4:Y:S01]  /*0960*/  LDG.E.64.CONSTANT R18, desc[UR12][R18.64] ;  /* 0x0000000c12127981 */ /* 0x000f22000c1e9b00 */
[----:B------:R-:W-:Y:S01]  /*0970*/  ISETP.NE.AND P2, PT, R26, 0x3, P0 ;  /* 0x000000031a00780c */ /* 0x000fe20000745270 */
[----:B------:R-:W-:-:S04]  /*0980*/  IMAD.WIDE R12, R4, 0x8, R12 ;  /* 0x00000008040c7825 */ /* 0x000fc800078e020c */
[----:B------:R-:W-:-:S06]  /*0990*/  IMAD.WIDE R8, R24, 0x8, R8 ;  /* 0x0000000818087825 */ /* 0x000fcc00078e0208 */
[----:B------:R-:W5:Y:S04]  /*09a0*/  LDG.E.64.CONSTANT R8, desc[UR12][R8.64] ;  /* 0x0000000c08087981 */ /* 0x000f68000c1e9b00 */
[----:B--2---:R-:W-:Y:S04]  /*09b0*/  @!P1 STS.64 [UR11], R20 ;  /* 0x00000014ff009988 */ /* 0x004fe80008000a0b */
[----:B------:R-:W3:Y:S02]  /*09c0*/  LDS.64 R16, [R2] ;  /* 0x0000000002107984 */ /* 0x000ee40000000a00 */
[----:B---3--:R-:W-:-:S07]  /*09d0*/  DMUL R20, R16, R14 ;  /* 0x0000000e10147228 */ /* 0x008fce0000000000 */
[----:B------:R-:W-:Y:S01]  /*09e0*/  STS.64 [R29], R20 ;  /* 0x000000141d007388 */ /* 0x000fe20000000a00 */
[----:B------:R-:W-:Y:S08]  /*09f0*/  BAR.SYNC.DEFER_BLOCKING 0x0 ;  /* 0x0000000000007b1d */ /* 0x000ff00000010000 */
[----:B------:R-:W-:Y:S06]  /*0a00*/  BAR.SYNC.DEFER_BLOCKING 0x0 ;  /* 0x0000000000007b1d */ /* 0x000fec0000010000 */
[----:B------:R-:W4:Y:S02]  /*0a10*/  LDS.64 R22, [UR11+0x10] ;  /* 0x0000100bff167984 */ /* 0x000f240008000a00 */
[----:B----4-:R-:W-:-:S08]  /*0a20*/  DMUL R22, R22, R18 ;  /* 0x0000001216167228 */ /* 0x010fd00000000000 */
[----:B------:R-:W-:-:S07]  /*0a30*/  DFMA R22, R14, -R22, R16 ;  /* 0x800000160e16722b */ /* 0x000fce0000000010 */
[----:B------:R0:W-:Y:S04]  /*0a40*/  @!P2 STG.E.64 desc[UR12][R10.64], R22 ;  /* 0x000000160a00a986 */ /* 0x0001e8000c101b0c */
[----:B------:R1:W-:Y:S01]  /*0a50*/  STS.64 [R2+0x8], R22 ;  /* 0x0000081602007388 */ /* 0x0003e20000000a00 */
[----:B------:R-:W-:Y:S01]  /*0a60*/  BAR.SYNC.DEFER_BLOCKING 0x0 ;  /* 0x0000000000007b1d */ /* 0x000fe20000010000 */
[----:B------:R-:W-:-:S07]  /*0a70*/  UIADD3 UR4, UPT, UPT, UR10, -0x2, URZ ;  /* 0xfffffffe0a047890 */ /* 0x000fce000fffe0ff */
[----:B0-----:R-:W0:Y:S01]  /*0a80*/  LDC.64 R10, c[0x0][0x398] ;  /* 0x0000e600ff0a7b82 */ /* 0x001e220000000a00 */
[----:B------:R-:W2:Y:S01]  /*0a90*/  @!P1 LDG.E.64 R16, desc[UR12][R12.64] ;  /* 0x0000000c0c109981 */ /* 0x000ea2000c1e1b00 */
[----:B------:R-:W-:-:S06]  /*0aa0*/  UIMAD.WIDE.U32 UR4, UR4, 0x8, UR14 ;  /* 0x00000008040478a5 */ /* 0x000fcc000f8e000e */
[----:B------:R-:W-:Y:S01]  /*0ab0*/  IMAD.U32 R14, RZ, RZ, UR4 ;  /* 0x00000004ff0e7e24 */ /* 0x000fe2000f8e00ff */
[----:B------:R-:W-:-:S06]  /*0ac0*/  MOV R15, UR5 ;  /* 0x00000005000f7c02 */ /* 0x000fcc0008000f00 */
[----:B------:R-:W3:Y:S01]  /*0ad0*/  LDG.E.64.CONSTANT R14, desc[UR12][R14.64] ;  /* 0x0000000c0e0e7981 */ /* 0x000ee2000c1e9b00 */
[----:B-1----:R-:W-:-:S05]  /*0ae0*/  IMAD.U32 R22, RZ, RZ, UR7 ;  /* 0x00000007ff167e24 */ /* 0x002fca000f8e00ff */
[----:B------:R-:W-:Y:S01]  /*0af0*/  ISETP.NE.AND P0, PT, R22, 0x4, P0 ;  /* 0x000000041600780c */ /* 0x000fe20000705270 */
[----:B------:R-:W-:Y:S01]  /*0b00*/  UISETP.GT.AND UP0, UPT, UR7, 0x4, UPT ;  /* 0x000000040700788c */ /* 0x000fe2000bf04270 */
[----:B0-----:R-:W-:Y:S01]  /*0b10*/  IMAD.IADD R6, R6, 0x1, -R11 ;  /* 0x0000000106067824 */ /* 0x001fe200078e0a0b */
[----:B------:R-:W-:Y:S01]  /*0b20*/  IADD3 R5, PT, PT, R5, -R10, RZ ;  /* 0x8000000a05057210 */ /* 0x000fe20007ffe0ff */
[----:B------:R-:W-:-:S03]  /*0b30*/  UIADD3 UR4, UPT, UPT, UR7, -0x4, URZ ;  /* 0xfffffffc07047890 */ /* 0x000fc6000fffe0ff */
[----:B------:R-:W-:Y:S01]  /*0b40*/  IADD3 R6, PT, PT, R6, -R11, RZ ;  /* 0x8000000b06067210 */ /* 0x000fe20007ffe0ff */
[----:B------:R-:W-:Y:S01]  /*0b50*/  IMAD.IADD R5, R5, 0x1, -R10 ;  /* 0x0000000105057824 */ /* 0x000fe200078e0a0a */
[----:B------:R-:W-:-:S03]  /*0b60*/  UIADD3 UR8, UP1, UPT, UR8, -0x20, URZ ;  /* 0xffffffe008087890 */ /* 0x000fc6000ff3e0ff */
[----:B------:R-:W-:Y:S02]  /*0b70*/  IMAD R5, R10, -0x2, R5 ;  /* 0xfffffffe0a057824 */ /* 0x000fe400078e0205 */
[----:B------:R-:W-:Y:S01]  /*0b80*/  IMAD R6, R11, -0x2, R6 ;  /* 0xfffffffe0b067824 */ /* 0x000fe200078e0206 */
[----:B------:R-:W-:Y:S02]  /*0b90*/  UIADD3 UR10, UPT, UPT, UR10, -0x4, URZ ;  /* 0xfffffffc0a0a7890 */ /* 0x000fe4000fffe0ff */
[----:B------:R-:W-:Y:S01]  /*0ba0*/  UIADD3.X UR9, UPT, UPT, UR9, -0x1, URZ, UP1, !UPT ;  /* 0xffffffff09097890 */ /* 0x000fe20008ffe4ff */
[----:B------:R-:W-:Y:S01]  /*0bb0*/  UMOV UR7, UR4 ;  /* 0x0000000400077c82 */ /* 0x000fe20008000000 */
[----:B--2---:R-:W-:Y:S04]  /*0bc0*/  @!P1 STS.64 [UR11], R16 ;  /* 0x00000010ff009988 */ /* 0x004fe80008000a0b */
[----:B------:R-:W5:Y:S02]  /*0bd0*/  LDS.64 R16, [R2] ;  /* 0x0000000002107984 */ /* 0x000f640000000a00 */
[----:B-----5:R-:W-:-:S07]  /*0be0*/  DMUL R20, R16, R8 ;  /* 0x0000000810147228 */ /* 0x020fce0000000000 */
[----:B------:R-:W-:Y:S01]  /*0bf0*/  STS.64 [R29], R20 ;  /* 0x000000141d007388 */ /* 0x000fe20000000a00 */
[----:B------:R-:W-:Y:S08]  /*0c00*/  BAR.SYNC.DEFER_BLOCKING 0x0 ;  /* 0x0000000000007b1d */ /* 0x000ff00000010000 */
[----:B------:R-:W-:Y:S06]  /*0c10*/  BAR.SYNC.DEFER_BLOCKING 0x0 ;  /* 0x0000000000007b1d */ /* 0x000fec0000010000 */
[----:B------:R-:W3:Y:S02]  /*0c20*/  LDS.64 R18, [UR11+0x10] ;  /* 0x0000100bff127984 */ /* 0x000ee40008000a00 */
[----:B---3--:R-:W-:-:S08]  /*0c30*/  DMUL R18, R18, R14 ;  /* 0x0000000e12127228 */ /* 0x008fd00000000000 */
[----:B------:R-:W-:-:S07]  /*0c40*/  DFMA R18, R8, -R18, R16 ;  /* 0x800000120812722b */ /* 0x000fce0000000010 */
[----:B------:R0:W-:Y:S04]  /*0c50*/  @!P0 STG.E.64 desc[UR12][R12.64], R18 ;  /* 0x000000120c008986 */ /* 0x0001e8000c101b0c */
[----:B------:R0:W-:Y:S01]  /*0c60*/  STS.64 [R2+0x8], R18 ;  /* 0x0000081202007388 */ /* 0x0001e20000000a00 */
[----:B------:R-:W-:-:S04]  /*0c70*/  IADD3 R8, PT, PT, -R10, RZ, RZ ;  /* 0x000000ff0a087210 */ /* 0x000fc80007ffe1ff */
[C---:B------:R-:W-:Y:S01]  /*0c80*/  LEA R7, R8.reuse, R7, 0x2 ;  /* 0x0000000708077211 */ /* 0x040fe200078e10ff */
[C---:B------:R-:W-:Y:S02]  /*0c90*/  IMAD R24, R8.reuse, 0x4, R24 ;  /* 0x0000000408187824 */ /* 0x040fe400078e0218 */
[----:B------:R-:W-:Y:S01]  /*0ca0*/  IMAD R25, R8, 0x4, R25 ;  /* 0x0000000408197824 */ /* 0x000fe200078e0219 */
[----:B------:R-:W-:-:S04]  /*0cb0*/  IADD3 R8, PT, PT, -R11, RZ, RZ ;  /* 0x000000ff0b087210 */ /* 0x000fc80007ffe1ff */
[C---:B------:R-:W-:Y:S01]  /*0cc0*/  LEA R27, R8.reuse, R27, 0x2 ;  /* 0x0000001b081b7211 */ /* 0x040fe200078e10ff */
[C---:B------:R-:W-:Y:S01]  /*0cd0*/  IMAD R4, R8.reuse, 0x4, R4 ;  /* 0x0000000408047824 */ /* 0x040fe200078e0204 */
[----:B------:R-:W-:Y:S01]  /*0ce0*/  LEA R3, R8, R3, 0x2 ;  /* 0x0000000308037211 */ /* 0x000fe200078e10ff */
[----:B------:R-:W-:Y:S06]  /*0cf0*/  BAR.SYNC.DEFER_BLOCKING 0x0 ;  /* 0x0000000000007b1d */ /* 0x000fec0000010000 */
[----:B0-----:R-:W-:Y:S05]  /*0d00*/  BRA.U UP0, `(.L_x_209) ;  /* 0xfffffff900207547 */ /* 0x001fea000b83ffff */
[----:B------:R-:W-:Y:S05]  /*0d10*/  EXIT ;  /* 0x000000000000794d */ /* 0x000fea0003800000 */
.L_x_210:
        /* <DEDUP_REMOVED lines=14> */
.L_x_515:


//--------------------- .text._Z33compute_hh_trafo_cuda_kernel_realIdLj2EEvPT_PKS0_S3_iii --------------------------
	.section	.text._Z33compute_hh_trafo_cuda_kernel_realIdLj2EEvPT_PKS0_S3_iii,"ax",@progbits
	.align	128
        .global         _Z33compute_hh_trafo_cuda_kernel_realIdLj2EEvPT_PKS0_S3_iii
        .type           _Z33compute_hh_trafo_cuda_kernel_realIdLj2EEvPT_PKS0_S3_iii,@function
        .size           _Z33compute_hh_trafo_cuda_kernel_realIdLj2EEvPT_PKS0_S3_iii,(.L_x_516 - _Z33compute_hh_trafo_cuda_kernel_realIdLj2EEvPT_PKS0_S3_iii)
        .other          _Z33compute_hh_trafo_cuda_kernel_realIdLj2EEvPT_PKS0_S3_iii,@"STO_CUDA_ENTRY STV_DEFAULT"
_Z33compute_hh_trafo_cuda_kernel_realIdLj2EEvPT_PKS0_S3_iii:
.text._Z33compute_hh_trafo_cuda_kernel_realIdLj2EEvPT_PKS0_S3_iii:
        /* <DEDUP_REMOVED lines=31> */
[----:B------:R-:W-:Y:S01]  /*01f0*/  ISETP.NE.AND P2, PT, R0, RZ, PT ;  /* 0x000000ff0000720c */ /* 0x000fe20003f45270 */
[----:B------:R-:W-:Y:S01]  /*0200*/  IMAD.MOV R3, RZ, RZ, -R4 ;  /* 0x000000ffff037224 */ /* 0x000fe200078e0a04 */
[----:B------:R-:W1:Y:S05]  /*0210*/  LDCU.64 UR10, c[0x0][0x390] ;  /* 0x00007200ff0a77ac */ /* 0x000e6a0008000a00 */
[----:B------:R-:W2:Y:S08]  /*0220*/  LDC.64 R12, c[0x0][0x388] ;  /* 0x0000e200ff0c7b82 */ /* 0x000eb00000000a00 */
[----:B------:R-:W3:Y:S02]  /*0230*/  LDC.64 R8, c[0x0][0x398] ;  /* 0x0000e600ff087b82 */ /* 0x000ee40000000a00 */
.L_x_212:
[----:B0---4-:R-:W-:-:S05]  /*0240*/  IMAD.WIDE R14, R6, 0x8, R10 ;  /* 0x00000008060e7825 */ /* 0x011fca00078e020a */
[----:B------:R-:W4:Y:S01]  /*0250*/  @!P2 LDG.E.64 R26, desc[UR12][R14.64] ;  /* 0x0000000c0e1aa981 */ /* 0x000f22000c1e1b00 */
[----:B--2---:R-:W-:-:S06]  /*0260*/  IMAD.WIDE R16, R5, 0x8, R12 ;  /* 0x0000000805107825 */ /* 0x004fcc00078e020c */
[----:B------:R-:W2:Y:S01]  /*0270*/  LDG.E.64.CONSTANT R16, desc[UR12][R16.64] ;  /* 0x0000000c10107981 */ /* 0x000ea2000c1e9b00 */
[----:B------:R-:W-:-:S04]  /*0280*/  UIADD3 UR7, UPT, UPT, UR4, -0x1, URZ ;  /* 0xffffffff04077890 */ /* 0x000fc8000fffe0ff */
[----:B-1----:R-:W-:-:S06]  /*0290*/  UIMAD.WIDE.U32 UR8, UR7, 0x8, UR10 ;  /* 0x00000008070878a5 */ /* 0x002fcc000f8e000a */
[----:B------:R-:W-:Y:S01]  /*02a0*/  MOV R18, UR8 ;  /* 0x0000000800127c02 */ /* 0x000fe20008000f00 */
[----:B------:R-:W-:-:S06]  /*02b0*/  IMAD.U32 R19, RZ, RZ, UR9 ;  /* 0x00000009ff137e24 */ /* 0x000fcc000f8e00ff */
[----:B------:R-:W5:Y:S01]  /*02c0*/  LDG.E.64.CONSTANT R18, desc[UR12][R18.64] ;  /* 0x0000000c12127981 */ /* 0x000f62000c1e9b00 */
[----:B------:R-:W-:Y:S01]  /*02d0*/  MOV R7, 0x400 ;  /* 0x0000040000077802 */ /* 0x000fe20000000f00 */
[----:B---3--:R-:W-:Y:S01]  /*02e0*/  IMAD.IADD R6, R6, 0x1, -R9 ;  /* 0x0000000106067824 */ /* 0x008fe200078e0a09 */
[----:B------:R-:W-:Y:S01]  /*02f0*/  ISETP.NE.AND P0, PT, R0, UR6, PT ;  /* 0x0000000600007c0c */ /* 0x000fe2000bf05270 */
[----:B------:R-:W0:Y:S01]  /*0300*/  S2R R22, SR_CgaCtaId ;  /* 0x0000000000167919 */ /* 0x000e220000008800 */
[----:B------:R-:W-:Y:S02]  /*0310*/  IADD3 R3, PT, PT, R3, 0x1, RZ ;  /* 0x0000000103037810 */ /* 0x000fe40007ffe0ff */
[----:B------:R-:W-:Y:S02]  /*0320*/  IADD3 R5, PT, PT, R5, -R8, RZ ;  /* 0x8000000805057210 */ /* 0x000fe40007ffe0ff */
[----:B0-----:R-:W-:Y:S01]  /*0330*/  LEA R4, R22, R7, 0x18 ;  /* 0x0000000716047211 */ /* 0x001fe200078ec0ff */
[----:B------:R-:W-:-:S05]  /*0340*/  VIADD R7, R7, 0x18 ;  /* 0x0000001807077836 */ /* 0x000fca0000000000 */
[----:B------:R-:W-:-:S04]  /*0350*/  LEA R7, R22, R7, 0x18 ;  /* 0x0000000716077211 */ /* 0x000fc800078ec0ff */
[C---:B------:R-:W-:Y:S01]  /*0360*/  LEA R7, R0.reuse, R7, 0x3 ;  /* 0x0000000700077211 */ /* 0x040fe200078e18ff */
[----:B----4-:R0:W-:Y:S01]  /*0370*/  @!P2 STS.64 [R4], R26 ;  /* 0x0000001a0400a388 */ /* 0x0101e20000000a00 */
[----:B------:R-:W-:-:S03]  /*0380*/  ISETP.NE.AND P2, PT, R0, RZ, PT ;  /* 0x000000ff0000720c */ /* 0x000fc60003f45270 */
[----:B------:R-:W2:Y:S01]  /*0390*/  LDS.64 R20, [R2] ;  /* 0x0000000002147984 */ /* 0x000ea20000000a00 */
[----:B0-----:R-:W-:Y:S01]  /*03a0*/  IMAD.U32 R26, RZ, RZ, UR4 ;  /* 0x00000004ff1a7e24 */ /* 0x001fe2000f8e00ff */
[----:B------:R-:W-:-:S04]  /*03b0*/  UMOV UR4, UR7 ;  /* 0x0000000700047c82 */ /* 0x000fc80008000000 */
[----:B------:R-:W-:Y:S01]  /*03c0*/  ISETP.NE.AND P0, PT, R26, 0x1, P0 ;  /* 0x000000011a00780c */ /* 0x000fe20000705270 */
[----:B--2---:R-:W-:-:S07]  /*03d0*/  DMUL R28, R20, R16 ;  /* 0x00000010141c7228 */ /* 0x004fce0000000000 */
[----:B------:R-:W-:Y:S01]  /*03e0*/  STS.64 [R7], R28 ;  /* 0x0000001c07007388 */ /* 0x000fe20000000a00 */
[----:B------:R-:W-:Y:S06]  /*03f0*/  BAR.SYNC.DEFER_BLOCKING 0x0 ;  /* 0x0000000000007b1d */ /* 0x000fec0000010000 */
[----:B------:R-:W-:Y:S04]  /*0400*/  @!P2 LDS.64 R22, [R4+0x20] ;  /* 0x000020000416a984 */ /* 0x000fe80000000a00 */
[----:B------:R-:W0:Y:S02]  /*0410*/  @!P2 LDS.64 R24, [R4+0x18] ;  /* 0x000018000418a984 */ /* 0x000e240000000a00 */
[----:B0-----:R-:W-:-:S07]  /*0420*/  @!P2 DADD R22, R22, R24 ;  /* 0x000000001616a229 */ /* 0x001fce0000000018 */
[----:B------:R-:W-:Y:S01]  /*0430*/  @!P2 STS.64 [R4+0x18], R22 ;  /* 0x000018160400a388 */ /* 0x000fe20000000a00 */
[----:B------:R-:W-:Y:S06]  /*0440*/  BAR.SYNC.DEFER_BLOCKING 0x0 ;  /* 0x0000000000007b1d */ /* 0x000fec0000010000 */
[----:B------:R-:W5:Y:S02]  /*0450*/  LDS.64 R24, [R4+0x18] ;  /* 0x0000180004187984 */ /* 0x000f640000000a00 */
[----:B-----5:R-:W-:-:S08]  /*0460*/  DMUL R18, R24, R18 ;  /* 0x0000001218127228 */ /* 0x020fd00000000000 */
[----:B------:R-:W-:-:S07]  /*0470*/  DFMA R18, R16, -R18, R20 ;  /* 0x800000121012722b */ /* 0x000fce0000000014 */
[----:B------:R4:W-:Y:S01]  /*0480*/  @!P0 STG.E.64 desc[UR12][R14.64], R18 ;  /* 0x000000120e008986 */ /* 0x0009e2000c101b0c */
[----:B------:R-:W-:-:S03]  /*0490*/  ISETP.NE.AND P0, PT, R3, RZ, PT ;  /* 0x000000ff0300720c */ /* 0x000fc60003f05270 */
[----:B------:R4:W-:Y:S01]  /*04a0*/  STS.64 [R2+0x8], R18 ;  /* 0x0000081202007388 */ /* 0x0009e20000000a00 */
[----:B------:R-:W-:Y:S09]  /*04b0*/  BAR.SYNC.DEFER_BLOCKING 0x0 ;  /* 0x0000000000007b1d */ /* 0x000ff20000010000 */
[----:B------:R-:W-:Y:S05]  /*04c0*/  @P0 BRA `(.L_x_212) ;  /* 0xfffffffc005c0947 */ /* 0x000fea000383ffff */
.L_x_211:
        /* <DEDUP_REMOVED lines=17> */
.L_x_213:
[----:B------:R-:W4:Y:S08]  /*05e0*/  LDC.64 R12, c[0x0][0x380] ;  /* 0x0000e000ff0c7b82 */ /* 0x000f300000000a00 */
[----:B------:R-:W0:Y:S01]  /*05f0*/  LDC.64 R8, c[0x0][0x388] ;  /* 0x0000e200ff087b82 */ /* 0x000e220000000a00 */
[----:B----4-:R-:W-:-:S05]  /*0600*/  IMAD.WIDE R14, R6, 0x8, R12 ;  /* 0x00000008060e7825 */ /* 0x010fca00078e020c */
[----:B------:R-:W2:Y:S01]  /*0610*/  @!P1 LDG.E.64 R16, desc[UR12][R14.64] ;  /* 0x0000000c0e109981 */ /* 0x000ea2000c1e1b00 */
[----:B0-----:R-:W-:-:S06]  /*0620*/  IMAD.WIDE R10, R5, 0x8, R8 ;  /* 0x00000008050a7825 */ /* 0x001fcc00078e0208 */
[----:B------:R-:W3:Y:S01]  /*0630*/  LDG.E.64.CONSTANT R10, desc[UR12][R10.64] ;  /* 0x0000000c0a0a7981 */ /* 0x000ee2000c1e9b00 */
[----:B------:R-:W-:Y:S01]  /*0640*/  MOV R20, 0x400 ;  /* 0x0000040000147802 */ /* 0x000fe20000000f00 */
[----:B------:R-:W0:Y:S03]  /*0650*/  S2R R21, SR_CgaCtaId ;  /* 0x0000000000157919 */ /* 0x000e260000008800 */
[----:B0-----:R-:W-:Y:S01]  /*0660*/  LEA R29, R21, R20, 0x18 ;  /* 0x00000014151d7211 */ /* 0x001fe200078ec0ff */
[----:B------:R-:W-:-:S05]  /*0670*/  VIADD R20, R20, 0x18 ;  /* 0x0000001814147836 */ /* 0x000fca0000000000 */
[----:B------:R-:W-:-:S04]  /*0680*/  LEA R22, R21, R20, 0x18 ;  /* 0x0000001415167211 */ /* 0x000fc800078ec0ff */
[C---:B------:R-:W-:Y:S01]  /*0690*/  LEA R22, R0.reuse, R22, 0x3 ;  /* 0x0000001600167211 */ /* 0x040fe200078e18ff */
[----:B--2---:R-:W-:Y:S01]  /*06a0*/  @!P1 STS.64 [R29], R16 ;  /* 0x000000101d009388 */ /* 0x004fe20000000a00 */
[----:B------:R-:W-:-:S03]  /*06b0*/  ISETP.NE.AND P1, PT, R0, RZ, PT ;  /* 0x000000ff0000720c */ /* 0x000fc60003f25270 */
[----:B------:R-:W3:Y:S02]  /*06c0*/  LDS.64 R18, [R2] ;  /* 0x0000000002127984 */ /* 0x000ee40000000a00 */
[----:B---3--:R-:W-:-:S07]  /*06d0*/  DMUL R20, R18, R10 ;  /* 0x0000000a12147228 */ /* 0x008fce0000000000 */
[----:B------:R-:W-:Y:S01]  /*06e0*/  STS.64 [R22], R20 ;  /* 0x0000001416007388 */ /* 0x000fe20000000a00 */
[----:B------:R-:W-:Y:S06]  /*06f0*/  BAR.SYNC.DEFER_BLOCKING 0x0 ;  /* 0x0000000000007b1d */ /* 0x000fec0000010000 */
[----:B------:R-:W-:Y:S04]  /*0700*/  @!P1 LDS.64 R16, [R29+0x20] ;  /* 0x000020001d109984 */ /* 0x000fe80000000a00 */
[----:B------:R-:W0:Y:S02]  /*0710*/  @!P1 LDS.64 R20, [R29+0x18] ;  /* 0x000018001d149984 */ /* 0x000e240000000a00 */
[----:B0-----:R-:W-:Y:S01]  /*0720*/  @!P1 DADD R20, R16, R20 ;  /* 0x0000000010149229 */ /* 0x001fe20000000014 */
[----:B------:R-:W-:Y:S01]  /*0730*/  IMAD.U32 R16, RZ, RZ, UR8 ;  /* 0x00000008ff107e24 */ /* 0x000fe2000f8e00ff */
[----:B------:R-:W-:-:S06]  /*0740*/  MOV R17, UR9 ;  /* 0x0000000900117c02 */ /* 0x000fcc0008000f00 */
[----:B------:R-:W2:Y:S01]  /*0750*/  LDG.E.64.CONSTANT R16, desc[UR12][R16.64] ;  /* 0x0000000c10107981 */ /* 0x000ea2000c1e9b00 */
[----:B------:R-:W-:Y:S01]  /*0760*/  IMAD.U32 R24, RZ, RZ, UR10 ;  /* 0x0000000aff187e24 */ /* 0x000fe2000f8e00ff */
[----:B------:R-:W-:Y:S02]  /*0770*/  ISETP.NE.AND P0, PT, R0, UR6, PT ;  /* 0x0000000600007c0c */ /* 0x000fe4000bf05270 */
[----:B------:R-:W-:Y:S01]  /*0780*/  @!P1 STS.64 [R29+0x18], R20 ;  /* 0x000018141d009388 */ /* 0x000fe20000000a00 */
[----:B------:R-:W-:Y:S01]  /*0790*/  BAR.SYNC.DEFER_BLOCKING 0x0 ;  /* 0x0000000000007b1d */ /* 0x000fe20000010000 */
[----:B------:R-:W-:-:S05]  /*07a0*/  ISETP.NE.AND P2, PT, R24, -0x1, P0 ;  /* 0xffffffff1800780c */ /* 0x000fca0000745270 */
[----:B------:R-:W2:Y:S02]  /*07b0*/  LDS.64 R20, [R29+0x18] ;  /* 0x000018001d147984 */ /* 0x000ea40000000a00 */
[----:B--2---:R-:W-:-:S08]  /*07c0*/  DMUL R16, R20, R16 ;  /* 0x0000001014107228 */ /* 0x004fd00000000000 */
[----:B------:R-:W-:Y:S01]  /*07d0*/  DFMA R10, R10, -R16, R18 ;  /* 0x800000100a0a722b */ /* 0x000fe20000000012 */
[----:B------:R-:W-:-:S06]  /*07e0*/  IMAD.WIDE R18, R3, 0x8, R12 ;  /* 0x0000000803127825 */ /* 0x000fcc00078e020c */
[----:B------:R-:W-:Y:S04]  /*07f0*/  @!P2 STG.E.64 desc[UR12][R14.64], R10 ;  /* 0x0000000a0e00a986 */ /* 0x000fe8000c101b0c */
[----:B------:R0:W-:Y:S01]  /*0800*/  STS.64 [R2+0x8], R10 ;  /* 0x0000080a02007388 */ /* 0x0001e20000000a00 */
[----:B------:R-:W-:Y:S06]  /*0810*/  BAR.SYNC.DEFER_BLOCKING 0x0 ;  /* 0x0000000000007b1d */ /* 0x000fec0000010000 */
[----:B------:R-:W2:Y:S01]  /*0820*/  @!P1 LDG.E.64 R20, desc[UR12][R18.64] ;  /* 0x0000000c12149981 */ /* 0x000ea2000c1e1b00 */
[----:B0-----:R-:W-:-:S06]  /*0830*/  IMAD.WIDE R10, R23, 0x8, R8 ;  /* 0x00000008170a7825 */ /* 0x001fcc00078e0208 */
[----:B------:R-:W3:Y:S01]  /*0840*/  LDG.E.64.CONSTANT R10, desc[UR12][R10.64] ;  /* 0x0000000c0a0a7981 */ /* 0x000ee2000c1e9b00 */
[----:B-1----:R-:W-:-:S03]  /*0850*/  UIMAD.WIDE.U32 UR4, UR10, 0x8, UR14 ;  /* 0x000000080a0478a5 */ /* 0x002fc6000f8e000e */
[----:B--2---:R-:W-:Y:S04]  /*0860*/  @!P1 STS.64 [R29], R20 ;  /* 0x000000141d009388 */ /* 0x004fe80000000a00 */
[----:B------:R-:W3:Y:S02]  /*0870*/  LDS.64 R20, [R2] ;  /* 0x0000000002147984 */ /* 0x000ee40000000a00 */
[----:B---3--:R-:W-:-:S07]  /*0880*/  DMUL R16, R20, R10 ;  /* 0x0000000a14107228 */ /* 0x008fce0000000000 */
[----:B------:R-:W-:Y:S01]  /*0890*/  STS.64 [R22], R16 ;  /* 0x0000001016007388 */ /* 0x000fe20000000a00 */
[----:B------:R-:W-:Y:S06]  /*08a0*/  BAR.SYNC.DEFER_BLOCKING 0x0 ;  /* 0x0000000000007b1d */ /* 0x000fec0000010000 */
[----:B------:R-:W-:Y:S04]  /*08b0*/  @!P1 LDS.64 R14, [R29+0x20] ;  /* 0x000020001d0e9984 */ /* 0x000fe80000000a00 */
[----:B------:R-:W0:Y:S02]  /*08c0*/  @!P1 LDS.64 R16, [R29+0x18] ;  /* 0x000018001d109984 */ /* 0x000e240000000a00 */
[----:B0-----:R-:W-:Y:S01]  /*08d0*/  @!P1 DADD R16, R14, R16 ;  /* 0x000000000e109229 */ /* 0x001fe20000000010 */
[----:B------:R-:W-:Y:S01]  /*08e0*/  MOV R14, UR4 ;  /* 0x00000004000e7c02 */ /* 0x000fe20008000f00 */
[----:B------:R-:W-:-:S06]  /*08f0*/  IMAD.U32 R15, RZ, RZ, UR5 ;  /* 0x00000005ff0f7e24 */ /* 0x000fcc000f8e00ff */
[----:B------:R-:W2:Y:S01]  /*0900*/  LDG.E.64.CONSTANT R14, desc[UR12][R14.64] ;  /* 0x0000000c0e0e7981 */ /* 0x000ea2000c1e9b00 */
[----:B------:R-:W-:-:S03]  /*0910*/  MOV R24, UR7 ;  /* 0x0000000700187c02 */ /* 0x000fc60008000f00 */
[----:B------:R-:W-:Y:S01]  /*0920*/  @!P1 STS.64 [R29+0x18], R16 ;  /* 0x000018101d009388 */ /* 0x000fe20000000a00 */
[----:B------:R-:W-:Y:S01]  /*0930*/  BAR.SYNC.DEFER_BLOCKING 0x0 ;  /* 0x0000000000007b1d */ /* 0x000fe20000010000 */
[----:B------:R-:W-:-:S05]  /*0940*/  ISETP.NE.AND P2, PT, R24, 0x2, P0 ;  /* 0x000000021800780c */ /* 0x000fca0000745270 */
[----:B------:R-:W2:Y:S02]  /*0950*/  LDS.64 R16, [R29+0x18] ;  /* 0x000018001d107984 */ /* 0x000ea40000000a00 */
[----:B--2---:R-:W-:-:S08]  /*0960*/  DMUL R14, R16, R14 ;  /* 0x0000000e100e7228 */ /* 0x004fd00000000000 */
[----:B------:R-:W-:Y:S01]  /*0970*/  DFMA R20, R10, -R14, R20 ;  /* 0x8000000e0a14722b */ /* 0x000fe20000000014 */
[----:B------:R-:W-:-:S06]  /*0980*/  IMAD.WIDE R10, R25, 0x8, R12 ;  /* 0x00000008190a7825 */ /* 0x000fcc00078e020c */
[----:B------:R-:W-:Y:S04]  /*0990*/  @!P2 STG.E.64 desc[UR12][R18.64], R20 ;  /* 0x000000141200a986 */ /* 0x000fe8000c101b0c */
[----:B------:R-:W-:Y:S01]  /*09a0*/  STS.64 [R2+0x8], R20 ;  /* 0x0000081402007388 */ /* 0x000fe20000000a00 */
[----:B------:R-:W-:Y:S06]  /*09b0*/  BAR.SYNC.DEFER_BLOCKING 0x0 ;  /* 0x0000000000007b1d */ /* 0x000fec0000010000 */
[----:B------:R-:W2:Y:S01]  /*09c0*/  @!P1 LDG.E.64 R16, desc[UR12][R10.64] ;  /* 0x0000000c0a109981 */ /* 0x000ea2000c1e1b00 */
[----:B------:R-:W-:-:S06]  /*09d0*/  IMAD.WIDE R14, R7, 0x8, R8 ;  /* 0x00000008070e7825 */ /* 0x000fcc00078e0208 */
[----:B------:R-:W3:Y:S01]  /*09e0*/  LDG.E.64.CONSTANT R14, desc[UR12][R14.64] ;  /* 0x0000000c0e0e7981 */ /* 0x000ee2000c1e9b00 */
[----:B------:R-:W-:-:S04]  /*09f0*/  UIADD3 UR4, UPT, UPT, UR10, -0x1, URZ ;  /* 0xffffffff0a047890 */ /* 0x000fc8000fffe0ff */
[----:B------:R-:W-:Y:S01]  /*0a00*/  UIMAD.WIDE.U32 UR4, UR4, 0x8, UR14 ;  /* 0x00000008040478a5 */ /* 0x000fe2000f8e000e */
        /* <DEDUP_REMOVED lines=11> */
[----:B------:R-:W-:Y:S01]  /*0ac0*/  ISETP.NE.AND P2, PT, R24, 0x3, P0 ;  /* 0x000000031800780c */ /* 0x000fe20000745270 */
[----:B------:R-:W-:Y:S02]  /*0ad0*/  IMAD.WIDE R12, R4, 0x8, R12 ;  /* 0x00000008040c7825 */ /* 0x000fe400078e020c */
[----:B------:R-:W-:Y:S01]  /*0ae0*/  @!P1 STS.64 [R29+0x18], R18 ;  /* 0x000018121d009388 */ /* 0x000fe20000000a00 */
[----:B------:R-:W-:Y:S06]  /*0af0*/  BAR.SYNC.DEFER_BLOCKING 0x0 ;  /* 0x0000000000007b1d */ /* 0x000fec0000010000 */
[----:B------:R-:W2:Y:S01]  /*0b00*/  LDS.64 R18, [R29+0x18] ;  /* 0x000018001d127984 */ /* 0x000ea20000000a00 */
[----:B------:R-:W-:-:S06]  /*0b10*/  IMAD.WIDE R8, R27, 0x8, R8 ;  /* 0x000000081b087825 */ /* 0x000fcc00078e0208 */
[----:B------:R-:W3:Y:S01]  /*0b20*/  LDG.E.64.CONSTANT R8, desc[UR12][R8.64] ;  /* 0x0000000c08087981 */ /* 0x000ee2000c1e9b00 */
[----:B------:R-:W-:-:S04]  /*0b30*/  UIADD3 UR4, UPT, UPT, UR10, -0x2, URZ ;  /* 0xfffffffe0a047890 */ /* 0x000fc8000fffe0ff */
[----:B------:R-:W-:Y:S01]  /*0b40*/  UIMAD.WIDE.U32 UR4, UR4, 0x8, UR14 ;  /* 0x00000008040478a5 */ /* 0x000fe2000f8e000e */
[----:B--2---:R-:W-:-:S08]  /*0b50*/  DMUL R20, R18, R20 ;  /* 0x0000001412147228 */ /* 0x004fd00000000000 */
[----:B------:R-:W-:-:S07]  /*0b60*/  DFMA R14, R14, -R20, R16 ;  /* 0x800000140e0e722b */ /* 0x000fce0000000010 */
[----:B------:R-:W-:Y:S04]  /*0b70*/  @!P2 STG.E.64 desc[UR12][R10.64], R14 ;  /* 0x0000000e0a00a986 */ /* 0x000fe8000c101b0c */
[----:B------:R-:W-:Y:S01]  /*0b80*/  STS.64 [R2+0x8], R14 ;  /* 0x0000080e02007388 */ /* 0x000fe20000000a00 */
[----:B------:R-:W-:Y:S06]  /*0b90*/  BAR.SYNC.DEFER_BLOCKING 0x0 ;  /* 0x0000000000007b1d */ /* 0x000fec0000010000 */
[----:B------:R-:W2:Y:S01]  /*0ba0*/  @!P1 LDG.E.64 R18, desc[UR12][R12.64] ;  /* 0x0000000c0c129981 */ /* 0x000ea2000c1e1b00 */
[----:B------:R-:W-:Y:S01]  /*0bb0*/  IMAD.U32 R16, RZ, RZ, UR4 ;  /* 0x00000004ff107e24 */ /* 0x000fe2000f8e00ff */
[----:B------:R-:W-:-:S06]  /*0bc0*/  MOV R17, UR5 ;  /* 0x0000000500117c02 */ /* 0x000fcc0008000f00 */
[----:B------:R-:W4:Y:S01]  /*0bd0*/  LDG.E.64.CONSTANT R16, desc[UR12][R16.64] ;  /* 0x0000000c10107981 */ /* 0x000f22000c1e9b00 */
[----:B------:R-:W-:Y:S01]  /*0be0*/  ISETP.NE.AND P0, PT, R24, 0x4, P0 ;  /* 0x000000041800780c */ /* 0x000fe20000705270 */
[----:B------:R-:W-:Y:S02]  /*0bf0*/  UISETP.GT.AND UP0, UPT, UR7, 0x4, UPT ;  /* 0x000000040700788c */ /* 0x000fe4000bf04270 */
[----:B------:R-:W-:Y:S02]  /*0c00*/  UIADD3 UR4, UPT, UPT, UR7, -0x4, URZ ;  /* 0xfffffffc07047890 */ /* 0x000fe4000fffe0ff */
[----:B------:R-:W-:Y:S02]  /*0c10*/  UIADD3 UR8, UP1, UPT, UR8, -0x20, URZ ;  /* 0xffffffe008087890 */ /* 0x000fe4000ff3e0ff */
[----:B------:R-:W-:Y:S02]  /*0c20*/  UIADD3 UR10, UPT, UPT, UR10, -0x4, URZ ;  /* 0xfffffffc0a0a7890 */ /* 0x000fe4000fffe0ff */
[----:B------:R-:W-:Y:S01]  /*0c30*/  UIADD3.X UR9, UPT, UPT, UR9, -0x1, URZ, UP1, !UPT ;  /* 0xffffffff09097890 */ /* 0x000fe20008ffe4ff */
[----:B------:R-:W-:Y:S01]  /*0c40*/  UMOV UR7, UR4 ;  /* 0x0000000400077c82 */ /* 0x000fe20008000000 */
        /* <DEDUP_REMOVED lines=8> */
[----:B------:R-:W0:Y:S06]  /*0cd0*/  LDC.64 R10, c[0x0][0x398] ;  /* 0x0000e600ff0a7b82 */ /* 0x000e2c0000000a00 */
[----:B------:R-:W-:Y:S02]  /*0ce0*/  @!P1 STS.64 [R29+0x18], R14 ;  /* 0x0000180e1d009388 */ /* 0x000fe40000000a00 */
[----:B------:R-:W-:Y:S06]  /*0cf0*/  BAR.SYNC.DEFER_BLOCKING 0x0 ;  /* 0x0000000000007b1d */ /* 0x000fec0000010000 */
[----:B------:R-:W4:Y:S01]  /*0d00*/  LDS.64 R14, [R29+0x18] ;  /* 0x000018001d0e7984 */ /* 0x000f220000000a00 */
[----:B0-----:R-:W-:Y:S01]  /*0d10*/  IMAD.IADD R5, R5, 0x1, -R10 ;  /* 0x0000000105057824 */ /* 0x001fe200078e0a0a */
[----:B------:R-:W-:-:S04]  /*0d20*/  IADD3 R6, PT, PT, R6, -R11, RZ ;  /* 0x8000000b06067210 */ /* 0x000fc80007ffe0ff */
[----:B------:R-:W-:Y:S01]  /*0d30*/  IADD3 R5, PT, PT, R5, -R10, RZ ;  /* 0x8000000a05057210 */ /* 0x000fe20007ffe0ff */
[----:B------:R-:W-:Y:S01]  /*0d40*/  IMAD.IADD R6, R6, 0x1, -R11 ;  /* 0x0000000106067824 */ /* 0x000fe200078e0a0b */
[----:B----4-:R-:W-:-:S08]  /*0d50*/  DMUL R16, R14, R16 ;  /* 0x000000100e107228 */ /* 0x010fd00000000000 */
[----:B------:R-:W-:-:S07]  /*0d60*/  DFMA R16, R8, -R16, R18 ;  /* 0x800000100810722b */ /* 0x000fce0000000012 */
[----:B------:R0:W-:Y:S04]  /*0d70*/  @!P0 STG.E.64 desc[UR12][R12.64], R16 ;  /* 0x000000100c008986 */ /* 0x0001e8000c101b0c */
[----:B------:R0:W-:Y:S01]  /*0d80*/  STS.64 [R2+0x8], R16 ;  /* 0x0000081002007388 */ /* 0x0001e20000000a00 */
[----:B------:R-:W-:-:S04]  /*0d90*/  IMAD.MOV R8, RZ, RZ, -R10 ;  /* 0x000000ffff087224 */ /* 0x000fc800078e0a0a */
[C---:B------:R-:W-:Y:S01]  /*0da0*/  IMAD R7, R8.reuse, 0x4, R7 ;  /* 0x0000000408077824 */ /* 0x040fe200078e0207 */
[C---:B------:R-:W-:Y:S02]  /*0db0*/  LEA R27, R8.reuse, R27, 0x2 ;  /* 0x0000001b081b7211 */ /* 0x040fe400078e10ff */
[----:B------:R-:W-:Y:S01]  /*0dc0*/  LEA R23, R8, R23, 0x2 ;  /* 0x0000001708177211 */ /* 0x000fe200078e10ff */
[----:B------:R-:W-:Y:S02]  /*0dd0*/  IMAD.MOV R8, RZ, RZ, -R11 ;  /* 0x000000ffff087224 */ /* 0x000fe400078e0a0b */
[----:B------:R-:W-:Y:S02]  /*0de0*/  IMAD R5, R10, -0x2, R5 ;  /* 0xfffffffe0a057824 */ /* 0x000fe400078e0205 */
[C---:B------:R-:W-:Y:S01]  /*0df0*/  IMAD R25, R8.reuse, 0x4, R25 ;  /* 0x0000000408197824 */ /* 0x040fe200078e0219 */
[C---:B------:R-:W-:Y:S01]  /*0e00*/  LEA R4, R8.reuse, R4, 0x2 ;  /* 0x0000000408047211 */ /* 0x040fe200078e10ff */
[----:B------:R-:W-:Y:S01]  /*0e10*/  IMAD R6, R11, -0x2, R6 ;  /* 0xfffffffe0b067824 */ /* 0x000fe200078e0206 */
[----:B------:R-:W-:Y:S01]  /*0e20*/  LEA R3, R8, R3, 0x2 ;  /* 0x0000000308037211 */ /* 0x000fe200078e10ff */
[----:B------:R-:W-:Y:S06]  /*0e30*/  BAR.SYNC.DEFER_BLOCKING 0x0 ;  /* 0x0000000000007b1d */ /* 0x000fec0000010000 */
[----:B0-----:R-:W-:Y:S05]  /*0e40*/  BRA.U UP0, `(.L_x_213) ;  /* 0xfffffff500e47547 */ /* 0x001fea000b83ffff */
[----:B------:R-:W-:Y:S05]  /*0e50*/  EXIT ;  /* 0x000000000000794d */ /* 0x000fea0003800000 */
.L_x_214:
        /* <DEDUP_REMOVED lines=10> */
.L_x_516:


//--------------------- .text._Z33compute_hh_trafo_cuda_kernel_realIdLj4EEvPT_PKS0_S3_iii --------------------------
	.section	.text._Z33compute_hh_trafo_cuda_kernel_realIdLj4EEvPT_PKS0_S3_iii,"ax",@progbits
	.align	128
        .global         _Z33compute_hh_trafo_cuda_kernel_realIdLj4EEvPT_PKS0_S3_iii
        .type           _Z33compute_hh_trafo_cuda_kernel_realIdLj4EEvPT_PKS0_S3_iii,@function
        .size           _Z33compute_hh_trafo_cuda_kernel_realIdLj4EEvPT_PKS0_S3_iii,(.L_x_517 - _Z33compute_hh_trafo_cuda_kernel_realIdLj4EEvPT_PKS0_S3_iii)
        .other          _Z33compute_hh_trafo_cuda_kernel_realIdLj4EEvPT_PKS0_S3_iii,@"STO_CUDA_ENTRY STV_DEFAULT"
_Z33compute_hh_trafo_cuda_kernel_realIdLj4EEvPT_PKS0_S3_iii:
.text._Z33compute_hh_trafo_cuda_kernel_realIdLj4EEvPT_PKS0_S3_iii:
        /* <DEDUP_REMOVED lines=20> */
[----:B------:R-:W1:Y:S01]  /*0140*/  LDCU UR6, c[0x0][0x360] ;  /* 0x00006c00ff0677ac */ /* 0x000e620008000800 */
[----:B0-----:R-:W-:Y:S01]  /*0150*/  LOP3.LUT P0, R5, R6, 0x3, RZ, 0xc0, !PT ;  /* 0x0000000306057812 */ /* 0x001fe2000780c0ff */
[----:B------:R-:W-:Y:S01]  /*0160*/  IMAD.U32 R14, RZ, RZ, UR8 ;  /* 0x00000008ff0e7e24 */ /* 0x000fe2000f8e00ff */
[----:B------:R-:W0:Y:S01]  /*0170*/  LDCU UR4, c[0x0][0x3a0] ;  /* 0x00007400ff0477ac */ /* 0x000e220008000800 */
[----:B------:R-:W-:Y:S02]  /*0180*/  IMAD.MOV.U32 R4, RZ, RZ, R7 ;  /* 0x000000ffff047224 */ /* 0x000fe400078e0007 */
[----:B------:R-:W-:Y:S01]  /*0190*/  IMAD R3, R3, R14, R0 ;  /* 0x0000000e03037224 */ /* 0x000fe200078e0200 */
[----:B-1----:R-:W-:Y:S01]  /*01a0*/  UIADD3 UR6, UPT, UPT, UR6, -0x1, URZ ;  /* 0xffffffff06067890 */ /* 0x002fe2000fffe0ff */
[----:B0-----:R-:W-:-:S06]  /*01b0*/  UMOV UR7, UR4 ;  /* 0x0000000400077c82 */ /* 0x001fcc0008000000 */
[----:B------:R-:W-:Y:S05]  /*01c0*/  @!P0 BRA `(.L_x_215) ;  /* 0x0000000000ec8947 */ /* 0x000fea0003800000 */
[----:B------:R-:W0:Y:S01]  /*01d0*/  LDC.64 R10, c[0x0][0x380] ;  /* 0x0000e000ff0a7b82 */ /* 0x000e220000000a00 */
[----:B------:R-:W-:Y:S01]  /*01e0*/  ISETP.NE.AND P1, PT, R0, RZ, PT ;  /* 0x000000ff0000720c */ /* 0x000fe20003f25270 */
[----:B------:R-:W1:Y:S01]  /*01f0*/  LDCU.64 UR10, c[0x0][0x390] ;  /* 0x00007200ff0a77ac */ /* 0x000e620008000a00 */
[----:B------:R-:W-:-:S05]  /*0200*/  IADD3 R5, PT, PT, -R5, RZ, RZ ;  /* 0x000000ff05057210 */ /* 0x000fca0007ffe1ff */
[----:B------:R-:W2:Y:S08]  /*0210*/  LDC.64 R8, c[0x0][0x388] ;  /* 0x0000e200ff087b82 */ /* 0x000eb00000000a00 */
[----:B------:R-:W3:Y:S02]  /*0220*/  LDC.64 R6, c[0x0][0x398] ;  /* 0x0000e600ff067b82 */ /* 0x000ee40000000a00 */
.L_x_218:
[----:B0---4-:R-:W-:-:S05]  /*0230*/  IMAD.WIDE R12, R4, 0x8, R10 ;  /* 0x00000008040c7825 */ /* 0x011fca00078e020a */
[----:B------:R-:W4:Y:S01]  /*0240*/  @!P1 LDG.E.64 R20, desc[UR12][R12.64] ;  /* 0x0000000c0c149981 */ /* 0x000f22000c1e1b00 */
[----:B--2---:R-:W-:-:S06]  /*0250*/  IMAD.WIDE R14, R3, 0x8, R8 ;  /* 0x00000008030e7825 */ /* 0x004fcc00078e0208 */
[----:B------:R-:W2:Y:S01]  /*0260*/  LDG.E.64.CONSTANT R14, desc[UR12][R14.64] ;  /* 0x0000000c0e0e7981 */ /* 0x000ea2000c1e9b00 */
[----:B------:R-:W-:Y:S01]  /*0270*/  MOV R23, 0x400 ;  /* 0x0000040000177802 */ /* 0x000fe20000000f00 */
[----:B------:R-:W-:Y:S01]  /*0280*/  UIADD3 UR7, UPT, UPT, UR4, -0x1, URZ ;  /* 0xffffffff04077890 */ /* 0x000fe2000fffe0ff */
[----:B------:R-:W-:Y:S01]  /*0290*/  LOP3.LUT P0, RZ, R0, 0x3fe, RZ, 0xc0, !PT ;  /* 0x000003fe00ff7812 */ /* 0x000fe2000780c0ff */
[----:B------:R-:W0:Y:S01]  /*02a0*/  S2R R22, SR_CgaCtaId ;  /* 0x0000000000167919 */ /* 0x000e220000008800 */
[----:B------:R-:W-:Y:S01]  /*02b0*/  BSSY.RECONVERGENT B0, `(.L_x_216) ;  /* 0x0000015000007945 */ /* 0x000fe20003800200 */
[----:B------:R-:W-:Y:S01]  /*02c0*/  VIADD R19, R23, 0x28 ;  /* 0x0000002817137836 */ /* 0x000fe20000000000 */
[----:B0-----:R-:W-:-:S04]  /*02d0*/  @!P1 LEA R29, R22, R23, 0x18 ;  /* 0x00000017161d9211 */ /* 0x001fc800078ec0ff */
[----:B------:R-:W-:-:S05]  /*02e0*/  LEA R25, R22, R19, 0x18 ;  /* 0x0000001316197211 */ /* 0x000fca00078ec0ff */
[----:B------:R-:W-:Y:S01]  /*02f0*/  IMAD R27, R0, 0x8, R25 ;  /* 0x00000008001b7824 */ /* 0x000fe200078e0219 */
[----:B----4-:R-:W-:Y:S04]  /*0300*/  @!P1 STS.64 [R29], R20 ;  /* 0x000000141d009388 */ /* 0x010fe80000000a00 */
[----:B------:R-:W2:Y:S02]  /*0310*/  LDS.64 R16, [R2] ;  /* 0x0000000002107984 */ /* 0x000ea40000000a00 */
[----:B--2---:R-:W-:-:S07]  /*0320*/  DMUL R18, R16, R14 ;  /* 0x0000000e10127228 */ /* 0x004fce0000000000 */
[----:B------:R0:W-:Y:S01]  /*0330*/  STS.64 [R27], R18 ;  /* 0x000000121b007388 */ /* 0x0001e20000000a00 */
[----:B------:R-:W-:Y:S06]  /*0340*/  BAR.SYNC.DEFER_BLOCKING 0x0 ;  /* 0x0000000000007b1d */ /* 0x000fec0000010000 */
[----:B------:R-:W-:Y:S05]  /*0350*/  @P0 BRA `(.L_x_217) ;  /* 0x0000000000280947 */ /* 0x000fea0003800000 */
[----:B0-----:R-:W-:Y:S01]  /*0360*/  LDS.64 R18, [R27+0x10] ;  /* 0x000010001b127984 */ /* 0x001fe20000000a00 */
[----:B------:R-:W-:-:S03]  /*0370*/  ISETP.NE.AND P1, PT, R0, RZ, PT ;  /* 0x000000ff0000720c */ /* 0x000fc60003f25270 */
[----:B------:R-:W0:Y:S10]  /*0380*/  LDS.64 R20, [R27] ;  /* 0x000000001b147984 */ /* 0x000e340000000a00 */
[----:B------:R-:W-:Y:S01]  /*0390*/  @!P1 LEA R29, R22, R23, 0x18 ;  /* 0x00000017161d9211 */ /* 0x000fe200078ec0ff */
[----:B0-----:R-:W-:-:S07]  /*03a0*/  DADD R24, R18, R20 ;  /* 0x0000000012187229 */ /* 0x001fce0000000014 */
[----:B------:R-:W-:Y:S04]  /*03b0*/  STS.64 [R27], R24 ;  /* 0x000000181b007388 */ /* 0x000fe80000000a00 */
[----:B------:R-:W-:Y:S04]  /*03c0*/  @!P1 LDS.64 R18, [R29+0x30] ;  /* 0x000030001d129984 */ /* 0x000fe80000000a00 */
[----:B------:R-:W0:Y:S02]  /*03d0*/  @!P1 LDS.64 R20, [R29+0x28] ;  /* 0x000028001d149984 */ /* 0x000e240000000a00 */
[----:B0-----:R-:W-:-:S07]  /*03e0*/  @!P1 DADD R18, R18, R20 ;  /* 0x0000000012129229 */ /* 0x001fce0000000014 */
[----:B------:R2:W-:Y:S04]  /*03f0*/  @!P1 STS.64 [R29+0x28], R18 ;  /* 0x000028121d009388 */ /* 0x0005e80000000a00 */
.L_x_217:
[----:B-1----:R-:W-:Y:S05]  /*0400*/  BSYNC.RECONVERGENT B0 ;  /* 0x0000000000007941 */ /* 0x002fea0003800200 */
.L_x_216:
[----:B------:R-:W-:Y:S01]  /*0410*/  UIMAD.WIDE.U32 UR8, UR7, 0x8, UR10 ;  /* 0x00000008070878a5 */ /* 0x000fe2000f8e000a */
[----:B------:R-:W-:Y:S05]  /*0420*/  BAR.SYNC.DEFER_BLOCKING 0x0 ;  /* 0x0000000000007b1d */ /* 0x000fea0000010000 */
[----:B------:R-:W-:Y:S01]  /*0430*/  MOV R24, UR8 ;  /* 0x0000000800187c02 */ /* 0x000fe20008000f00 */
[----:B------:R-:W-:-:S05]  /*0440*/  IMAD.U32 R25, RZ, RZ, UR9 ;  /* 0x00000009ff197e24 */ /* 0x000fca000f8e00ff */
[----:B0-2---:R-:W2:Y:S01]  /*0450*/  LDG.E.64.CONSTANT R18, desc[UR12][R24.64] ;  /* 0x0000000c18127981 */ /* 0x005ea2000c1e9b00 */
[----:B------:R-:W-:Y:S01]  /*0460*/  LEA R20, R22, R23, 0x18 ;  /* 0x0000001716147211 */ /* 0x000fe200078ec0ff */
[----:B------:R-:W-:Y:S01]  /*0470*/  IMAD.U32 R22, RZ, RZ, UR4 ;  /* 0x00000004ff167e24 */ /* 0x000fe2000f8e00ff */
[----:B------:R-:W-:Y:S01]  /*0480*/  ISETP.NE.AND P0, PT, R0, UR6, PT ;  /* 0x0000000600007c0c */ /* 0x000fe2000bf05270 */
[----:B------:R-:W-:Y:S01]  /*0490*/  UMOV UR4, UR7 ;  /* 0x0000000700047c82 */ /* 0x000fe20008000000 */
[----:B------:R-:W-:Y:S02]  /*04a0*/  IADD3 R5, PT, PT, R5, 0x1, RZ ;  /* 0x0000000105057810 */ /* 0x000fe40007ffe0ff */
[----:B------:R-:W-:Y:S01]  /*04b0*/  ISETP.NE.AND P0, PT, R22, 0x1, P0 ;  /* 0x000000011600780c */ /* 0x000fe20000705270 */
[----:B------:R-:W2:Y:S02]  /*04c0*/  LDS.64 R20, [R20+0x28] ;  /* 0x0000280014147984 */ /* 0x000ea40000000a00 */
[----:B--2---:R-:W-:-:S08]  /*04d0*/  DMUL R18, R20, R18 ;  /* 0x0000001214127228 */ /* 0x004fd00000000000 */
[----:B------:R-:W-:Y:S01]  /*04e0*/  DFMA R18, R14, -R18, R16 ;  /* 0x800000120e12722b */ /* 0x000fe20000000010 */
[----:B---3--:R-:W-:Y:S02]  /*04f0*/  IMAD.MOV.U32 R15, RZ, RZ, R7 ;  /* 0x000000ffff0f7224 */ /* 0x008fe400078e0007 */
[----:B------:R-:W-:-:S04]  /*0500*/  IMAD.MOV.U32 R14, RZ, RZ, R6 ;  /* 0x000000ffff0e7224 */ /* 0x000fc800078e0006 */
[----:B------:R4:W-:Y:S01]  /*0510*/  @!P0 STG.E.64 desc[UR12][R12.64], R18 ;  /* 0x000000120c008986 */ /* 0x0009e2000c101b0c */
[----:B------:R-:W-:Y:S01]  /*0520*/  ISETP.NE.AND P0, PT, R5, RZ, PT ;  /* 0x000000ff0500720c */ /* 0x000fe20003f05270 */
[----:B------:R-:W-:Y:S01]  /*0530*/  IMAD.IADD R3, R3, 0x1, -R14 ;  /* 0x0000000103037824 */ /* 0x000fe200078e0a0e */
[----:B------:R-:W-:Y:S01]  /*0540*/  IADD3 R4, PT, PT, R4, -R15, RZ ;  /* 0x8000000f04047210 */ /* 0x000fe20007ffe0ff */
[----:B------:R4:W-:Y:S01]  /*0550*/  STS.64 [R2+0x8], R18 ;  /* 0x0000081202007388 */ /* 0x0009e20000000a00 */
[----:B------:R-:W-:Y:S09]  /*0560*/  BAR.SYNC.DEFER_BLOCKING 0x0 ;  /* 0x0000000000007b1d */ /* 0x000ff20000010000 */
[----:B------:R-:W-:Y:S05]  /*0570*/  @P0 BRA `(.L_x_218) ;  /* 0xfffffffc002c0947 */ /* 0x000fea000383ffff */
.L_x_215:
[----:B------:R-:W0:Y:S02]  /*0580*/  LDC R5, c[0x0][0x3a0] ;  /* 0x0000e800ff057b82 */ /* 0x000e240000000800 */
[----:B0-----:R-:W-:-:S13]  /*0590*/  ISETP.GE.U32.AND P0, PT, R5, 0x4, PT ;  /* 0x000000040500780c */ /* 0x001fda0003f06070 */
[----:B------:R-:W-:Y:S05]  /*05a0*/  @!P0 EXIT ;  /* 0x000000000000894d */ /* 0x000fea0003800000 */
[----:B------:R-:W0:Y:S01]  /*05b0*/  LDCU.64 UR4, c[0x0][0x390] ;  /* 0x00007200ff0477ac */ /* 0x000e220008000a00 */
[----:B------:R-:W1:Y:S01]  /*05c0*/  LDC.64 R8, c[0x0][0x388] ;  /* 0x0000e200ff087b82 */ /* 0x000e620000000a00 */
[----:B------:R-:W-:Y:S01]  /*05d0*/  IADD3 R27, PT, PT, -R15, RZ, RZ ;  /* 0x000000ff0f1b7210 */ /* 0x000fe20007ffe1ff */
[--C-:B------:R-:W-:Y:S01]  /*05e0*/  IMAD.MOV R10, RZ, RZ, -R14.reuse ;  /* 0x000000ffff0a7224 */ /* 0x100fe200078e0a0e */
[----:B------:R-:W-:Y:S01]  /*05f0*/  UIADD3 UR8, UPT, UPT, UR7, -0x1, URZ ;  /* 0xffffffff07087890 */ /* 0x000fe2000fffe0ff */
[----:B------:R-:W-:Y:S01]  /*0600*/  ISETP.NE.AND P1, PT, R0, RZ, PT ;  /* 0x000000ff0000720c */ /* 0x000fe20003f25270 */
[----:B------:R-:W-:Y:S01]  /*0610*/  IMAD.IADD R5, R3, 0x1, -R14 ;  /* 0x0000000103057824 */ /* 0x000fe200078e0a0e */
[----:B------:R-:W-:Y:S01]  /*0620*/  IADD3 R6, PT, PT, R4, -R15, RZ ;  /* 0x8000000f04067210 */ /* 0x000fe20007ffe0ff */
[C---:B------:R-:W-:Y:S01]  /*0630*/  IMAD R25, R27.reuse, 0x3, R4 ;  /* 0x000000031b197824 */ /* 0x040fe200078e0204 */
[----:B------:R-:W-:Y:S01]  /*0640*/  LEA R27, R27, R4, 0x1 ;  /* 0x000000041b1b7211 */ /* 0x000fe200078e08ff */
[C-C-:B------:R-:W-:Y:S01]  /*0650*/  IMAD R7, R10.reuse, 0x3, R3.reuse ;  /* 0x000000030a077824 */ /* 0x140fe200078e0203 */
[----:B------:R-:W-:Y:S01]  /*0660*/  UIADD3 UR10, UPT, UPT, UR7, -0x2, URZ ;  /* 0xfffffffe070a7890 */ /* 0x000fe2000fffe0ff */
[----:B------:R-:W-:Y:S01]  /*0670*/  IMAD R23, R10, 0x2, R3 ;  /* 0x000000020a177824 */ /* 0x000fe200078e0203 */
[----:B------:R-:W2:Y:S01]  /*0680*/  LDCU.64 UR14, c[0x0][0x390] ;  /* 0x00007200ff0e77ac */ /* 0x000ea20008000a00 */
[----:B0-----:R-:W-:-:S07]  /*0690*/  UIMAD.WIDE.U32 UR4, UR8, 0x8, UR4 ;  /* 0x00000008080478a5 */ /* 0x001fce000f8e0004 */
[----:B------:R-:W-:Y:S01]  /*06a0*/  UMOV UR8, UR4 ;  /* 0x0000000400087c82 */ /* 0x000fe20008000000 */
[----:B------:R-:W-:-:S05]  /*06b0*/  UMOV UR9, UR5 ;  /* 0x0000000500097c82 */ /* 0x000fca0008000000 */
.L_x_227:
[----:B0---4-:R-:W0:Y:S02]  /*06c0*/  @!P1 LDC.64 R12, c[0x0][0x380] ;  /* 0x0000e000ff0c9b82 */ /* 0x011e240000000a00 */
[----:B0-----:R-:W-:-:S06]  /*06d0*/  @!P1 IMAD.WIDE R12, R4, 0x8, R12 ;  /* 0x00000008040c9825 */ /* 0x001fcc00078e020c */
[----:B------:R-:W3:Y:S01]  /*06e0*/  @!P1 LDG.E.64 R12, desc[UR12][R12.64] ;  /* 0x0000000c0c0c9981 */ /* 0x000ee2000c1e1b00 */
[----:B-1----:R-:W-:-:S06]  /*06f0*/  IMAD.WIDE R14, R3, 0x8, R8 ;  /* 0x00000008030e7825 */ /* 0x002fcc00078e0208 */
[----:B------:R-:W4:Y:S01]  /*0700*/  LDG.E.64.CONSTANT R14, desc[UR12][R14.64] ;  /* 0x0000000c0e0e7981 */ /* 0x000f22000c1e9b00 */
[----:B------:R-:W-:Y:S01]  /*0710*/  MOV R19, 0x400 ;  /* 0x0000040000137802 */ /* 0x000fe20000000f00 */
[----:B------:R-:W-:Y:S01]  /*0720*/  BSSY.RECONVERGENT B0, `(.L_x_219) ;  /* 0x0000017000007945 */ /* 0x000fe20003800200 */
[----:B------:R-:W-:Y:S01]  /*0730*/  LOP3.LUT P2, RZ, R0, 0x3fe, RZ, 0xc0, !PT ;  /* 0x000003fe00ff7812 */ /* 0x000fe2000784c0ff */
[----:B------:R-:W0:Y:S02]  /*0740*/  S2R R24, SR_CgaCtaId ;  /* 0x0000000000187919 */ /* 0x000e240000008800 */
[----:B------:R-:W-:Y:S01]  /*0750*/  VIADD R11, R19, 0x28 ;  /* 0x00000028130b7836 */ /* 0x000fe20000000000 */
[----:B0-----:R-:W-:-:S04]  /*0760*/  @!P1 LEA R17, R24, R19, 0x18 ;  /* 0x0000001318119211 */ /* 0x001fc800078ec0ff */
[----:B------:R-:W-:-:S04]  /*0770*/  LEA R29, R24, R11, 0x18 ;  /* 0x0000000b181d7211 */ /* 0x000fc800078ec0ff */
[----:B------:R-:W-:Y:S01]  /*0780*/  LEA R22, R0, R29, 0x3 ;  /* 0x0000001d00167211 */ /* 0x000fe200078e18ff */
[----:B---3--:R-:W-:Y:S04]  /*0790*/  @!P1 STS.64 [R17], R12 ;  /* 0x0000000c11009388 */ /* 0x008fe80000000a00 */
[----:B------:R-:W4:Y:S02]  /*07a0*/  LDS.64 R20, [R2] ;  /* 0x0000000002147984 */ /* 0x000f240000000a00 */
[----:B----4-:R-:W-:-:S07]  /*07b0*/  DMUL R10, R20, R14 ;  /* 0x0000000e140a7228 */ /* 0x010fce0000000000 */
[----:B------:R0:W-:Y:S01]  /*07c0*/  STS.64 [R22], R10 ;  /* 0x0000000a16007388 */ /* 0x0001e20000000a00 */
[----:B------:R-:W-:Y:S06]  /*07d0*/  BAR.SYNC.DEFER_BLOCKING 0x0 ;  /* 0x0000000000007b1d */ /* 0x000fec0000010000 */
[----:B------:R-:W-:Y:S05]  /*07e0*/  @P2 BRA `(.L_x_220) ;  /* 0x0000000000282947 */ /* 0x000fea0003800000 */
[----:B------:R-:W-:Y:S01]  /*07f0*/  LDS.64 R12, [R22+0x10] ;  /* 0x00001000160c7984 */ /* 0x000fe20000000a00 */
[----:B------:R-:W-:-:S03]  /*0800*/  ISETP.NE.AND P0, PT, R0, RZ, PT ;  /* 0x000000ff0000720c */ /* 0x000fc60003f05270 */
[----:B0-----:R-:W0:Y:S10]  /*0810*/  LDS.64 R10, [R22] ;  /* 0x00000000160a7984 */ /* 0x001e340000000a00 */
[----:B------:R-:W-:Y:S01]  /*0820*/  @!P0 LEA R29, R24, R19, 0x18 ;  /* 0x00000013181d8211 */ /* 0x000fe200078ec0ff */
[----:B0-----:R-:W-:-:S07]  /*0830*/  DADD R16, R12, R10 ;  /* 0x000000000c107229 */ /* 0x001fce000000000a */
[----:B------:R-:W-:Y:S04]  /*0840*/  STS.64 [R22], R16 ;  /* 0x0000001016007388 */ /* 0x000fe80000000a00 */
[----:B------:R-:W-:Y:S04]  /*0850*/  @!P0 LDS.64 R12, [R29+0x30] ;  /* 0x000030001d0c8984 */ /* 0x000fe80000000a00 */
[----:B------:R-:W0:Y:S02]  /*0860*/  @!P0 LDS.64 R10, [R29+0x28] ;  /* 0x000028001d0a8984 */ /* 0x000e240000000a00 */
[----:B0-----:R-:W-:-:S07]  /*0870*/  @!P0 DADD R10, R12, R10 ;  /* 0x000000000c0a8229 */ /* 0x001fce000000000a */
[----:B------:R1:W-:Y:S04]  /*0880*/  @!P0 STS.64 [R29+0x28], R10 ;  /* 0x0000280a1d008388 */ /* 0x0003e80000000a00 */
.L_x_220:
[----:B--2---:R-:W-:Y:S05]  /*0890*/  BSYNC.RECONVERGENT B0 ;  /* 0x0000000000007941 */ /* 0x004fea0003800200 */
.L_x_219:
[----:B------:R-:W-:Y:S01]  /*08a0*/  IMAD.U32 R28, RZ, RZ, UR8 ;  /* 0x00000008ff1c7e24 */ /* 0x000fe2000f8e00ff */
[----:B-1----:R-:W-:Y:S01]  /*08b0*/  MOV R29, UR9 ;  /* 0x00000009001d7c02 */ /* 0x002fe20008000f00 */
[----:B------:R-:W-:Y:S06]  /*08c0*/  BAR.SYNC.DEFER_BLOCKING 0x0 ;  /* 0x0000000000007b1d */ /* 0x000fec0000010000 */
[----:B------:R-:W2:Y:S01]  /*08d0*/  LDG.E.64.CONSTANT R16, desc[UR12][R28.64] ;  /* 0x0000000c1c107981 */ /* 0x000ea2000c1e9b00 */
[----:B------:R-:W-:Y:S01]  /*08e0*/  LEA R24, R24, R19, 0x18 ;  /* 0x0000001318187211 */ /* 0x000fe200078ec0ff */
[----:B0-----:R-:W-:Y:S01]  /*08f0*/  IMAD.U32 R10, RZ, RZ, UR10 ;  /* 0x0000000aff0a7e24 */ /* 0x001fe2000f8e00ff */
[----:B------:R-:W-:-:S02]  /*0900*/  ISETP.NE.AND P0, PT, R0, UR6, PT ;  /* 0x0000000600007c0c */ /* 0x000fc4000bf05270 */
[----:B------:R-:W-:Y:S02]  /*0910*/  ISETP.NE.AND P1, PT, R0, RZ, PT ;  /* 0x000000ff0000720c */ /* 0x000fe40003f25270 */
[----:B------:R-:W-:Y:S01]  /*0920*/  ISETP.NE.AND P3, PT, R10, -0x1, P0 ;  /* 0xffffffff0a00780c */ /* 0x000fe20000765270 */
[----:B------:R-:W2:Y:S10]  /*0930*/  LDS.64 R18, [R24+0x28] ;  /* 0x0000280018127984 */ /* 0x000eb40000000a00 */
[----:B------:R-:W0:Y:S08]  /*0940*/  @!P1 LDC.64 R10, c[0x0][0x380] ;  /* 0x0000e000ff0a9b82 */ /* 0x000e300000000a00 */
[----:B------:R-:W1:Y:S02]  /*0950*/  @!P3 LDC.64 R12, c[0x0][0x380] ;  /* 0x0000e000ff0cbb82 */ /* 0x000e640000000a00 */
[----:B-1----:R-:W-:Y:S01]  /*0960*/  @!P3 IMAD.WIDE R12, R4, 0x8, R12 ;  /* 0x00000008040cb825 */ /* 0x002fe200078e020c */
[----:B--2---:R-:W-:-:S03]  /*0970*/  DMUL R16, R18, R16 ;  /* 0x0000001012107228 */ /* 0x004fc60000000000 */
[----:B0-----:R-:W-:-:S05]  /*0980*/  @!P1 IMAD.WIDE R18, R6, 0x8, R10 ;  /* 0x0000000806129825 */ /* 0x001fca00078e020a */
[----:B------:R-:W-:-:S07]  /*0990*/  DFMA R16, R14, -R16, R20 ;  /* 0x800000100e10722b */ /* 0x000fce0000000014 */
[----:B------:R-:W-:Y:S04]  /*09a0*/  STS.64 [R2+0x8], R16 ;  /* 0x0000081002007388 */ /* 0x000fe80000000a00 */
[----:B------:R-:W-:Y:S01]  /*09b0*/  @!P3 STG.E.64 desc[UR12][R12.64], R16 ;  /* 0x000000100c00b986 */ /* 0x000fe2000c101b0c */
[----:B------:R-:W-:Y:S06]  /*09c0*/  BAR.SYNC.DEFER_BLOCKING 0x0 ;  /* 0x0000000000007b1d */ /* 0x000fec0000010000 */
[----:B------:R-:W2:Y:S01]  /*09d0*/  @!P1 LDG.E.64 R18, desc[UR12][R18.64] ;  /* 0x0000000c12129981 */ /* 0x000ea2000c1e1b00 */
[----:B------:R-:W-:-:S06]  /*09e0*/  IMAD.WIDE R14, R5, 0x8, R8 ;  /* 0x00000008050e7825 */ /* 0x000fcc00078e0208 */
[----:B------:R-:W3:Y:S01]  /*09f0*/  LDG.E.64.CONSTANT R14, desc[UR12][R14.64] ;  /* 0x0000000c0e0e7981 */ /* 0x000ee2000c1e9b00 */
[----:B------:R-:W-:Y:S03]  /*0a00*/  BSSY.RECONVERGENT B0, `(.L_x_221) ;  /* 0x000000f000007945 */ /* 0x000fe60003800200 */
[----:B--2---:R-:W-:Y:S04]  /*0a10*/  @!P1 STS.64 [R24], R18 ;  /* 0x0000001218009388 */ /* 0x004fe80000000a00 */
[----:B------:R-:W3:Y:S02]  /*0a20*/  LDS.64 R20, [R2] ;  /* 0x0000000002147984 */ /* 0x000ee40000000a00 */
[----:B---3--:R-:W-:-:S07]  /*0a30*/  DMUL R10, R20, R14 ;  /* 0x0000000e140a7228 */ /* 0x008fce0000000000 */
[----:B------:R0:W-:Y:S01]  /*0a40*/  STS.64 [R22], R10 ;  /* 0x0000000a16007388 */ /* 0x0001e20000000a00 */
[----:B------:R-:W-:Y:S06]  /*0a50*/  BAR.SYNC.DEFER_BLOCKING 0x0 ;  /* 0x0000000000007b1d */ /* 0x000fec0000010000 */
[----:B------:R-:W-:Y:S05]  /*0a60*/  @P2 BRA `(.L_x_222) ;  /* 0x0000000000202947 */ /* 0x000fea0003800000 */
[----:B------:R-:W-:Y:S04]  /*0a70*/  LDS.64 R12, [R22+0x10] ;  /* 0x00001000160c7984 */ /* 0x000fe80000000a00 */
[----:B0-----:R-:W0:Y:S02]  /*0a80*/  LDS.64 R10, [R22] ;  /* 0x00000000160a7984 */ /* 0x001e240000000a00 */
[----:B0-----:R-:W-:-:S07]  /*0a90*/  DADD R16, R12, R10 ;  /* 0x000000000c107229 */ /* 0x001fce000000000a */
[----:B------:R-:W-:Y:S04]  /*0aa0*/  STS.64 [R22], R16 ;  /* 0x0000001016007388 */ /* 0x000fe80000000a00 */
[----:B------:R-:W-:Y:S04]  /*0ab0*/  @!P1 LDS.64 R12, [R24+0x30] ;  /* 0x00003000180c9984 */ /* 0x000fe80000000a00 */
[----:B------:R-:W0:Y:S02]  /*0ac0*/  @!P1 LDS.64 R10, [R24+0x28] ;  /* 0x00002800180a9984 */ /* 0x000e240000000a00 */
[----:B0-----:R-:W-:-:S07]  /*0ad0*/  @!P1 DADD R10, R12, R10 ;  /* 0x000000000c0a9229 */ /* 0x001fce000000000a */
[----:B------:R1:W-:Y:S04]  /*0ae0*/  @!P1 STS.64 [R24+0x28], R10 ;  /* 0x0000280a18009388 */ /* 0x0003e80000000a00 */
.L_x_222:
[----:B------:R-:W-:Y:S05]  /*0af0*/  BSYNC.RECONVERGENT B0 ;  /* 0x0000000000007941 */ /* 0x000fea0003800200 */
.L_x_221:
[----:B------:R-:W-:Y:S01]  /*0b00*/  UIMAD.WIDE.U32 UR4, UR10, 0x8, UR14 ;  /* 0x000000080a0478a5 */ /* 0x000fe2000f8e000e */
[----:B------:R-:W-:Y:S05]  /*0b10*/  BAR.SYNC.DEFER_BLOCKING 0x0 ;  /* 0x0000000000007b1d */ /* 0x000fea0000010000 */
[----:B------:R-:W-:Y:S01]  /*0b20*/  MOV R28, UR4 ;  /* 0x00000004001c7c02 */ /* 0x000fe20008000f00 */
[----:B------:R-:W-:-:S05]  /*0b30*/  IMAD.U32 R29, RZ, RZ, UR5 ;  /* 0x00000005ff1d7e24 */ /* 0x000fca000f8e00ff */
[----:B------:R-:W2:Y:S01]  /*0b40*/  LDG.E.64.CONSTANT R16, desc[UR12][R28.64] ;  /* 0x0000000c1c107981 */ /* 0x000ea2000c1e9b00 */
[----:B01----:R-:W-:-:S04]  /*0b50*/  MOV R10, UR7 ;  /* 0x00000007000a7c02 */ /* 0x003fc80008000f00 */
[----:B------:R-:W-:Y:S02]  /*0b60*/  ISETP.NE.AND P3, PT, R10, 0x2, P0 ;  /* 0x000000020a00780c */ /* 0x000fe40000765270 */
[----:B------:R-:W0:Y:S01]  /*0b70*/  @!P1 LDC.64 R10, c[0x0][0x380] ;  /* 0x0000e000ff0a9b82 */ /* 0x000e220000000a00 */
[----:B------:R-:W2:Y:S10]  /*0b80*/  LDS.64 R18, [R24+0x28] ;  /* 0x0000280018127984 */ /* 0x000eb40000000a00 */
[----:B------:R-:W1:Y:S01]  /*0b90*/  @!P3 LDC.64 R12, c[0x0][0x380] ;  /* 0x0000e000ff0cbb82 */ /* 0x000e620000000a00 */
[----:B--2---:R-:W-:-:S08]  /*0ba0*/  DMUL R16, R18, R16 ;  /* 0x0000001012107228 */ /* 0x004fd00000000000 */
[----:B------:R-:W-:Y:S01]  /*0bb0*/  DFMA R16, R14, -R16, R20 ;  /* 0x800000100e10722b */ /* 0x000fe20000000014 */
[----:B-1----:R-:W-:-:S04]  /*0bc0*/  @!P3 IMAD.WIDE R14, R6, 0x8, R12 ;  /* 0x00000008060eb825 */ /* 0x002fc800078e020c */
[----:B0-----:R-:W-:Y:S02]  /*0bd0*/  @!P1 IMAD.WIDE R20, R27, 0x8, R10 ;  /* 0x000000081b149825 */ /* 0x001fe400078e020a */
        /* <DEDUP_REMOVED lines=14> */
[----:B------:R-:W0:Y:S02]  /*0cc0*/  LDS.64 R14, [R22] ;  /* 0x00000000160e7984 */ /* 0x000e240000000a00 */
[----:B0-----:R-:W-:-:S07]  /*0cd0*/  DADD R18, R16, R14 ;  /* 0x0000000010127229 */ /* 0x001fce000000000e */
[----:B------:R-:W-:Y:S04]  /*0ce0*/  STS.64 [R22], R18 ;  /* 0x0000001216007388 */ /* 0x000fe80000000a00 */
[----:B------:R-:W-:Y:S04]  /*0cf0*/  @!P1 LDS.64 R16, [R24+0x30] ;  /* 0x0000300018109984 */ /* 0x000fe80000000a00 */
[----:B------:R-:W0:Y:S02]  /*0d00*/  @!P1 LDS.64 R14, [R24+0x28] ;  /* 0x00002800180e9984 */ /* 0x000e240000000a00 */
[----:B0-----:R-:W-:-:S07]  /*0d10*/  @!P1 DADD R14, R16, R14 ;  /* 0x00000000100e9229 */ /* 0x001fce000000000e */
[----:B------:R1:W-:Y:S04]  /*0d20*/  @!P1 STS.64 [R24+0x28], R14 ;  /* 0x0000280e18009388 */ /* 0x0003e80000000a00 */
.L_x_224:
[----:B------:R-:W-:Y:S05]  /*0d30*/  BSYNC.RECONVERGENT B0 ;  /* 0x0000000000007941 */ /* 0x000fea0003800200 */
.L_x_223:
[----:B------:R-:W-:Y:S01]  /*0d40*/  UIADD3 UR4, UPT, UPT, UR10, -0x1, URZ ;  /* 0xffffffff0a047890 */ /* 0x000fe2000fffe0ff */
[----:B------:R-:W-:Y:S03]  /*0d50*/  BAR.SYNC.DEFER_BLOCKING 0x0 ;  /* 0x0000000000007b1d */ /* 0x000fe60000010000 */
[----:B------:R-:W-:Y:S01]  /*0d60*/  UIMAD.WIDE.U32 UR4, UR4, 0x8, UR14 ;  /* 0x00000008040478a5 */ /* 0x000fe2000f8e000e */
[----:B0-----:R-:W-:-:S04]  /*0d70*/  IMAD.U32 R18, RZ, RZ, UR7 ;  /* 0x00000007ff127e24 */ /* 0x001fc8000f8e00ff */
[----:B------:R-:W0:Y:S01]  /*0d80*/  @!P1 LDC.64 R20, c[0x0][0x380] ;  /* 0x0000e000ff149b82 */ /* 0x000e220000000a00 */
[----:B------:R-:W-:Y:S01]  /*0d90*/  IMAD.U32 R28, RZ, RZ, UR4 ;  /* 0x00000004ff1c7e24 */ /* 0x000fe2000f8e00ff */
[----:B------:R-:W-:-:S05]  /*0da0*/  MOV R29, UR5 ;  /* 0x00000005001d7c02 */ /* 0x000fca0008000f00 */
[----:B-1----:R-:W2:Y:S01]  /*0db0*/  LDG.E.64.CONSTANT R14, desc[UR12][R28.64] ;  /* 0x0000000c1c0e7981 */ /* 0x002ea2000c1e9b00 */
[----:B------:R-:W-:-:S03]  /*0dc0*/  ISETP.NE.AND P3, PT, R18, 0x3, P0 ;  /* 0x000000031200780c */ /* 0x000fc60000765270 */
[----:B------:R-:W2:Y:S10]  /*0dd0*/  LDS.64 R16, [R24+0x28] ;  /* 0x0000280018107984 */ /* 0x000eb40000000a00 */
[----:B------:R-:W1:Y:S01]  /*0de0*/  @!P3 LDC.64 R18, c[0x0][0x380] ;  /* 0x0000e000ff12bb82 */ /* 0x000e620000000a00 */
[----:B0-----:R-:W-:-:S04]  /*0df0*/  @!P1 IMAD.WIDE R20, R25, 0x8, R20 ;  /* 0x0000000819149825 */ /* 0x001fc800078e0214 */
[----:B-1----:R-:W-:Y:S01]  /*0e00*/  @!P3 IMAD.WIDE R18, R27, 0x8, R18 ;  /* 0x000000081b12b825 */ /* 0x002fe200078e0212 */
[----:B--2---:R-:W-:-:S08]  /*0e10*/  DMUL R14, R16, R14 ;  /* 0x0000000e100e7228 */ /* 0x004fd00000000000 */
[----:B------:R-:W-:Y:S01]  /*0e20*/  DFMA R28, R10, -R14, R12 ;  /* 0x8000000e0a1c722b */ /* 0x000fe2000000000c */
[----:B------:R-:W0:Y:S06]  /*0e30*/  LDC.64 R10, c[0x0][0x398] ;  /* 0x0000e600ff0a7b82 */ /* 0x000e2c0000000a00 */
[----:B------:R-:W-:Y:S04]  /*0e40*/  STS.64 [R2+0x8], R28 ;  /* 0x0000081c02007388 */ /* 0x000fe80000000a00 */
[----:B------:R-:W-:Y:S01]  /*0e50*/  @!P3 STG.E.64 desc[UR12][R18.64], R28 ;  /* 0x0000001c1200b986 */ /* 0x000fe2000c101b0c */
[----:B------:R-:W-:Y:S06]  /*0e60*/  BAR.SYNC.DEFER_BLOCKING 0x0 ;  /* 0x0000000000007b1d */ /* 0x000fec0000010000 */
[----:B------:R-:W2:Y:S01]  /*0e70*/  @!P1 LDG.E.64 R20, desc[UR12][R20.64] ;  /* 0x0000000c14149981 */ /* 0x000ea2000c1e1b00 */
[----:B------:R-:W-:-:S06]  /*0e80*/  IMAD.WIDE R12, R7, 0x8, R8 ;  /* 0x00000008070c7825 */ /* 0x000fcc00078e0208 */
[----:B------:R-:W3:Y:S01]  /*0e90*/  LDG.E.64.CONSTANT R12, desc[UR12][R12.64] ;  /* 0x0000000c0c0c7981 */ /* 0x000ee2000c1e9b00 */
[-C--:B0-----:R-:W-:Y:S01]  /*0ea0*/  IADD3 R4, PT, PT, R4, -R11.reuse, RZ ;  /* 0x8000000b04047210 */ /* 0x081fe20007ffe0ff */
[--C-:B------:R-:W-:Y:S01]  /*0eb0*/  IMAD.IADD R3, R3, 0x1, -R10.reuse ;  /* 0x0000000103037824 */ /* 0x100fe200078e0a0a */
[----:B------:R-:W-:Y:S02]  /*0ec0*/  BSSY.RECONVERGENT B0, `(.L_x_225) ;  /* 0x0000011000007945 */ /* 0x000fe40003800200 */
[----:B------:R-:W-:Y:S01]  /*0ed0*/  IADD3 R4, PT, PT, R4, -R11, RZ ;  /* 0x8000000b04047210 */ /* 0x000fe20007ffe0ff */
[----:B------:R-:W-:Y:S01]  /*0ee0*/  IMAD.IADD R3, R3, 0x1, -R10 ;  /* 0x0000000103037824 */ /* 0x000fe200078e0a0a */
        /* <DEDUP_REMOVED lines=14> */
.L_x_226:
[----:B------:R-:W-:Y:S05]  /*0fd0*/  BSYNC.RECONVERGENT B0 ;  /* 0x0000000000007941 */ /* 0x000fea0003800200 */
.L_x_225:
[----:B------:R-:W-:Y:S01]  /*0fe0*/  UIADD3 UR4, UPT, UPT, UR10, -0x2, URZ ;  /* 0xfffffffe0a047890 */ /* 0x000fe2000fffe0ff */
[----:B------:R-:W-:Y:S03]  /*0ff0*/  BAR.SYNC.DEFER_BLOCKING 0x0 ;  /* 0x0000000000007b1d */ /* 0x000fe60000010000 */
[----:B------:R-:W-:-:S06]  /*1000*/  UIMAD.WIDE.U32 UR4, UR4, 0x8, UR14 ;  /* 0x00000008040478a5 */ /* 0x000fcc000f8e000e */
[----:B01----:R-:W-:Y:S01]  /*1010*/  MOV R16, UR4 ;  /* 0x0000000400107c02 */ /* 0x003fe20008000f00 */
[----:B------:R-:W-:-:S06]  /*1020*/  IMAD.U32 R17, RZ, RZ, UR5 ;  /* 0x00000005ff117e24 */ /* 0x000fcc000f8e00ff */
[----:B------:R-:W2:Y:S01]  /*1030*/  LDG.E.64.CONSTANT R16, desc[UR12][R16.64] ;  /* 0x0000000c10107981 */ /* 0x000ea2000c1e9b00 */
[----:B------:R-:W-:Y:S01]  /*1040*/  MOV R18, UR7 ;  /* 0x0000000700127c02 */ /* 0x000fe20008000f00 */
[----:B------:R-:W-:Y:S01]  /*1050*/  UISETP.GT.AND UP0, UPT, UR7, 0x4, UPT ;  /* 0x000000040700788c */ /* 0x000fe2000bf04270 */
[----:B------:R-:W-:Y:S01]  /*1060*/  IMAD R3, R10, -0x2, R3 ;  /* 0xfffffffe0a037824 */ /* 0x000fe200078e0203 */
[----:B------:R-:W-:Y:S01]  /*1070*/  UIADD3 UR4, UPT, UPT, UR7, -0x4, URZ ;  /* 0xfffffffc07047890 */ /* 0x000fe2000fffe0ff */
[----:B------:R-:W-:Y:S01]  /*1080*/  ISETP.NE.AND P0, PT, R18, 0x4, P0 ;  /* 0x000000041200780c */ /* 0x000fe20000705270 */
[----:B------:R-:W-:Y:S01]  /*1090*/  IMAD.MOV R10, RZ, RZ, -R10 ;  /* 0x000000ffff0a7224 */ /* 0x000fe200078e0a0a */
[----:B------:R-:W-:Y:S01]  /*10a0*/  UIADD3 UR8, UP1, UPT, UR8, -0x20, URZ ;  /* 0xffffffe008087890 */ /* 0x000fe2000ff3e0ff */
[----:B------:R-:W2:Y:S01]  /*10b0*/  LDS.64 R20, [R24+0x28] ;  /* 0x0000280018147984 */ /* 0x000ea20000000a00 */
[----:B------:R-:W-:Y:S01]  /*10c0*/  IMAD R4, R11, -0x2, R4 ;  /* 0xfffffffe0b047824 */ /* 0x000fe200078e0204 */
[----:B------:R-:W-:Y:S01]  /*10d0*/  UIADD3 UR10, UPT, UPT, UR10, -0x4, URZ ;  /* 0xfffffffc0a0a7890 */ /* 0x000fe2000fffe0ff */
[C---:B------:R-:W-:Y:S01]  /*10e0*/  IMAD R7, R10.reuse, 0x4, R7 ;  /* 0x000000040a077824 */ /* 0x040fe200078e0207 */
[C---:B------:R-:W-:Y:S01]  /*10f0*/  LEA R23, R10.reuse, R23, 0x2 ;  /* 0x000000170a177211 */ /* 0x040fe200078e10ff */
[----:B------:R-:W-:Y:S01]  /*1100*/  IMAD R5, R10, 0x4, R5 ;  /* 0x000000040a057824 */ /* 0x000fe200078e0205 */
[----:B------:R-:W-:Y:S01]  /*1110*/  UIADD3.X UR9, UPT, UPT, UR9, -0x1, URZ, UP1, !UPT ;  /* 0xffffffff09097890 */ /* 0x000fe20008ffe4ff */
[----:B------:R-:W-:-:S03]  /*1120*/  UMOV UR7, UR4 ;  /* 0x0000000400077c82 */ /* 0x000fc60008000000 */
[----:B------:R-:W0:Y:S02]  /*1130*/  @!P0 LDC.64 R18, c[0x0][0x380] ;  /* 0x0000e000ff128b82 */ /* 0x000e240000000a00 */
[----:B0-----:R-:W-:Y:S01]  /*1140*/  @!P0 IMAD.WIDE R18, R25, 0x8, R18 ;  /* 0x0000000819128825 */ /* 0x001fe200078e0212 */
[----:B--2---:R-:W-:-:S08]  /*1150*/  DMUL R20, R20, R16 ;  /* 0x0000001014147228 */ /* 0x004fd00000000000 */
[----:B------:R-:W-:Y:S01]  /*1160*/  DFMA R20, R12, -R20, R14 ;  /* 0x800000140c14722b */ /* 0x000fe2000000000e */
[----:B------:R-:W-:-:S04]  /*1170*/  IADD3 R12, PT, PT, -R11, RZ, RZ ;  /* 0x000000ff0b0c7210 */ /* 0x000fc80007ffe1ff */
[C---:B------:R-:W-:Y:S02]  /*1180*/  LEA R27, R12.reuse, R27, 0x2 ;  /* 0x0000001b0c1b7211 */ /* 0x040fe400078e10ff */
[----:B------:R0:W-:Y:S01]  /*1190*/  STS.64 [R2+0x8], R20 ;  /* 0x0000081402007388 */ /* 0x0001e20000000a00 */
[C---:B------:R-:W-:Y:S01]  /*11a0*/  IMAD R6, R12.reuse, 0x4, R6 ;  /* 0x000000040c067824 */ /* 0x040fe200078e0206 */
[----:B------:R-:W-:Y:S02]  /*11b0*/  LEA R25, R12, R25, 0x2 ;  /* 0x000000190c197211 */ /* 0x000fe400078e10ff */
[----:B------:R0:W-:Y:S01]  /*11c0*/  @!P0 STG.E.64 desc[UR12][R18.64], R20 ;  /* 0x0000001412008986 */ /* 0x0001e2000c101b0c */
[----:B------:R-:W-:Y:S06]  /*11d0*/  BAR.SYNC.DEFER_BLOCKING 0x0 ;  /* 0x0000000000007b1d */ /* 0x000fec0000010000 */
[----:B------:R-:W-:Y:S05]  /*11e0*/  BRA.U UP0, `(.L_x_227) ;  /* 0xfffffff500347547 */ /* 0x000fea000b83ffff */
[----:B------:R-:W-:Y:S05]  /*11f0*/  EXIT ;  /* 0x000000000000794d */ /* 0x000fea0003800000 */
.L_x_228:
        /* <DEDUP_REMOVED lines=16> */
.L_x_517:


//--------------------- .text._Z33compute_hh_trafo_cuda_kernel_realIdLj8EEvPT_PKS0_S3_iii --------------------------
	.section	.text._Z33compute_hh_trafo_cuda_kernel_realIdLj8EEvPT_PKS0_S3_iii,"ax",@progbits
	.align	128
        .global         _Z33compute_hh_trafo_cuda_kernel_realIdLj8EEvPT_PKS0_S3_iii
        .type           _Z33compute_hh_trafo_cuda_kernel_realIdLj8EEvPT_PKS0_S3_iii,@function
        .size           _Z33compute_hh_trafo_cuda_kernel_realIdLj8EEvPT_PKS0_S3_iii,(.L_x_518 - _Z33compute_hh_trafo_cuda_kernel_realIdLj8EEvPT_PKS0_S3_iii)
        .other          _Z33compute_hh_trafo_cuda_kernel_realIdLj8EEvPT_PKS0_S3_iii,@"STO_CUDA_ENTRY STV_DEFAULT"
_Z33compute_hh_trafo_cuda_kernel_realIdLj8EEvPT_PKS0_S3_iii:
.text._Z33compute_hh_trafo_cuda_kernel_realIdLj8EEvPT_PKS0_S3_iii:
        /* <DEDUP_REMOVED lines=23> */
[----:B------:R-:W0:Y:S03]  /*0170*/  LDCU UR7, c[0x0][0x3a0] ;  /* 0x00007400ff0777ac */ /* 0x000e260008000800 */
[----:B------:R-:W-:Y:S01]  /*0180*/  IMAD R27, R27, R10, R0 ;  /* 0x0000000a1b1b7224 */ /* 0x000fe200078e0200 */
[----:B------:R-:W-:-:S04]  /*0190*/  UIADD3 UR4, UPT, UPT, UR4, 0x48, URZ ;  /* 0x0000004804047890 */ /* 0x000fc8000fffe0ff */
[----:B------:R-:W-:Y:S02]  /*01a0*/  ULEA UR4, UR5, UR4, 0x18 ;  /* 0x0000000405047291 */ /* 0x000fe4000f8ec0ff */
[----:B-1----:R-:W-:-:S04]  /*01b0*/  UIADD3 UR5, UPT, UPT, UR6, -0x1, URZ ;  /* 0xffffffff06057890 */ /* 0x002fc8000fffe0ff */
[----:B------:R-:W-:Y:S01]  /*01c0*/  LEA R4, R0, UR4, 0x3 ;  /* 0x0000000400047c11 */ /* 0x000fe2000f8e18ff */
[----:B0-----:R-:W-:Y:S01]  /*01d0*/  IMAD.U32 R3, RZ, RZ, UR7 ;  /* 0x00000007ff037e24 */ /* 0x001fe2000f8e00ff */
[----:B------:R-:W-:Y:S06]  /*01e0*/  @!P0 BRA `(.L_x_229) ;  /* 0x0000000000f88947 */ /* 0x000fec0003800000 */
[----:B------:R-:W0:Y:S01]  /*01f0*/  LDC.64 R16, c[0x0][0x390] ;  /* 0x0000e400ff107b82 */ /* 0x000e220000000a00 */
[----:B------:R-:W-:Y:S01]  /*0200*/  ISETP.NE.AND P1, PT, R0, RZ, PT ;  /* 0x000000ff0000720c */ /* 0x000fe20003f25270 */
[----:B------:R-:W-:Y:S01]  /*0210*/  IMAD.U32 R24, RZ, RZ, UR7 ;  /* 0x00000007ff187e24 */ /* 0x000fe2000f8e00ff */
[----:B------:R-:W-:-:S05]  /*0220*/  IADD3 R5, PT, PT, -R5, RZ, RZ ;  /* 0x000000ff05057210 */ /* 0x000fca0007ffe1ff */
[----:B------:R-:W1:Y:S08]  /*0230*/  LDC.64 R14, c[0x0][0x380] ;  /* 0x0000e000ff0e7b82 */ /* 0x000e700000000a00 */
[----:B------:R-:W2:Y:S08]  /*0240*/  LDC.64 R12, c[0x0][0x388] ;  /* 0x0000e200ff0c7b82 */ /* 0x000eb00000000a00 */
[----:B------:R-:W3:Y:S02]  /*0250*/  LDC.64 R10, c[0x0][0x398] ;  /* 0x0000e600ff0a7b82 */ /* 0x000ee40000000a00 */
.L_x_232:
[----:B-1--4-:R-:W-:-:S05]  /*0260*/  IMAD.WIDE R8, R26, 0x8, R14 ;  /* 0x000000081a087825 */ /* 0x012fca00078e020e */
[----:B------:R-:W4:Y:S01]  /*0270*/  @!P1 LDG.E.64 R20, desc[UR8][R8.64] ;  /* 0x0000000808149981 */ /* 0x000f22000c1e1b00 */
[----:B--2---:R-:W-:-:S06]  /*0280*/  IMAD.WIDE R6, R27, 0x8, R12 ;  /* 0x000000081b067825 */ /* 0x004fcc00078e020c */
[----:B------:R-:W2:Y:S01]  /*0290*/  LDG.E.64.CONSTANT R6, desc[UR8][R6.64] ;  /* 0x0000000806067981 */ /* 0x000ea2000c1e9b00 */
[----:B------:R-:W-:Y:S01]  /*02a0*/  @!P1 MOV R3, 0x400 ;  /* 0x0000040000039802 */ /* 0x000fe20000000f00 */
[----:B------:R-:W-:Y:S01]  /*02b0*/  BSSY.RECONVERGENT B0, `(.L_x_230) ;  /* 0x000001c000007945 */ /* 0x000fe20003800200 */
[----:B------:R-:W-:Y:S01]  /*02c0*/  LOP3.LUT P0, RZ, R0, 0x3fc, RZ, 0xc0, !PT ;  /* 0x000003fc00ff7812 */ /* 0x000fe2000780c0ff */
[----:B------:R-:W1:Y:S02]  /*02d0*/  @!P1 S2R R18, SR_CgaCtaId ;  /* 0x0000000000129919 */ /* 0x000e640000008800 */
[----:B-1----:R-:W-:-:S05]  /*02e0*/  @!P1 LEA R3, R18, R3, 0x18 ;  /* 0x0000000312039211 */ /* 0x002fca00078ec0ff */
[----:B----4-:R-:W-:Y:S04]  /*02f0*/  @!P1 STS.64 [R3], R20 ;  /* 0x0000001403009388 */ /* 0x010fe80000000a00 */
[----:B------:R-:W2:Y:S02]  /*0300*/  LDS.64 R22, [R2] ;  /* 0x0000000002167984 */ /* 0x000ea40000000a00 */
[----:B--2---:R-:W-:-:S07]  /*0310*/  DMUL R18, R22, R6 ;  /* 0x0000000616127228 */ /* 0x004fce0000000000 */
[----:B------:R1:W-:Y:S01]  /*0320*/  STS.64 [R4], R18 ;  /* 0x0000001204007388 */ /* 0x0003e20000000a00 */
[----:B------:R-:W-:Y:S06]  /*0330*/  BAR.SYNC.DEFER_BLOCKING 0x0 ;  /* 0x0000000000007b1d */ /* 0x000fec0000010000 */
[----:B------:R-:W-:Y:S05]  /*0340*/  @P0 BRA `(.L_x_231) ;  /* 0x0000000000480947 */ /* 0x000fea0003800000 */
[----:B------:R-:W-:Y:S01]  /*0350*/  LDS.64 R20, [R4+0x20] ;  /* 0x0000200004147984 */ /* 0x000fe20000000a00 */
[----:B------:R-:W-:-:S03]  /*0360*/  ISETP.GT.U32.AND P0, PT, R0, 0x1, PT ;  /* 0x000000010000780c */ /* 0x000fc60003f04070 */
[----:B-1----:R-:W1:Y:S02]  /*0370*/  LDS.64 R18, [R4] ;  /* 0x0000000004127984 */ /* 0x002e640000000a00 */
[----:B-1----:R-:W-:-:S07]  /*0380*/  DADD R18, R20, R18 ;  /* 0x0000000014127229 */ /* 0x002fce0000000012 */
[----:B------:R2:W-:Y:S01]  /*0390*/  STS.64 [R4], R18 ;  /* 0x0000001204007388 */ /* 0x0005e20000000a00 */
[----:B------:R-:W-:Y:S05]  /*03a0*/  @P0 BRA `(.L_x_231) ;  /* 0x0000000000300947 */ /* 0x000fea0003800000 */
[----:B------:R-:W-:Y:S01]  /*03b0*/  ISETP.NE.AND P1, PT, R0, RZ, PT ;  /* 0x000000ff0000720c */ /* 0x000fe20003f25270 */
[----:B--2---:R-:W-:Y:S04]  /*03c0*/  LDS.64 R18, [R4+0x10] ;  /* 0x0000100004127984 */ /* 0x004fe80000000a00 */
[----:B------:R-:W1:Y:S08]  /*03d0*/  LDS.64 R28, [R4] ;  /* 0x00000000041c7984 */ /* 0x000e700000000a00 */
[----:B------:R-:W2:Y:S01]  /*03e0*/  @!P1 S2R R20, SR_CgaCtaId ;  /* 0x0000000000149919 */ /* 0x000ea20000008800 */
[----:B------:R-:W-:Y:S01]  /*03f0*/  @!P1 MOV R3, 0x400 ;  /* 0x0000040000039802 */ /* 0x000fe20000000f00 */
[----:B-1----:R-:W-:-:S03]  /*0400*/  DADD R28, R18, R28 ;  /* 0x00000000121c7229 */ /* 0x002fc6000000001c */
[----:B--2---:R-:W-:-:S04]  /*0410*/  @!P1 LEA R3, R20, R3, 0x18 ;  /* 0x0000000314039211 */ /* 0x004fc800078ec0ff */
[----:B------:R-:W-:Y:S04]  /*0420*/  STS.64 [R4], R28 ;  /* 0x0000001c04007388 */ /* 0x000fe80000000a00 */
[----:B------:R-:W-:Y:S04]  /*0430*/  @!P1 LDS.64 R20, [R3+0x50] ;  /* 0x0000500003149984 */ /* 0x000fe80000000a00 */
[----:B------:R-:W1:Y:S02]  /*0440*/  @!P1 LDS.64 R18, [R3+0x48] ;  /* 0x0000480003129984 */ /* 0x000e640000000a00 */
[----:B-1----:R-:W-:-:S07]  /*0450*/  @!P1 DADD R18, R20, R18 ;  /* 0x0000000014129229 */ /* 0x002fce0000000012 */
[----:B------:R4:W-:Y:S04]  /*0460*/  @!P1 STS.64 [R3+0x48], R18 ;  /* 0x0000481203009388 */ /* 0x0009e80000000a00 */
.L_x_231:
[----:B------:R-:W-:Y:S05]  /*0470*/  BSYNC.RECONVERGENT B0 ;  /* 0x0000000000007941 */ /* 0x000fea0003800200 */
.L_x_230:
[----:B----4-:R-:W-:Y:S01]  /*0480*/  VIADD R3, R24, 0xffffffff ;  /* 0xffffffff18037836 */ /* 0x010fe20000000000 */
[----:B------:R-:W4:Y:S08]  /*0490*/  S2UR UR6, SR_CgaCtaId ;  /* 0x00000000000679c3 */ /* 0x000f300000008800 */
[----:B------:R-:W-:Y:S01]  /*04a0*/  BAR.SYNC.DEFER_BLOCKING 0x0 ;  /* 0x0000000000007b1d */ /* 0x000fe20000010000 */
[----:B0-----:R-:W-:-:S05]  /*04b0*/  IMAD.WIDE.U32 R28, R3, 0x8, R16 ;  /* 0x00000008031c7825 */ /* 0x001fca00078e0010 */
[----:B-12---:R-:W2:Y:S01]  /*04c0*/  LDG.E.64.CONSTANT R18, desc[UR8][R28.64] ;  /* 0x000000081c127981 */ /* 0x006ea2000c1e9b00 */
[----:B------:R-:W-:Y:S01]  /*04d0*/  UMOV UR4, 0x400 ;  /* 0x0000040000047882 */ /* 0x000fe20000000000 */
[----:B------:R-:W-:Y:S01]  /*04e0*/  ISETP.NE.AND P0, PT, R0, UR5, PT ;  /* 0x0000000500007c0c */ /* 0x000fe2000bf05270 */
[----:B---3--:R-:W-:Y:S01]  /*04f0*/  IMAD.IADD R26, R26, 0x1, -R11 ;  /* 0x000000011a1a7824 */ /* 0x008fe200078e0a0b */
[----:B------:R-:W-:Y:S01]  /*0500*/  IADD3 R5, PT, PT, R5, 0x1, RZ ;  /* 0x0000000105057810 */ /* 0x000fe20007ffe0ff */
[----:B------:R-:W-:Y:S01]  /*0510*/  IMAD.IADD R27, R27, 0x1, -R10 ;  /* 0x000000011b1b7824 */ /* 0x000fe200078e0a0a */
[----:B------:R-:W-:Y:S02]  /*0520*/  ISETP.NE.AND P0, PT, R24, 0x1, P0 ;  /* 0x000000011800780c */ /* 0x000fe40000705270 */
[----:B------:R-:W-:Y:S01]  /*0530*/  MOV R24, R3 ;  /* 0x0000000300187202 */ /* 0x000fe20000000f00 */
[----:B----4-:R-:W-:-:S09]  /*0540*/  ULEA UR4, UR6, UR4, 0x18 ;  /* 0x0000000406047291 */ /* 0x010fd2000f8ec0ff */
[----:B------:R-:W2:Y:S02]  /*0550*/  LDS.64 R20, [UR4+0x48] ;  /* 0x00004804ff147984 */ /* 0x000ea40008000a00 */
[----:B--2---:R-:W-:-:S08]  /*0560*/  DMUL R18, R20, R18 ;  /* 0x0000001214127228 */ /* 0x004fd00000000000 */
[----:B------:R-:W-:-:S07]  /*0570*/  DFMA R18, R6, -R18, R22 ;  /* 0x800000120612722b */ /* 0x000fce0000000016 */
[----:B------:R4:W-:Y:S01]  /*0580*/  @!P0 STG.E.64 desc[UR8][R8.64], R18 ;  /* 0x0000001208008986 */ /* 0x0009e2000c101b08 */
[----:B------:R-:W-:-:S03]  /*0590*/  ISETP.NE.AND P0, PT, R5, RZ, PT ;  /* 0x000000ff0500720c */ /* 0x000fc60003f05270 */
[----:B------:R4:W-:Y:S01]  /*05a0*/  STS.64 [R2+0x8], R18 ;  /* 0x0000081202007388 */ /* 0x0009e20000000a00 */
[----:B------:R-:W-:Y:S09]  /*05b0*/  BAR.SYNC.DEFER_BLOCKING 0x0 ;  /* 0x0000000000007b1d */ /* 0x000ff20000010000 */
[----:B------:R-:W-:Y:S05]  /*05c0*/  @P0 BRA `(.L_x_232) ;  /* 0xfffffffc00240947 */ /* 0x000fea000383ffff */
.L_x_229:
[----:B------:R-:W0:Y:S02]  /*05d0*/  LDC R5, c[0x0][0x3a0] ;  /* 0x0000e800ff057b82 */ /* 0x000e240000000800 */
[----:B0-----:R-:W-:-:S13]  /*05e0*/  ISETP.GE.U32.AND P0, PT, R5, 0x4, PT ;  /* 0x000000040500780c */ /* 0x001fda0003f06070 */
[----:B------:R-:W-:Y:S05]  /*05f0*/  @!P0 EXIT ;  /* 0x000000000000894d */ /* 0x000fea0003800000 */
[----:B------:R-:W0:Y:S01]  /*0600*/  LDC.64 R6, c[0x0][0x390] ;  /* 0x0000e400ff067b82 */ /* 0x000e220000000a00 */
[C---:B------:R-:W-:Y:S01]  /*0610*/  VIADD R5, R3.reuse, 0xffffffff ;  /* 0xffffffff03057836 */ /* 0x040fe20000000000 */
[----:B------:R-:W-:Y:S01]  /*0620*/  ISETP.NE.AND P1, PT, R0, RZ, PT ;  /* 0x000000ff0000720c */ /* 0x000fe20003f25270 */
[--C-:B------:R-:W-:Y:S01]  /*0630*/  IMAD.MOV R25, RZ, RZ, -R11.reuse ;  /* 0x000000ffff197224 */ /* 0x100fe200078e0a0b */
[----:B----4-:R-:W-:Y:S01]  /*0640*/  IADD3 R9, PT, PT, R3, -0x2, RZ ;  /* 0xfffffffe03097810 */ /* 0x010fe20007ffe0ff */
[----:B------:R-:W-:Y:S02]  /*0650*/  IMAD.MOV R12, RZ, RZ, -R10 ;  /* 0x000000ffff0c7224 */ /* 0x000fe400078e0a0a */
[C---:B------:R-:W-:Y:S01]  /*0660*/  IMAD R24, R25.reuse, 0x3, R26 ;  /* 0x0000000319187824 */ /* 0x040fe200078e021a */
[----:B------:R-:W-:Y:S01]  /*0670*/  LEA R25, R25, R26, 0x1 ;  /* 0x0000001a19197211 */ /* 0x000fe200078e08ff */
[----:B------:R-:W-:Y:S02]  /*0680*/  IMAD.IADD R8, R26, 0x1, -R11 ;  /* 0x000000011a087824 */ /* 0x000fe400078e0a0b */
[----:B------:R-:W-:-:S02]  /*0690*/  IMAD R22, R12, 0x3, R27 ;  /* 0x000000030c167824 */ /* 0x000fc400078e021b */
[----:B------:R-:W-:Y:S02]  /*06a0*/  IMAD R23, R12, 0x2, R27 ;  /* 0x000000020c177824 */ /* 0x000fe400078e021b */
[----:B0-----:R-:W-:Y:S01]  /*06b0*/  IMAD.WIDE.U32 R6, R5, 0x8, R6 ;  /* 0x0000000805067825 */ /* 0x001fe200078e0006 */
[----:B------:R-:W-:-:S07]  /*06c0*/  IADD3 R5, PT, PT, R27, -R10, RZ ;  /* 0x8000000a1b057210 */ /* 0x000fce0007ffe0ff */
.L_x_241:
[----:B0-----:R-:W0:Y:S08]  /*06d0*/  @!P1 LDC.64 R10, c[0x0][0x380] ;  /* 0x0000e000ff0a9b82 */ /* 0x001e300000000a00 */
[----:B------:R-:W1:Y:S01]  /*06e0*/  LDC.64 R12, c[0x0][0x388] ;  /* 0x0000e200ff0c7b82 */ /* 0x000e620000000a00 */
[----:B0-----:R-:W-:-:S06]  /*06f0*/  @!P1 IMAD.WIDE R16, R26, 0x8, R10 ;  /* 0x000000081a109825 */ /* 0x001fcc00078e020a */
[----:B------:R-:W2:Y:S01]  /*0700*/  @!P1 LDG.E.64 R16, desc[UR8][R16.64] ;  /* 0x0000000810109981 */ /* 0x000ea2000c1e1b00 */
[----:B-1----:R-:W-:-:S06]  /*0710*/  IMAD.WIDE R10, R27, 0x8, R12 ;  /* 0x000000081b0a7825 */ /* 0x002fcc00078e020c */
[----:B------:R-:W3:Y:S01]  /*0720*/  LDG.E.64.CONSTANT R10, desc[UR8][R10.64] ;  /* 0x000000080a0a7981 */ /* 0x000ee2000c1e9b00 */
[----:B------:R-:W-:Y:S01]  /*0730*/  @!P1 MOV R14, 0x400 ;  /* 0x00000400000e9802 */ /* 0x000fe20000000f00 */
[----:B------:R-:W-:Y:S01]  /*0740*/  BSSY.RECONVERGENT B0, `(.L_x_233) ;  /* 0x000001b000007945 */ /* 0x000fe20003800200 */
[----:B------:R-:W-:Y:S01]  /*0750*/  LOP3.LUT P2, RZ, R0, 0x3fc, RZ, 0xc0, !PT ;  /* 0x000003fc00ff7812 */ /* 0x000fe2000784c0ff */
[----:B------:R-:W0:Y:S02]  /*0760*/  @!P1 S2R R15, SR_CgaCtaId ;  /* 0x00000000000f9919 */ /* 0x000e240000008800 */
[----:B0-----:R-:W-:-:S05]  /*0770*/  @!P1 LEA R21, R15, R14, 0x18 ;  /* 0x0000000e0f159211 */ /* 0x001fca00078ec0ff */
[----:B--2---:R-:W-:Y:S04]  /*0780*/  @!P1 STS.64 [R21], R16 ;  /* 0x0000001015009388 */ /* 0x004fe80000000a00 */
[----:B------:R-:W3:Y:S02]  /*0790*/  LDS.64 R18, [R2] ;  /* 0x0000000002127984 */ /* 0x000ee40000000a00 */
[----:B---3--:R-:W-:-:S07]  /*07a0*/  DMUL R14, R18, R10 ;  /* 0x0000000a120e7228 */ /* 0x008fce0000000000 */
[----:B------:R0:W-:Y:S01]  /*07b0*/  STS.64 [R4], R14 ;  /* 0x0000000e04007388 */ /* 0x0001e20000000a00 */
[----:B------:R-:W-:Y:S06]  /*07c0*/  BAR.SYNC.DEFER_BLOCKING 0x0 ;  /* 0x0000000000007b1d */ /* 0x000fec0000010000 */
[----:B------:R-:W-:Y:S05]  /*07d0*/  @P2 BRA `(.L_x_234) ;  /* 0x0000000000442947 */ /* 0x000fea0003800000 */
[----:B------:R-:W-:Y:S01]  /*07e0*/  LDS.64 R16, [R4+0x20] ;  /* 0x0000200004107984 */ /* 0x000fe20000000a00 */
[----:B------:R-:W-:-:S03]  /*07f0*/  ISETP.GT.U32.AND P0, PT, R0, 0x1, PT ;  /* 0x000000010000780c */ /* 0x000fc60003f04070 */
[----:B0-----:R-:W0:Y:S02]  /*0800*/  LDS.64 R14, [R4] ;  /* 0x00000000040e7984 */ /* 0x001e240000000a00 */
[----:B0-----:R-:W-:-:S07]  /*0810*/  DADD R14, R16, R14 ;  /* 0x00000000100e7229 */ /* 0x001fce000000000e */
[----:B------:R1:W-:Y:S01]  /*0820*/  STS.64 [R4], R14 ;  /* 0x0000000e04007388 */ /* 0x0003e20000000a00 */
[----:B------:R-:W-:Y:S05]  /*0830*/  @P0 BRA `(.L_x_234) ;  /* 0x00000000002c0947 */ /* 0x000fea0003800000 */
[----:B-1----:R-:W-:Y:S01]  /*0840*/  LDS.64 R14, [R4+0x10] ;  /* 0x00001000040e7984 */ /* 0x002fe20000000a00 */
[----:B------:R-:W-:-:S03]  /*0850*/  @!P1 MOV R21, 0x400 ;  /* 0x0000040000159802 */ /* 0x000fc60000000f00 */
[----:B------:R-:W0:Y:S01]  /*0860*/  LDS.64 R28, [R4] ;  /* 0x00000000041c7984 */ /* 0x000e220000000a00 */
[----:B------:R-:W1:Y:S02]  /*0870*/  @!P1 S2R R16, SR_CgaCtaId ;  /* 0x0000000000109919 */ /* 0x000e640000008800 */
[----:B-1----:R-:W-:Y:S01]  /*0880*/  @!P1 LEA R21, R16, R21, 0x18 ;  /* 0x0000001510159211 */ /* 0x002fe200078ec0ff */
[----:B0-----:R-:W-:-:S07]  /*0890*/  DADD R28, R14, R28 ;  /* 0x000000000e1c7229 */ /* 0x001fce000000001c */
[----:B------:R-:W-:Y:S04]  /*08a0*/  STS.64 [R4], R28 ;  /* 0x0000001c04007388 */ /* 0x000fe80000000a00 */
[----:B------:R-:W-:Y:S04]  /*08b0*/  @!P1 LDS.64 R16, [R21+0x50] ;  /* 0x0000500015109984 */ /* 0x000fe80000000a00 */
[----:B------:R-:W0:Y:S02]  /*08c0*/  @!P1 LDS.64 R14, [R21+0x48] ;  /* 0x00004800150e9984 */ /* 0x000e240000000a00 */
[----:B0-----:R-:W-:-:S07]  /*08d0*/  @!P1 DADD R14, R16, R14 ;  /* 0x00000000100e9229 */ /* 0x001fce000000000e */
[----:B------:R2:W-:Y:S04]  /*08e0*/  @!P1 STS.64 [R21+0x48], R14 ;  /* 0x0000480e15009388 */ /* 0x0005e80000000a00 */
.L_x_234:
[----:B------:R-:W-:Y:S05]  /*08f0*/  BSYNC.RECONVERGENT B0 ;  /* 0x0000000000007941 */ /* 0x000fea0003800200 */
.L_x_233:
[----:B012---:R-:W2:Y:S01]  /*0900*/  LDG.E.64.CONSTANT R14, desc[UR8][R6.64] ;  /* 0x00000008060e7981 */ /* 0x007ea2000c1e9b00 */
[----:B------:R-:W0:Y:S01]  /*0910*/  S2UR UR6, SR_CgaCtaId ;  /* 0x00000000000679c3 */ /* 0x000e220000008800 */
[----:B------:R-:W-:-:S07]  /*0920*/  UMOV UR4, 0x400 ;  /* 0x0000040000047882 */ /* 0x000fce0000000000 */
[----:B------:R-:W-:Y:S01]  /*0930*/  BAR.SYNC.DEFER_BLOCKING 0x0 ;  /* 0x0000000000007b1d */ /* 0x000fe20000010000 */
[C---:B------:R-:W-:Y:S02]  /*0940*/  ISETP.NE.AND P0, PT, R0.reuse, UR5, PT ;  /* 0x0000000500007c0c */ /* 0x040fe4000bf05270 */
[----:B------:R-:W-:Y:S02]  /*0950*/  ISETP.NE.AND P1, PT, R0, RZ, PT ;  /* 0x000000ff0000720c */ /* 0x000fe40003f25270 */
[----:B------:R-:W-:Y:S01]  /*0960*/  ISETP.NE.AND P3, PT, R9, -0x1, P0 ;  /* 0xffffffff0900780c */ /* 0x000fe20000765270 */
[----:B0-----:R-:W-:-:S09]  /*0970*/  ULEA UR4, UR6, UR4, 0x18 ;  /* 0x0000000406047291 */ /* 0x001fd2000f8ec0ff */
[----:B------:R-:W2:Y:S02]  /*0980*/  LDS.64 R16, [UR4+0x48] ;  /* 0x00004804ff107984 */ /* 0x000ea40008000a00 */
[----:B--2---:R-:W-:Y:S01]  /*0990*/  DMUL R14, R16, R14 ;  /* 0x0000000e100e7228 */ /* 0x004fe20000000000 */
[----:B------:R-:W0:Y:S07]  /*09a0*/  @!P3 LDC.64 R16, c[0x0][0x380] ;  /* 0x0000e000ff10bb82 */ /* 0x000e2e0000000a00 */
[----:B------:R-:W-:Y:S01]  /*09b0*/  DFMA R18, R10, -R14, R18 ;  /* 0x8000000e0a12722b */ /* 0x000fe20000000012 */
[----:B------:R-:W1:Y:S06]  /*09c0*/  @!P1 LDC.64 R10, c[0x0][0x380] ;  /* 0x0000e000ff0a9b82 */ /* 0x000e6c0000000a00 */
[----:B------:R-:W-:Y:S01]  /*09d0*/  STS.64 [R2+0x8], R18 ;  /* 0x0000081202007388 */ /* 0x000fe20000000a00 */
[----:B0-----:R-:W-:-:S05]  /*09e0*/  @!P3 IMAD.WIDE R16, R26, 0x8, R16 ;  /* 0x000000081a10b825 */ /* 0x001fca00078e0210 */
[----:B------:R-:W-:Y:S01]  /*09f0*/  @!P3 STG.E.64 desc[UR8][R16.64], R18 ;  /* 0x000000121000b986 */ /* 0x000fe2000c101b08 */
[----:B-1----:R-:W-:Y:S01]  /*0a00*/  @!P1 IMAD.WIDE R28, R8, 0x8, R10 ;  /* 0x00000008081c9825 */ /* 0x002fe200078e020a */
[----:B------:R-:W-:Y:S06]  /*0a10*/  BAR.SYNC.DEFER_BLOCKING 0x0 ;  /* 0x0000000000007b1d */ /* 0x000fec0000010000 */
[----:B------:R-:W2:Y:S01]  /*0a20*/  @!P1 LDG.E.64 R28, desc[UR8][R28.64] ;  /* 0x000000081c1c9981 */ /* 0x000ea2000c1e1b00 */
[----:B------:R-:W-:-:S06]  /*0a30*/  IMAD.WIDE R14, R5, 0x8, R12 ;  /* 0x00000008050e7825 */ /* 0x000fcc00078e020c */
[----:B------:R-:W3:Y:S01]  /*0a40*/  LDG.E.64.CONSTANT R14, desc[UR8][R14.64] ;  /* 0x000000080e0e7981 */ /* 0x000ee2000c1e9b00 */
[----:B------:R-:W-:Y:S03]  /*0a50*/  BSSY.RECONVERGENT B0, `(.L_x_235) ;  /* 0x0000015000007945 */ /* 0x000fe60003800200 */
[----:B--2---:R-:W-:Y:S04]  /*0a60*/  @!P1 STS.64 [UR4], R28 ;  /* 0x0000001cff009988 */ /* 0x004fe80008000a04 */
        /* <DEDUP_REMOVED lines=11> */
[----:B------:R-:W-:Y:S04]  /*0b20*/  LDS.64 R16, [R4+0x10] ;  /* 0x0000100004107984 */ /* 0x000fe80000000a00 */
[----:B-1----:R-:W0:Y:S02]  /*0b30*/  LDS.64 R10, [R4] ;  /* 0x00000000040a7984 */ /* 0x002e240000000a00 */
[----:B0-----:R-:W-:-:S07]  /*0b40*/  DADD R18, R16, R10 ;  /* 0x0000000010127229 */ /* 0x001fce000000000a */
[----:B------:R-:W-:Y:S04]  /*0b50*/  STS.64 [R4], R18 ;  /* 0x0000001204007388 */ /* 0x000fe80000000a00 */
[----:B------:R-:W-:Y:S04]  /*0b60*/  @!P1 LDS.64 R16, [UR4+0x50] ;  /* 0x00005004ff109984 */ /* 0x000fe80008000a00 */
[----:B------:R-:W0:Y:S02]  /*0b70*/  @!P1 LDS.64 R10, [UR4+0x48] ;  /* 0x00004804ff0a9984 */ /* 0x000e240008000a00 */
[----:B0-----:R-:W-:-:S07]  /*0b80*/  @!P1 DADD R10, R16, R10 ;  /* 0x00000000100a9229 */ /* 0x001fce000000000a */
[----:B------:R2:W-:Y:S04]  /*0b90*/  @!P1 STS.64 [UR4+0x48], R10 ;  /* 0x0000480aff009988 */ /* 0x0005e80008000a04 */
.L_x_236:
[----:B------:R-:W-:Y:S05]  /*0ba0*/  BSYNC.RECONVERGENT B0 ;  /* 0x0000000000007941 */ /* 0x000fea0003800200 */
.L_x_235:
[----:B012---:R-:W0:Y:S08]  /*0bb0*/  LDC.64 R10, c[0x0][0x390] ;  /* 0x0000e400ff0a7b82 */ /* 0x007e300000000a00 */
[----:B------:R-:W-:Y:S01]  /*0bc0*/  BAR.SYNC.DEFER_BLOCKING 0x0 ;  /* 0x0000000000007b1d */ /* 0x000fe20000010000 */
[----:B0-----:R-:W-:-:S05]  /*0bd0*/  IMAD.WIDE.U32 R28, R9, 0x8, R10 ;  /* 0x00000008091c7825 */ /* 0x001fca00078e000a */
[----:B------:R-:W0:Y:S04]  /*0be0*/  LDS.64 R18, [UR4+0x48] ;  /* 0x00004804ff127984 */ /* 0x000e280008000a00 */
[----:B------:R-:W0:Y:S01]  /*0bf0*/  LDG.E.64.CONSTANT R16, desc[UR8][R28.64] ;  /* 0x000000081c107981 */ /* 0x000e22000c1e9b00 */
[----:B------:R-:W-:Y:S01]  /*0c00*/  ISETP.NE.AND P3, PT, R3, 0x2, P0 ;  /* 0x000000020300780c */ /* 0x000fe20000765270 */
[----:B0-----:R-:W-:-:S12]  /*0c10*/  DMUL R18, R18, R16 ;  /* 0x0000001012127228 */ /* 0x001fd80000000000 */
[----:B------:R-:W0:Y:S01]  /*0c20*/  @!P3 LDC.64 R16, c[0x0][0x380] ;  /* 0x0000e000ff10bb82 */ /* 0x000e220000000a00 */
[----:B------:R-:W-:-:S07]  /*0c30*/  DFMA R18, R14, -R18, R20 ;  /* 0x800000120e12722b */ /* 0x000fce0000000014 */
[----:B------:R-:W1:Y:S01]  /*0c40*/  @!P1 LDC.64 R14, c[0x0][0x380] ;  /* 0x0000e000ff0e9b82 */ /* 0x000e620000000a00 */
[----:B------:R-:W-:Y:S01]  /*0c50*/  STS.64 [R2+0x8], R18 ;  /* 0x0000081202007388 */ /* 0x000fe20000000a00 */
[----:B0-----:R-:W-:-:S05]  /*0c60*/  @!P3 IMAD.WIDE R16, R8, 0x8, R16 ;  /* 0x000000080810b825 */ /* 0x001fca00078e0210 */
[----:B------:R-:W-:Y:S01]  /*0c70*/  @!P3 STG.E.64 desc[UR8][R16.64], R18 ;  /* 0x000000121000b986 */ /* 0x000fe2000c101b08 */
[----:B-1----:R-:W-:Y:S01]  /*0c80*/  @!P1 IMAD.WIDE R14, R25, 0x8, R14 ;  /* 0x00000008190e9825 */ /* 0x002fe200078e020e */
[----:B------:R-:W-:Y:S06]  /*0c90*/  BAR.SYNC.DEFER_BLOCKING 0x0 ;  /* 0x0000000000007b1d */ /* 0x000fec0000010000 */
[----:B------:R0:W2:Y:S02]  /*0ca0*/  @!P1 LDG.E.64 R20, desc[UR8][R14.64] ;  /* 0x000000080e149981 */ /* 0x0000a4000c1e1b00 */
[----:B0-----:R-:W-:-:S06]  /*0cb0*/  IMAD.WIDE R14, R23, 0x8, R12 ;  /* 0x00000008170e7825 */ /* 0x001fcc00078e020c */
        /* <DEDUP_REMOVED lines=10> */
[----:B------:R-:W1:Y:S02]  /*0d60*/  LDS.64 R16, [R4] ;  /* 0x0000000004107984 */ /* 0x000e640000000a00 */
[----:B-1----:R-:W-:-:S07]  /*0d70*/  DADD R16, R18, R16 ;  /* 0x0000000012107229 */ /* 0x002fce0000000010 */
        /* <DEDUP_REMOVED lines=10> */
.L_x_238:
[----:B------:R-:W-:Y:S05]  /*0e20*/  BSYNC.RECONVERGENT B0 ;  /* 0x0000000000007941 */ /* 0x000fea0003800200 */
.L_x_237:
[----:B0-----:R-:W-:Y:S01]  /*0e30*/  VIADD R29, R9, 0xffffffff ;  /* 0xffffffff091d7836 */ /* 0x001fe20000000000 */
[----:B------:R-:W-:Y:S03]  /*0e40*/  BAR.SYNC.DEFER_BLOCKING 0x0 ;  /* 0x0000000000007b1d */ /* 0x000fe60000010000 */
[----:B------:R-:W-:-:S05]  /*0e50*/  IMAD.WIDE.U32 R28, R29, 0x8, R10 ;  /* 0x000000081d1c7825 */ /* 0x000fca00078e000a */
[----:B-12---:R-:W2:Y:S01]  /*0e60*/  LDG.E.64.CONSTANT R16, desc[UR8][R28.64] ;  /* 0x000000081c107981 */ /* 0x006ea2000c1e9b00 */
[----:B------:R-:W-:-:S03]  /*0e70*/  ISETP.NE.AND P3, PT, R3, 0x3, P0 ;  /* 0x000000030300780c */ /* 0x000fc60000765270 */
[----:B------:R-:W2:Y:S01]  /*0e80*/  LDS.64 R18, [UR4+0x48] ;  /* 0x00004804ff127984 */ /* 0x000ea20008000a00 */
[----:B------:R-:W-:-:S06]  /*0e90*/  IMAD.WIDE R12, R22, 0x8, R12 ;  /* 0x00000008160c7825 */ /* 0x000fcc00078e020c */
[----:B------:R-:W3:Y:S01]  /*0ea0*/  LDG.E.64.CONSTANT R12, desc[UR8][R12.64] ;  /* 0x000000080c0c7981 */ /* 0x000ee2000c1e9b00 */
[----:B--2---:R-:W-:Y:S02]  /*0eb0*/  DMUL R16, R18, R16 ;  /* 0x0000001012107228 */ /* 0x004fe40000000000 */
[----:B------:R-:W0:Y:S06]  /*0ec0*/  @!P3 LDC.64 R18, c[0x0][0x380] ;  /* 0x0000e000ff12bb82 */ /* 0x000e2c0000000a00 */
[----:B------:R-:W-:Y:S02]  /*0ed0*/  DFMA R20, R14, -R16, R20 ;  /* 0x800000100e14722b */ /* 0x000fe40000000014 */
[----:B------:R-:W1:Y:S05]  /*0ee0*/  @!P1 LDC.64 R14, c[0x0][0x380] ;  /* 0x0000e000ff0e9b82 */ /* 0x000e6a0000000a00 */
[----:B------:R-:W-:Y:S03]  /*0ef0*/  STS.64 [R2+0x8], R20 ;  /* 0x0000081402007388 */ /* 0x000fe60000000a00 */
[----:B------:R-:W2:Y:S01]  /*0f00*/  LDC.64 R16, c[0x0][0x398] ;  /* 0x0000e600ff107b82 */ /* 0x000ea20000000a00 */
[----:B0-----:R-:W-:-:S05]  /*0f10*/  @!P3 IMAD.WIDE R18, R25, 0x8, R18 ;  /* 0x000000081912b825 */ /* 0x001fca00078e0212 */
[----:B------:R-:W-:Y:S01]  /*0f20*/  @!P3 STG.E.64 desc[UR8][R18.64], R20 ;  /* 0x000000141200b986 */ /* 0x000fe2000c101b08 */
[----:B-1----:R-:W-:Y:S01]  /*0f30*/  @!P1 IMAD.WIDE R14, R24, 0x8, R14 ;  /* 0x00000008180e9825 */ /* 0x002fe200078e020e */
[----:B------:R-:W-:Y:S06]  /*0f40*/  BAR.SYNC.DEFER_BLOCKING 0x0 ;  /* 0x0000000000007b1d */ /* 0x000fec0000010000 */
[----:B------:R-:W4:Y:S01]  /*0f50*/  @!P1 LDG.E.64 R14, desc[UR8][R14.64] ;  /* 0x000000080e0e9981 */ /* 0x000f22000c1e1b00 */
[-C--:B--2---:R-:W-:Y:S01]  /*0f60*/  IADD3 R26, PT, PT, R26, -R17.reuse, RZ ;  /* 0x800000111a1a7210 */ /* 0x084fe20007ffe0ff */
[--C-:B------:R-:W-:Y:S01]  /*0f70*/  IMAD.IADD R27, R27, 0x1, -R16.reuse ;  /* 0x000000011b1b7824 */ /* 0x100fe200078e0a10 */
[----:B------:R-:W-:Y:S02]  /*0f80*/  BSSY.RECONVERGENT B0, `(.L_x_239) ;  /* 0x0000017000007945 */ /* 0x000fe40003800200 */
[----:B------:R-:W-:Y:S01]  /*0f90*/  IADD3 R26, PT, PT, R26, -R17, RZ ;  /* 0x800000111a1a7210 */ /* 0x000fe20007ffe0ff */
[----:B------:R-:W-:Y:S01]  /*0fa0*/  IMAD.IADD R27, R27, 0x1, -R16 ;  /* 0x000000011b1b7824 */ /* 0x000fe200078e0a10 */
[----:B----4-:R-:W-:Y:S04]  /*0fb0*/  @!P1 STS.64 [UR4], R14 ;  /* 0x0000000eff009988 */ /* 0x010fe80008000a04 */
        /* <DEDUP_REMOVED lines=19> */
.L_x_240:
[----:B------:R-:W-:Y:S05]  /*10f0*/  BSYNC.RECONVERGENT B0 ;  /* 0x0000000000007941 */ /* 0x000fea0003800200 */
.L_x_239:
[----:B------:R-:W-:Y:S01]  /*1100*/  IADD3 R21, PT, PT, R9, -0x2, RZ ;  /* 0xfffffffe09157810 */ /* 0x000fe20007ffe0ff */
[----:B------:R-:W-:Y:S04]  /*1110*/  BAR.SYNC.DEFER_BLOCKING 0x0 ;  /* 0x0000000000007b1d */ /* 0x000fe80000010000 */
[----:B------:R-:W-:-:S05]  /*1120*/  IMAD.WIDE.U32 R20, R21, 0x8, R10 ;  /* 0x0000000815147825 */ /* 0x000fca00078e000a */
[----:B-12---:R-:W2:Y:S01]  /*1130*/  LDG.E.64.CONSTANT R18, desc[UR8][R20.64] ;  /* 0x0000000814127981 */ /* 0x006ea2000c1e9b00 */
[----:B------:R-:W-:Y:S01]  /*1140*/  ISETP.NE.AND P0, PT, R3, 0x4, P0 ;  /* 0x000000040300780c */ /* 0x000fe20000705270 */
[----:B------:R-:W-:Y:S01]  /*1150*/  IMAD R26, R17, -0x2, R26 ;  /* 0xfffffffe111a7824 */ /* 0x000fe200078e021a */
[----:B------:R-:W-:Y:S01]  /*1160*/  IADD3 R6, P2, PT, R6, -0x20, RZ ;  /* 0xffffffe006067810 */ /* 0x000fe20007f5e0ff */
[----:B------:R-:W-:Y:S01]  /*1170*/  IMAD.MOV R17, RZ, RZ, -R17 ;  /* 0x000000ffff117224 */ /* 0x000fe200078e0a11 */
[----:B------:R-:W-:Y:S01]  /*1180*/  IADD3 R9, PT, PT, R9, -0x4, RZ ;  /* 0xfffffffc09097810 */ /* 0x000fe20007ffe0ff */
[----:B------:R-:W-:Y:S01]  /*1190*/  IMAD R27, R16, -0x2, R27 ;  /* 0xfffffffe101b7824 */ /* 0x000fe200078e021b */
[----:B------:R-:W-:Y:S01]  /*11a0*/  IADD3.X R7, PT, PT, R7, -0x1, RZ, P2, !PT ;  /* 0xffffffff07077810 */ /* 0x000fe200017fe4ff */
[C---:B------:R-:W-:Y:S01]  /*11b0*/  IMAD R25, R17.reuse, 0x4, R25 ;  /* 0x0000000411197824 */ /* 0x040fe200078e0219 */
[----:B------:R-:W-:Y:S01]  /*11c0*/  LEA R8, R17, R8, 0x2 ;  /* 0x0000000811087211 */ /* 0x000fe200078e10ff */
[----:B------:R-:W2:Y:S02]  /*11d0*/  LDS.64 R10, [UR4+0x48] ;  /* 0x00004804ff0a7984 */ /* 0x000ea40008000a00 */
[----:B--2---:R-:W-:-:S02]  /*11e0*/  DMUL R18, R10, R18 ;  /* 0x000000120a127228 */ /* 0x004fc40000000000 */
[----:B------:R-:W1:Y:S06]  /*11f0*/  @!P0 LDC.64 R10, c[0x0][0x380] ;  /* 0x0000e000ff0a8b82 */ /* 0x000e6c0000000a00 */
[----:B------:R-:W-:Y:S01]  /*1200*/  DFMA R18, R12, -R18, R14 ;  /* 0x800000120c12722b */ /* 0x000fe2000000000e */
[----:B------:R-:W-:-:S04]  /*1210*/  IMAD.MOV R12, RZ, RZ, -R16 ;  /* 0x000000ffff0c7224 */ /* 0x000fc800078e0a10 */
[C---:B------:R-:W-:Y:S02]  /*1220*/  IMAD R23, R12.reuse, 0x4, R23 ;  /* 0x000000040c177824 */ /* 0x040fe400078e0217 */
[----:B------:R2:W-:Y:S01]  /*1230*/  STS.64 [R2+0x8], R18 ;  /* 0x0000081202007388 */ /* 0x0005e20000000a00 */
[C---:B------:R-:W-:Y:S02]  /*1240*/  LEA R22, R12.reuse, R22, 0x2 ;  /* 0x000000160c167211 */ /* 0x040fe400078e10ff */
[----:B------:R-:W-:Y:S01]  /*1250*/  LEA R5, R12, R5, 0x2 ;  /* 0x000000050c057211 */ /* 0x000fe200078e10ff */
[----:B-1----:R-:W-:-:S04]  /*1260*/  @!P0 IMAD.WIDE R10, R24, 0x8, R10 ;  /* 0x00000008180a8825 */ /* 0x002fc800078e020a */
[----:B------:R-:W-:Y:S01]  /*1270*/  IMAD R24, R17, 0x4, R24 ;  /* 0x0000000411187824 */ /* 0x000fe200078e0218 */
[----:B------:R2:W-:Y:S01]  /*1280*/  @!P0 STG.E.64 desc[UR8][R10.64], R18 ;  /* 0x000000120a008986 */ /* 0x0005e2000c101b08 */
[----:B------:R-:W-:Y:S01]  /*1290*/  BAR.SYNC.DEFER_BLOCKING 0x0 ;  /* 0x0000000000007b1d */ /* 0x000fe20000010000 */
[C---:B------:R-:W-:Y:S02]  /*12a0*/  ISETP.GT.AND P0, PT, R3.reuse, 0x4, PT ;  /* 0x000000040300780c */ /* 0x040fe40003f04270 */
[----:B------:R-:W-:-:S11]  /*12b0*/  IADD3 R3, PT, PT, R3, -0x4, RZ ;  /* 0xfffffffc03037810 */ /* 0x000fd60007ffe0ff */
[----:B--2---:R-:W-:Y:S05]  /*12c0*/  @P0 BRA `(.L_x_241) ;  /* 0xfffffff400000947 */ /* 0x004fea000383ffff */
[----:B------:R-:W-:Y:S05]  /*12d0*/  EXIT ;  /* 0x000000000000794d */ /* 0x000fea0003800000 */
.L_x_242:
        /* <DEDUP_REMOVED lines=10> */
.L_x_518:


//--------------------- .text._Z33compute_hh_trafo_cuda_kernel_realIdLj16EEvPT_PKS0_S3_iii --------------------------
	.section	.text._Z33compute_hh_trafo_cuda_kernel_realIdLj16EEvPT_PKS0_S3_iii,"ax",@progbits
	.align	128
        .global         _Z33compute_hh_trafo_cuda_kernel_realIdLj16EEvPT_PKS0_S3_iii
        .type           _Z33compute_hh_trafo_cuda_kernel_realIdLj16EEvPT_PKS0_S3_iii,@function
        .size           _Z33compute_hh_trafo_cuda_kernel_realIdLj16EEvPT_PKS0_S3_iii,(.L_x_519 - _Z33compute_hh_trafo_cuda_kernel_realIdLj16EEvPT_PKS0_S3_iii)
        .other          _Z33compute_hh_trafo_cuda_kernel_realIdLj16EEvPT_PKS0_S3_iii,@"STO_CUDA_ENTRY STV_DEFAULT"
_Z33compute_hh_trafo_cuda_kernel_realIdLj16EEvPT_PKS0_S3_iii:
.text._Z33compute_hh_trafo_cuda_kernel_realIdLj16EEvPT_PKS0_S3_iii:
[----:B------:R-:W-:Y:S01]  /*0000*/  LDC R1, c[0x0][0x37c] ;  /* 0x0000df00ff017b82 */ /* 0x000fe20000000800 */
[----:B------:R-:W0:Y:S07]  /*0010*/  S2R R3, SR_TID.X ;  /* 0x0000000000037919 */ /* 0x000e2e0000002100 */
[----:B------:R-:W1:Y:S01]  /*0020*/  LDC R7, c[0x0][0x3a0] ;  /* 0x0000e800ff077b82 */ /* 0x000e620000000800 */
[----:B------:R-:W2:Y:S07]  /*0030*/  LDCU.64 UR8, c[0x0][0x358] ;  /* 0x00006b00ff0877ac */ /* 0x000eae0008000a00 */
[----:B------:R-:W3:Y:S08]  /*0040*/  S2UR UR4, SR_CTAID.X ;  /* 0x00000000000479c3 */ /* 0x000ef00000002500 */
[----:B------:R-:W3:Y:S08]  /*0050*/  LDC.64 R26, c[0x0][0x398] ;  /* 0x0000e600ff1a7b82 */ /* 0x000ef00000000a00 */
[----:B------:R-:W4:Y:S01]  /*0060*/  LDC.64 R8, c[0x0][0x380] ;  /* 0x0000e000ff087b82 */ /* 0x000f220000000a00 */
[----:B-1----:R-:W-:-:S04]  /*0070*/  VIADD R14, R7, 0xffffffff ;  /* 0xffffffff070e7836 */ /* 0x002fc80000000000 */
[----:B0-----:R-:W-:-:S04]  /*0080*/  IMAD.IADD R0, R14, 0x1, R3 ;  /* 0x000000010e007824 */ /* 0x001fc800078e0203 */
[----:B---3--:R-:W-:-:S04]  /*0090*/  IMAD R2, R0, R27, UR4 ;  /* 0x0000000400027e24 */ /* 0x008fc8000f8e021b */
[----:B----4-:R-:W-:-:S05]  /*00a0*/  IMAD.WIDE R8, R2, 0x8, R8 ;  /* 0x0000000802087825 */ /* 0x010fca00078e0208 */
[----:B--2---:R-:W2:Y:S01]  /*00b0*/  LDG.E.64 R12, desc[UR8][R8.64] ;  /* 0x00000008080c7981 */ /* 0x004ea2000c1e1b00 */
        /* <DEDUP_REMOVED lines=19> */
[----:B-1----:R-:W-:-:S06]  /*01f0*/  IMAD.WIDE R10, R5, 0x8, R10 ;  /* 0x00000008050a7825 */ /* 0x002fcc00078e020a */
[----:B------:R-:W2:Y:S01]  /*0200*/  LDG.E.64.CONSTANT R10, desc[UR8][R10.64] ;  /* 0x000000080a0a7981 */ /* 0x000ea2000c1e9b00 */
[C---:B------:R-:W-:Y:S01]  /*0210*/  ISETP.NE.AND P1, PT, R3.reuse, RZ, PT ;  /* 0x000000ff0300720c */ /* 0x040fe20003f25270 */
[----:B------:R-:W-:Y:S01]  /*0220*/  BSSY.RECONVERGENT B0, `(.L_x_244) ;  /* 0x000001c000007945 */ /* 0x000fe20003800200 */
[----:B------:R-:W-:-:S11]  /*0230*/  LOP3.LUT P0, RZ, R3, 0x3f8, RZ, 0xc0, !PT ;  /* 0x000003f803ff7812 */ /* 0x000fd6000780c0ff */
[----:B------:R-:W-:Y:S04]  /*0240*/  @!P1 STS.64 [UR7], R12 ;  /* 0x0000000cff009988 */ /* 0x000fe80008000a07 */
[----:B0-----:R-:W2:Y:S02]  /*0250*/  @!P1 LDS.64 R12, [R0] ;  /* 0x00000000000c9984 */ /* 0x001ea40000000a00 */
[----:B--2---:R-:W-:-:S07]  /*0260*/  DMUL R16, R10, R12 ;  /* 0x0000000c0a107228 */ /* 0x004fce0000000000 */
[----:B------:R0:W-:Y:S01]  /*0270*/  STS.64 [R6], R16 ;  /* 0x0000001006007388 */ /* 0x0001e20000000a00 */
[----:B------:R-:W-:Y:S06]  /*0280*/  BAR.SYNC.DEFER_BLOCKING 0x0 ;  /* 0x0000000000007b1d */ /* 0x000fec0000010000 */
[----:B------:R-:W-:Y:S05]  /*0290*/  @P0 BRA `(.L_x_245) ;  /* 0x0000000000500947 */ /* 0x000fea0003800000 */
[----:B0-----:R-:W-:Y:S01]  /*02a0*/  LDS.64 R16, [R6+0x40] ;  /* 0x0000400006107984 */ /* 0x001fe20000000a00 */
[----:B------:R-:W-:-:S03]  /*02b0*/  ISETP.GT.U32.AND P0, PT, R3, 0x3, PT ;  /* 0x000000030300780c */ /* 0x000fc60003f04070 */
[----:B------:R-:W0:Y:S02]  /*02c0*/  LDS.64 R18, [R6] ;  /* 0x0000000006127984 */ /* 0x000e240000000a00 */
[----:B0-----:R-:W-:-:S07]  /*02d0*/  DADD R16, R16, R18 ;  /* 0x0000000010107229 */ /* 0x001fce0000000012 */
[----:B------:R1:W-:Y:S01]  /*02e0*/  STS.64 [R6], R16 ;  /* 0x0000001006007388 */ /* 0x0003e20000000a00 */
[----:B------:R-:W-:Y:S05]  /*02f0*/  @P0 BRA `(.L_x_245) ;  /* 0x0000000000380947 */ /* 0x000fea0003800000 */
[----:B-1----:R-:W-:Y:S01]  /*0300*/  LDS.64 R16, [R6+0x20] ;  /* 0x0000200006107984 */ /* 0x002fe20000000a00 */
[----:B------:R-:W-:-:S03]  /*0310*/  ISETP.GT.U32.AND P0, PT, R3, 0x1, PT ;  /* 0x000000010300780c */ /* 0x000fc60003f04070 */
[----:B------:R-:W0:Y:S02]  /*0320*/  LDS.64 R18, [R6] ;  /* 0x0000000006127984 */ /* 0x000e240000000a00 */
[----:B0-----:R-:W-:-:S07]  /*0330*/  DADD R16, R16, R18 ;  /* 0x0000000010107229 */ /* 0x001fce0000000012 */
[----:B------:R2:W-:Y:S01]  /*0340*/  STS.64 [R6], R16 ;  /* 0x0000001006007388 */ /* 0x0005e20000000a00 */
[----:B------:R-:W-:Y:S05]  /*0350*/  @P0 BRA `(.L_x_245) ;  /* 0x0000000000200947 */ /* 0x000fea0003800000 */
[----:B--2---:R-:W-:Y:S04]  /*0360*/  LDS.64 R16, [R6+0x10] ;  /* 0x0000100006107984 */ /* 0x004fe80000000a00 */
[----:B------:R-:W0:Y:S02]  /*0370*/  LDS.64 R18, [R6] ;  /* 0x0000000006127984 */ /* 0x000e240000000a00 */
[----:B0-----:R-:W-:-:S07]  /*0380*/  DADD R16, R16, R18 ;  /* 0x0000000010107229 */ /* 0x001fce0000000012 */
[----:B------:R-:W-:Y:S04]  /*0390*/  STS.64 [R6], R16 ;  /* 0x0000001006007388 */ /* 0x000fe80000000a00 */
[----:B------:R-:W-:Y:S04]  /*03a0*/  @!P1 LDS.64 R18, [UR7+0x90] ;  /* 0x00009007ff129984 */ /* 0x000fe80008000a00 */
[----:B------:R-:W0:Y:S02]  /*03b0*/  @!P1 LDS.64 R20, [UR7+0x88] ;  /* 0x00008807ff149984 */ /* 0x000e240008000a00 */
[----:B0-----:R-:W-:-:S07]  /*03c0*/  @!P1 DADD R18, R18, R20 ;  /* 0x0000000012129229 */ /* 0x001fce0000000014 */
[----:B------:R3:W-:Y:S04]  /*03d0*/  @!P1 STS.64 [UR7+0x88], R18 ;  /* 0x00008812ff009988 */ /* 0x0007e80008000a07 */
.L_x_245:
[----:B------:R-:W-:Y:S05]  /*03e0*/  BSYNC.RECONVERGENT B0 ;  /* 0x0000000000007941 */ /* 0x000fea0003800200 */
.L_x_244:
[----:B---3--:R-:W3:Y:S08]  /*03f0*/  LDC.64 R18, c[0x0][0x390] ;  /* 0x0000e400ff127b82 */ /* 0x008ef00000000a00 */
[----:B------:R-:W-:Y:S01]  /*0400*/  BAR.SYNC.DEFER_BLOCKING 0x0 ;  /* 0x0000000000007b1d */ /* 0x000fe20000010000 */
[----:B---3--:R-:W-:-:S05]  /*0410*/  IMAD.WIDE.U32 R18, R14, 0x8, R18 ;  /* 0x000000080e127825 */ /* 0x008fca00078e0012 */
[----:B012---:R-:W0:Y:S04]  /*0420*/  LDS.64 R16, [UR7+0x88] ;  /* 0x00008807ff107984 */ /* 0x007e280008000a00 */
[----:B------:R-:W0:Y:S01]  /*0430*/  LDG.E.64.CONSTANT R18, desc[UR8][R18.64] ;  /* 0x0000000812127981 */ /* 0x000e22000c1e9b00 */
[----:B------:R-:W-:Y:S01]  /*0440*/  ISETP.NE.AND P0, PT, R3, UR5, PT ;  /* 0x0000000503007c0c */ /* 0x000fe2000bf05270 */
[----:B------:R-:W-:Y:S02]  /*0450*/  IMAD.IADD R2, R2, 0x1, -R27 ;  /* 0x0000000102027824 */ /* 0x000fe400078e0a1b */
[----:B------:R-:W-:Y:S01]  /*0460*/  IMAD.IADD R5, R5, 0x1, -R26 ;  /* 0x0000000105057824 */ /* 0x000fe200078e0a1a */
[----:B------:R-:W-:Y:S01]  /*0470*/  ISETP.NE.AND P0, PT, R7, 0x1, P0 ;  /* 0x000000010700780c */ /* 0x000fe20000705270 */
[----:B------:R-:W-:Y:S01]  /*0480*/  IMAD.MOV.U32 R4, RZ, RZ, R14 ;  /* 0x000000ffff047224 */ /* 0x000fe200078e000e */
[----:B0-----:R-:W-:-:S08]  /*0490*/  DMUL R16, R16, R18 ;  /* 0x0000001210107228 */ /* 0x001fd00000000000 */
[----:B------:R-:W-:-:S07]  /*04a0*/  DFMA R16, R10, -R16, R12 ;  /* 0x800000100a10722b */ /* 0x000fce000000000c */
[----:B------:R1:W-:Y:S04]  /*04b0*/  @!P0 STG.E.64 desc[UR8][R8.64], R16 ;  /* 0x0000001008008986 */ /* 0x0003e8000c101b08 */
[----:B------:R1:W-:Y:S01]  /*04c0*/  STS.64 [R0+0x8], R16 ;  /* 0x0000081000007388 */ /* 0x0003e20000000a00 */
[----:B------:R-:W-:Y:S06]  /*04d0*/  BAR.SYNC.DEFER_BLOCKING 0x0 ;  /* 0x0000000000007b1d */ /* 0x000fec0000010000 */
.L_x_243:
[----:B------:R-:W-:-:S13]  /*04e0*/  ISETP.NE.AND P0, PT, R14, RZ, PT ;  /* 0x000000ff0e00720c */ /* 0x000fda0003f05270 */
[----:B------:R-:W-:Y:S05]  /*04f0*/  @!P0 EXIT ;  /* 0x000000000000894d */ /* 0x000fea0003800000 */
[----:B------:R-:W2:Y:S01]  /*0500*/  LDC.64 R22, c[0x0][0x390] ;  /* 0x0000e400ff167b82 */ /* 0x000ea20000000a00 */
[----:B------:R-:W-:Y:S01]  /*0510*/  VIADD R7, R4, 0xffffffff ;  /* 0xffffffff04077836 */ /* 0x000fe20000000000 */
[----:B------:R-:W-:Y:S01]  /*0520*/  ISETP.NE.AND P1, PT, R3, RZ, PT ;  /* 0x000000ff0300720c */ /* 0x000fe20003f25270 */
[----:B------:R-:W-:Y:S02]  /*0530*/  IMAD.IADD R25, R5, 0x1, -R26 ;  /* 0x0000000105197824 */ /* 0x000fe400078e0a1a */
[----:B------:R-:W-:-:S03]  /*0540*/  IMAD.IADD R27, R2, 0x1, -R27 ;  /* 0x00000001021b7824 */ /* 0x000fc600078e0a1b */
[----:B------:R-:W3:Y:S08]  /*0550*/  LDC.64 R10, c[0x0][0x380] ;  /* 0x0000e000ff0a7b82 */ /* 0x000ef00000000a00 */
[----:B0-----:R-:W0:Y:S01]  /*0560*/  LDC.64 R12, c[0x0][0x388] ;  /* 0x0000e200ff0c7b82 */ /* 0x001e220000000a00 */
[----:B--2---:R-:W-:-:S07]  /*0570*/  IMAD.WIDE.U32 R22, R7, 0x8, R22 ;  /* 0x0000000807167825 */ /* 0x004fce00078e0016 */
.L_x_250:
[----:B---3--:R-:W-:-:S05]  /*0580*/  IMAD.WIDE R18, R2, 0x8, R10 ;  /* 0x0000000802127825 */ /* 0x008fca00078e020a */
[----:B-1----:R-:W2:Y:S01]  /*0590*/  @!P1 LDG.E.64 R16, desc[UR8][R18.64] ;  /* 0x0000000812109981 */ /* 0x002ea2000c1e1b00 */
[----:B0-----:R-:W-:-:S06]  /*05a0*/  IMAD.WIDE R8, R5, 0x8, R12 ;  /* 0x0000000805087825 */ /* 0x001fcc00078e020c */
        /* <DEDUP_REMOVED lines=18> */
[----:B------:R-:W-:Y:S01]  /*06d0*/  LDS.64 R16, [R6+0x20] ;  /* 0x0000200006107984 */ /* 0x000fe20000000a00 */
[----:B------:R-:W-:-:S03]  /*06e0*/  ISETP.GT.U32.AND P0, PT, R3, 0x1, PT ;  /* 0x000000010300780c */ /* 0x000fc60003f04070 */
[----:B-1----:R-:W0:Y:S02]  /*06f0*/  LDS.64 R14, [R6] ;  /* 0x00000000060e7984 */ /* 0x002e240000000a00 */
[----:B0-----:R-:W-:-:S07]  /*0700*/  DADD R14, R16, R14 ;  /* 0x00000000100e7229 */ /* 0x001fce000000000e */
[----:B------:R2:W-:Y:S01]  /*0710*/  STS.64 [R6], R14 ;  /* 0x0000000e06007388 */ /* 0x0005e20000000a00 */
[----:B------:R-:W-:Y:S05]  /*0720*/  @P0 BRA `(.L_x_247) ;  /* 0x0000000000300947 */ /* 0x000fea0003800000 */
[----:B--2---:R-:W-:Y:S01]  /*0730*/  LDS.64 R14, [R6+0x10] ;  /* 0x00001000060e7984 */ /* 0x004fe20000000a00 */
[----:B------:R-:W-:-:S03]  /*0740*/  ISETP.NE.AND P0, PT, R3, RZ, PT ;  /* 0x000000ff0300720c */ /* 0x000fc60003f05270 */
[----:B------:R-:W0:Y:S10]  /*0750*/  LDS.64 R16, [R6] ;  /* 0x0000000006107984 */ /* 0x000e340000000a00 */
[----:B------:R-:W1:Y:S01]  /*0760*/  @!P0 S2R R24, SR_CgaCtaId ;  /* 0x0000000000188919 */ /* 0x000e620000008800 */
[----:B------:R-:W-:Y:S01]  /*0770*/  @!P0 MOV R29, 0x400 ;  /* 0x00000400001d8802 */ /* 0x000fe20000000f00 */
[----:B0-----:R-:W-:-:S03]  /*0780*/  DADD R16, R14, R16 ;  /* 0x000000000e107229 */ /* 0x001fc60000000010 */
[----:B-1----:R-:W-:-:S04]  /*0790*/  @!P0 LEA R29, R24, R29, 0x18 ;  /* 0x0000001d181d8211 */ /* 0x002fc800078ec0ff */
[----:B------:R-:W-:Y:S04]  /*07a0*/  STS.64 [R6], R16 ;  /* 0x0000001006007388 */ /* 0x000fe80000000a00 */
[----:B------:R-:W-:Y:S04]  /*07b0*/  @!P0 LDS.64 R16, [R29+0x90] ;  /* 0x000090001d108984 */ /* 0x000fe80000000a00 */
[----:B------:R-:W0:Y:S02]  /*07c0*/  @!P0 LDS.64 R14, [R29+0x88] ;  /* 0x000088001d0e8984 */ /* 0x000e240000000a00 */
[----:B0-----:R-:W-:-:S07]  /*07d0*/  @!P0 DADD R14, R16, R14 ;  /* 0x00000000100e8229 */ /* 0x001fce000000000e */
[----:B------:R3:W-:Y:S04]  /*07e0*/  @!P0 STS.64 [R29+0x88], R14 ;  /* 0x0000880e1d008388 */ /* 0x0007e80000000a00 */
.L_x_247:
[----:B------:R-:W-:Y:S05]  /*07f0*/  BSYNC.RECONVERGENT B0 ;  /* 0x0000000000007941 */ /* 0x000fea0003800200 */
.L_x_246:
[----:B0123--:R-:W2:Y:S01]  /*0800*/  LDG.E.64.CONSTANT R14, desc[UR8][R22.64] ;  /* 0x00000008160e7981 */ /* 0x00fea2000c1e9b00 */
[----:B------:R-:W0:Y:S01]  /*0810*/  S2UR UR6, SR_CgaCtaId ;  /* 0x00000000000679c3 */ /* 0x000e220000008800 */
[----:B------:R-:W-:-:S07]  /*0820*/  UMOV UR4, 0x400 ;  /* 0x0000040000047882 */ /* 0x000fce0000000000 */
[----:B------:R-:W-:Y:S01]  /*0830*/  BAR.SYNC.DEFER_BLOCKING 0x0 ;  /* 0x0000000000007b1d */ /* 0x000fe20000010000 */
[C---:B------:R-:W-:Y:S02]  /*0840*/  ISETP.NE.AND P0, PT, R3.reuse, UR5, PT ;  /* 0x0000000503007c0c */ /* 0x040fe4000bf05270 */
[----:B------:R-:W-:Y:S02]  /*0850*/  ISETP.NE.AND P1, PT, R3, RZ, PT ;  /* 0x000000ff0300720c */ /* 0x000fe40003f25270 */
[----:B------:R-:W-:Y:S01]  /*0860*/  ISETP.NE.AND P3, PT, R7, RZ, P0 ;  /* 0x000000ff0700720c */ /* 0x000fe20000765270 */
[----:B0-----:R-:W-:-:S09]  /*0870*/  ULEA UR4, UR6, UR4, 0x18 ;  /* 0x0000000406047291 */ /* 0x001fd2000f8ec0ff */
[----:B------:R-:W2:Y:S02]  /*0880*/  LDS.64 R16, [UR4+0x88] ;  /* 0x00008804ff107984 */ /* 0x000ea40008000a00 */
        /* <DEDUP_REMOVED lines=28> */
[----:B------:R-:W-:Y:S04]  /*0a50*/  LDS.64 R20, [R6+0x10] ;  /* 0x0000100006147984 */ /* 0x000fe80000000a00 */
[----:B--2---:R-:W0:Y:S02]  /*0a60*/  LDS.64 R18, [R6] ;  /* 0x0000000006127984 */ /* 0x004e240000000a00 */
[----:B0-----:R-:W-:-:S07]  /*0a70*/  DADD R28, R20, R18 ;  /* 0x00000000141c7229 */ /* 0x001fce0000000012 */
[----:B------:R-:W-:Y:S04]  /*0a80*/  STS.64 [R6], R28 ;  /* 0x0000001c06007388 */ /* 0x000fe80000000a00 */
[----:B------:R-:W-:Y:S04]  /*0a90*/  @!P1 LDS.64 R20, [UR4+0x90] ;  /* 0x00009004ff149984 */ /* 0x000fe80008000a00 */
[----:B------:R-:W0:Y:S02]  /*0aa0*/  @!P1 LDS.64 R18, [UR4+0x88] ;  /* 0x00008804ff129984 */ /* 0x000e240008000a00 */
[----:B0-----:R-:W-:-:S07]  /*0ab0*/  @!P1 DADD R18, R20, R18 ;  /* 0x0000000014129229 */ /* 0x001fce0000000012 */
[----:B------:R3:W-:Y:S04]  /*0ac0*/  @!P1 STS.64 [UR4+0x88], R18 ;  /* 0x00008812ff009988 */ /* 0x0007e80008000a04 */
.L_x_249:
[----:B------:R-:W-:Y:S05]  /*0ad0*/  BSYNC.RECONVERGENT B0 ;  /* 0x0000000000007941 */ /* 0x000fea0003800200 */
.L_x_248:
[----:B-123--:R-:W1:Y:S01]  /*0ae0*/  LDC.64 R18, c[0x0][0x390] ;  /* 0x0000e400ff127b82 */ /* 0x00ee620000000a00 */
[----:B------:R-:W-:-:S07]  /*0af0*/  VIADD R29, R7, 0xffffffff ;  /* 0xffffffff071d7836 */ /* 0x000fce0000000000 */
[----:B------:R-:W-:Y:S01]  /*0b00*/  BAR.SYNC.DEFER_BLOCKING 0x0 ;  /* 0x0000000000007b1d */ /* 0x000fe20000010000 */
[----:B-1----:R-:W-:-:S05]  /*0b10*/  IMAD.WIDE.U32 R28, R29, 0x8, R18 ;  /* 0x000000081d1c7825 */ /* 0x002fca00078e0012 */
[----:B0-----:R-:W0:Y:S04]  /*0b20*/  LDS.64 R20, [UR4+0x88] ;  /* 0x00008804ff147984 */ /* 0x001e280008000a00 */
[----:B------:R-:W0:Y:S01]  /*0b30*/  LDG.E.64.CONSTANT R18, desc[UR8][R28.64] ;  /* 0x000000081c127981 */ /* 0x000e22000c1e9b00 */
[----:B------:R-:W-:Y:S01]  /*0b40*/  ISETP.NE.AND P0, PT, R4, 0x2, P0 ;  /* 0x000000020400780c */ /* 0x000fe20000705270 */
[----:B------:R-:W-:Y:S01]  /*0b50*/  VIADD R7, R7, 0xfffffffe ;  /* 0xfffffffe07077836 */ /* 0x000fe20000000000 */
[----:B------:R-:W-:-:S04]  /*0b60*/  IADD3 R22, P2, PT, R22, -0x10, RZ ;  /* 0xfffffff016167810 */ /* 0x000fc80007f5e0ff */
[----:B------:R-:W-:Y:S01]  /*0b70*/  IADD3.X R23, PT, PT, R23, -0x1, RZ, P2, !PT ;  /* 0xffffffff17177810 */ /* 0x000fe200017fe4ff */
[----:B0-----:R-:W-:Y:S01]  /*0b80*/  DMUL R18, R20, R18 ;  /* 0x0000001214127228 */ /* 0x001fe20000000000 */
[----:B------:R-:W0:Y:S07]  /*0b90*/  LDC.64 R20, c[0x0][0x398] ;  /* 0x0000e600ff147b82 */ /* 0x000e2e0000000a00 */
[----:B------:R-:W-:-:S07]  /*0ba0*/  DFMA R18, R16, -R18, R8 ;  /* 0x800000121012722b */ /* 0x000fce0000000008 */
[----:B------:R2:W-:Y:S01]  /*0bb0*/  @!P0 STG.E.64 desc[UR8][R14.64], R18 ;  /* 0x000000120e008986 */ /* 0x0005e2000c101b08 */
[C---:B------:R-:W-:Y:S01]  /*0bc0*/  ISETP.GT.U32.AND P0, PT, R4.reuse, 0x2, PT ;  /* 0x000000020400780c */ /* 0x040fe20003f04070 */
[----:B------:R-:W-:Y:S02]  /*0bd0*/  VIADD R4, R4, 0xfffffffe ;  /* 0xfffffffe04047836 */ /* 0x000fe40000000000 */
[----:B------:R2:W-:Y:S01]  /*0be0*/  STS.64 [R0+0x8], R18 ;  /* 0x0000081200007388 */ /* 0x0005e20000000a00 */
[----:B0-----:R-:W-:Y:S02]  /*0bf0*/  IMAD R5, R20, -0x2, R5 ;  /* 0xfffffffe14057824 */ /* 0x001fe400078e0205 */
[----:B------:R-:W-:Y:S02]  /*0c00*/  IMAD.MOV R20, RZ, RZ, -R20 ;  /* 0x000000ffff147224 */ /* 0x000fe400078e0a14 */
[----:B------:R-:W-:Y:S02]  /*0c10*/  IMAD.MOV R8, RZ, RZ, -R21 ;  /* 0x000000ffff087224 */ /* 0x000fe400078e0a15 */
[----:B------:R-:W-:-:S02]  /*0c20*/  IMAD R2, R21, -0x2, R2 ;  /* 0xfffffffe15027824 */ /* 0x000fc400078e0202 */
[----:B------:R-:W-:Y:S02]  /*0c30*/  IMAD R25, R20, 0x2, R25 ;  /* 0x0000000214197824 */ /* 0x000fe400078e0219 */
[----:B------:R-:W-:Y:S01]  /*0c40*/  IMAD R27, R8, 0x2, R27 ;  /* 0x00000002081b7824 */ /* 0x000fe200078e021b */
[----:B------:R-:W-:Y:S06]  /*0c50*/  BAR.SYNC.DEFER_BLOCKING 0x0 ;  /* 0x0000000000007b1d */ /* 0x000fec0000010000 */
[----:B--2---:R-:W-:Y:S05]  /*0c60*/  @P0 BRA `(.L_x_250) ;  /* 0xfffffff800440947 */ /* 0x004fea000383ffff */
[----:B------:R-:W-:Y:S05]  /*0c70*/  EXIT ;  /* 0x000000000000794d */ /* 0x000fea0003800000 */
.L_x_251:
        /* <DEDUP_REMOVED lines=16> */
.L_x_519:


//--------------------- .text._Z33compute_hh_trafo_cuda_kernel_realIdLj32EEvPT_PKS0_S3_iii --------------------------
	.section	.text._Z33compute_hh_trafo_cuda_kernel_realIdLj32EEvPT_PKS0_S3_iii,"ax",@progbits
	.align	128
        .global         _Z33compute_hh_trafo_cuda_kernel_realIdLj32EEvPT_PKS0_S3_iii
        .type           _Z33compute_hh_trafo_cuda_kernel_realIdLj32EEvPT_PKS0_S3_iii,@function
        .size           _Z33compute_hh_trafo_cuda_kernel_realIdLj32EEvPT_PKS0_S3_iii,(.L_x_520 - _Z33compute_hh_trafo_cuda_kernel_realIdLj32EEvPT_PKS0_S3_iii)
        .other          _Z33compute_hh_trafo_cuda_kernel_realIdLj32EEvPT_PKS0_S3_iii,@"STO_CUDA_ENTRY STV_DEFAULT"
_Z33compute_hh_trafo_cuda_kernel_realIdLj32EEvPT_PKS0_S3_iii:
.text._Z33compute_hh_trafo_cuda_kernel_realIdLj32EEvPT_PKS0_S3_iii:
        /* <DEDUP_REMOVED lines=31> */
[----:B-1----:R-:W-:-:S06]  /*01f0*/  IMAD.WIDE R16, R5, 0x8, R16 ;  /* 0x0000000805107825 */ /* 0x002fcc00078e0210 */
[----:B------:R-:W2:Y:S01]  /*0200*/  LDG.E.64.CONSTANT R16, desc[UR8][R16.64] ;  /* 0x0000000810107981 */ /* 0x000ea2000c1e9b00 */
[----:B------:R-:W-:-:S13]  /*0210*/  ISETP.NE.AND P0, PT, R3, RZ, PT ;  /* 0x000000ff0300720c */ /* 0x000fda0003f05270 */
[----:B------:R-:W-:Y:S04]  /*0220*/  @!P0 STS.64 [UR7], R14 ;  /* 0x0000000eff008988 */ /* 0x000fe80008000a07 */
[----:B0-----:R-:W2:Y:S01]  /*0230*/  @!P0 LDS.64 R14, [R0] ;  /* 0x00000000000e8984 */ /* 0x001ea20000000a00 */
[----:B------:R-:W-:Y:S01]  /*0240*/  ISETP.GT.U32.AND P0, PT, R3, 0x1f, PT ;  /* 0x0000001f0300780c */ /* 0x000fe20003f04070 */
[----:B--2---:R-:W-:-:S07]  /*0250*/  DMUL R8, R16, R14 ;  /* 0x0000000e10087228 */ /* 0x004fce0000000000 */
[----:B------:R0:W-:Y:S01]  /*0260*/  STS.64 [R6], R8 ;  /* 0x0000000806007388 */ /* 0x0001e20000000a00 */
[----:B------:R-:W-:Y:S06]  /*0270*/  BAR.SYNC.DEFER_BLOCKING 0x0 ;  /* 0x0000000000007b1d */ /* 0x000fec0000010000 */
[----:B------:R-:W-:Y:S05]  /*0280*/  @P0 BRA `(.L_x_253) ;  /* 0x0000000000540947 */ /* 0x000fea0003800000 */
[----:B------:R1:W2:Y:S01]  /*0290*/  LDS.64 R20, [R6] ;  /* 0x0000000006147984 */ /* 0x0002a20000000a00 */
[----:B------:R-:W-:-:S03]  /*02a0*/  UMOV UR4, 0xffffffff ;  /* 0xffffffff00047882 */ /* 0x000fc60000000000 */
[----:B------:R-:W-:Y:S05]  /*02b0*/  BRA.DIV UR4, `(.L_x_254) ;  /* 0x0000000a04607947 */ /* 0x000fea000b800000 */
[----:B--2---:R-:W-:Y:S04]  /*02c0*/  SHFL.BFLY PT, R23, R21, 0x10, 0x1f ;  /* 0x0e001f0015177f89 */ /* 0x004fe800000e0000 */
[----:B------:R-:W2:Y:S02]  /*02d0*/  SHFL.BFLY PT, R22, R20, 0x10, 0x1f ;  /* 0x0e001f0014167f89 */ /* 0x000ea400000e0000 */
[----:B--2---:R-:W-:-:S07]  /*02e0*/  DADD R22, R20, R22 ;  /* 0x0000000014167229 */ /* 0x004fce0000000016 */
[----:B------:R-:W-:Y:S04]  /*02f0*/  SHFL.BFLY PT, R25, R23, 0x8, 0x1f ;  /* 0x0d001f0017197f89 */ /* 0x000fe800000e0000 */
        /* <DEDUP_REMOVED lines=8> */
[----:B------:R2:W3:Y:S04]  /*0380*/  SHFL.BFLY PT, R4, R21, 0x1, 0x1f ;  /* 0x0c201f0015047f89 */ /* 0x0004e800000e0000 */
[----:B------:R2:W4:Y:S02]  /*0390*/  SHFL.BFLY PT, R34, R20, 0x1, 0x1f ;  /* 0x0c201f0014227f89 */ /* 0x00052400000e0000 */
.L_x_270:
[----:B0---4-:R-:W-:Y:S02]  /*03a0*/  IMAD.MOV.U32 R8, RZ, RZ, R34 ;  /* 0x000000ffff087224 */ /* 0x011fe400078e0022 */
[----:B---3--:R-:W-:-:S06]  /*03b0*/  IMAD.MOV.U32 R9, RZ, RZ, R4 ;  /* 0x000000ffff097224 */ /* 0x008fcc00078e0004 */
[----:B------:R-:W-:-:S07]  /*03c0*/  DADD R8, R20, R8 ;  /* 0x0000000014087229 */ /* 0x000fce0000000008 */
[----:B------:R3:W-:Y:S04]  /*03d0*/  STS.64 [R6], R8 ;  /* 0x0000000806007388 */ /* 0x0007e80000000a00 */
.L_x_253:
[----:B------:R-:W-:Y:S05]  /*03e0*/  WARPSYNC.ALL ;  /* 0x0000000000007948 */ /* 0x000fea0003800000 */
[----:B------:R-:W-:Y:S01]  /*03f0*/  ISETP.NE.AND P0, PT, R3, UR5, PT ;  /* 0x0000000503007c0c */ /* 0x000fe2000bf05270 */
[----:B--2---:R-:W2:Y:S08]  /*0400*/  LDC.64 R20, c[0x0][0x390] ;  /* 0x0000e400ff147b82 */ /* 0x004eb00000000a00 */
[----:B------:R-:W-:Y:S01]  /*0410*/  BAR.SYNC.DEFER_BLOCKING 0x0 ;  /* 0x0000000000007b1d */ /* 0x000fe20000010000 */
[----:B--2---:R-:W-:-:S05]  /*0420*/  IMAD.WIDE.U32 R20, R18, 0x8, R20 ;  /* 0x0000000812147825 */ /* 0x004fca00078e0014 */
[----:B0--3--:R-:W0:Y:S04]  /*0430*/  LDS.64 R8, [UR7+0x108] ;  /* 0x00010807ff087984 */ /* 0x009e280008000a00 */
[----:B------:R-:W0:Y:S01]  /*0440*/  LDG.E.64.CONSTANT R20, desc[UR8][R20.64] ;  /* 0x0000000814147981 */ /* 0x000e22000c1e9b00 */
[----:B------:R-:W-:Y:S01]  /*0450*/  ISETP.NE.AND P0, PT, R11, 0x1, P0 ;  /* 0x000000010b00780c */ /* 0x000fe20000705270 */
[----:B------:R-:W-:Y:S01]  /*0460*/  IMAD.IADD R5, R5, 0x1, -R36 ;  /* 0x0000000105057824 */ /* 0x000fe200078e0a24 */
[----:B------:R-:W-:Y:S01]  /*0470*/  IADD3 R2, PT, PT, R2, -R37, RZ ;  /* 0x8000002502027210 */ /* 0x000fe20007ffe0ff */
[----:B------:R-:W-:Y:S01]  /*0480*/  IMAD.MOV.U32 R4, RZ, RZ, R18 ;  /* 0x000000ffff047224 */ /* 0x000fe200078e0012 */
[----:B0-----:R-:W-:-:S08]  /*0490*/  DMUL R8, R8, R20 ;  /* 0x0000001408087228 */ /* 0x001fd00000000000 */
[----:B------:R-:W-:-:S07]  /*04a0*/  DFMA R8, R16, -R8, R14 ;  /* 0x800000081008722b */ /* 0x000fce000000000e */
[----:B------:R2:W-:Y:S04]  /*04b0*/  @!P0 STG.E.64 desc[UR8][R12.64], R8 ;  /* 0x000000080c008986 */ /* 0x0005e8000c101b08 */
[----:B------:R2:W-:Y:S01]  /*04c0*/  STS.64 [R0+0x8], R8 ;  /* 0x0000080800007388 */ /* 0x0005e20000000a00 */
[----:B------:R-:W-:Y:S06]  /*04d0*/  BAR.SYNC.DEFER_BLOCKING 0x0 ;  /* 0x0000000000007b1d */ /* 0x000fec0000010000 */
.L_x_252:
[----:B------:R-:W-:-:S13]  /*04e0*/  ISETP.NE.AND P0, PT, R18, RZ, PT ;  /* 0x000000ff1200720c */ /* 0x000fda0003f05270 */
[----:B------:R-:W-:Y:S05]  /*04f0*/  @!P0 EXIT ;  /* 0x000000000000894d */ /* 0x000fea0003800000 */
[----:B------:R-:W3:Y:S01]  /*0500*/  LDC.64 R32, c[0x0][0x390] ;  /* 0x0000e400ff207b82 */ /* 0x000ee20000000a00 */
[----:B------:R-:W-:Y:S01]  /*0510*/  IADD3 R11, PT, PT, R4, -0x1, RZ ;  /* 0xffffffff040b7810 */ /* 0x000fe20007ffe0ff */
[----:B------:R-:W-:Y:S01]  /*0520*/  IMAD.IADD R35, R5, 0x1, -R36 ;  /* 0x0000000105237824 */ /* 0x000fe200078e0a24 */
[----:B------:R-:W-:Y:S01]  /*0530*/  ISETP.NE.AND P1, PT, R3, RZ, PT ;  /* 0x000000ff0300720c */ /* 0x000fe20003f25270 */
[----:B------:R-:W-:-:S04]  /*0540*/  IMAD.IADD R37, R2, 0x1, -R37 ;  /* 0x0000000102257824 */ /* 0x000fc800078e0a25 */
[----:B------:R-:W4:Y:S08]  /*0550*/  LDC.64 R22, c[0x0][0x390] ;  /* 0x0000e400ff167b82 */ /* 0x000f300000000a00 */
[----:B------:R-:W0:Y:S08]  /*0560*/  LDC.64 R20, c[0x0][0x380] ;  /* 0x0000e000ff147b82 */ /* 0x000e300000000a00 */
[----:B------:R-:W0:Y:S01]  /*0570*/  LDC.64 R18, c[0x0][0x388] ;  /* 0x0000e200ff127b82 */ /* 0x000e220000000a00 */
[----:B---3--:R-:W-:-:S07]  /*0580*/  IMAD.WIDE.U32 R32, R11, 0x8, R32 ;  /* 0x000000080b207825 */ /* 0x008fce00078e0020 */
.L_x_259:
[----:B0-----:R-:W-:-:S05]  /*0590*/  IMAD.WIDE R24, R2, 0x8, R20 ;  /* 0x0000000802187825 */ /* 0x001fca00078e0214 */
[----:B--2---:R-:W2:Y:S01]  /*05a0*/  @!P1 LDG.E.64 R8, desc[UR8][R24.64] ;  /* 0x0000000818089981 */ /* 0x004ea2000c1e1b00 */
[----:B------:R-:W-:-:S06]  /*05b0*/  IMAD.WIDE R12, R5, 0x8, R18 ;  /* 0x00000008050c7825 */ /* 0x000fcc00078e0212 */
[----:B------:R-:W3:Y:S01]  /*05c0*/  LDG.E.64.CONSTANT R12, desc[UR8][R12.64] ;  /* 0x000000080c0c7981 */ /* 0x000ee2000c1e9b00 */
[----:B------:R-:W-:Y:S02]  /*05d0*/  @!P1 MOV R7, 0x400 ;  /* 0x0000040000079802 */ /* 0x000fe40000000f00 */
[----:B------:R-:W-:Y:S01]  /*05e0*/  ISETP.GT.U32.AND P2, PT, R3, 0x1f, PT ;  /* 0x0000001f0300780c */ /* 0x000fe20003f44070 */
        /* <DEDUP_REMOVED lines=8> */
[----:B0-----:R0:W2:Y:S01]  /*0670*/  LDS.64 R14, [R6] ;  /* 0x00000000060e7984 */ /* 0x0010a20000000a00 */
        /* <DEDUP_REMOVED lines=15> */
[----:B------:R2:W0:Y:S02]  /*0770*/  SHFL.BFLY PT, R34, R14, 0x1, 0x1f ;  /* 0x0c201f000e227f89 */ /* 0x00042400000e0000 */
.L_x_281:
[----:B0-----:R-:W-:Y:S01]  /*0780*/  MOV R8, R34 ;  /* 0x0000002200087202 */ /* 0x001fe20000000f00 */
[----:B---3--:R-:W-:-:S06]  /*0790*/  IMAD.MOV.U32 R9, RZ, RZ, R30 ;  /* 0x000000ffff097224 */ /* 0x008fcc00078e001e */
[----:B------:R-:W-:-:S07]  /*07a0*/  DADD R8, R14, R8 ;  /* 0x000000000e087229 */ /* 0x000fce0000000008 */
[----:B------:R3:W-:Y:S04]  /*07b0*/  STS.64 [R6], R8 ;  /* 0x0000000806007388 */ /* 0x0007e80000000a00 */
.L_x_255:
[----:B------:R-:W-:Y:S05]  /*07c0*/  WARPSYNC.ALL ;  /* 0x0000000000007948 */ /* 0x000fea0003800000 */
[----:B------:R-:W-:Y:S01]  /*07d0*/  ISETP.NE.AND P0, PT, R3, UR5, PT ;  /* 0x0000000503007c0c */ /* 0x000fe2000bf05270 */
[----:B---3--:R-:W3:Y:S01]  /*07e0*/  LDG.E.64.CONSTANT R8, desc[UR8][R32.64] ;  /* 0x0000000820087981 */ /* 0x008ee2000c1e9b00 */
[----:B------:R-:W5:Y:S01]  /*07f0*/  S2UR UR6, SR_CgaCtaId ;  /* 0x00000000000679c3 */ /* 0x000f620000008800 */
[----:B------:R-:W-:-:S07]  /*0800*/  UMOV UR4, 0x400 ;  /* 0x0000040000047882 */ /* 0x000fce0000000000 */
[----:B------:R-:W-:Y:S01]  /*0810*/  BAR.SYNC.DEFER_BLOCKING 0x0 ;  /* 0x0000000000007b1d */ /* 0x000fe20000010000 */
[----:B------:R-:W-:Y:S02]  /*0820*/  ISETP.NE.AND P3, PT, R11, RZ, P0 ;  /* 0x000000ff0b00720c */ /* 0x000fe40000765270 */
[----:B------:R-:W-:Y:S01]  /*0830*/  ISETP.NE.AND P1, PT, R3, RZ, PT ;  /* 0x000000ff0300720c */ /* 0x000fe20003f25270 */
[----:B-----5:R-:W-:-:S09]  /*0840*/  ULEA UR4, UR6, UR4, 0x18 ;  /* 0x0000000406047291 */ /* 0x020fd2000f8ec0ff */
[----:B0-2---:R-:W3:Y:S02]  /*0850*/  LDS.64 R14, [UR4+0x108] ;  /* 0x00010804ff0e7984 */ /* 0x005ee40008000a00 */
[----:B---3--:R-:W-:-:S08]  /*0860*/  DMUL R8, R14, R8 ;  /* 0x000000080e087228 */ /* 0x008fd00000000000 */
[----:B------:R-:W-:Y:S01]  /*0870*/  DFMA R28, R12, -R8, R16 ;  /* 0x800000080c1c722b */ /* 0x000fe20000000010 */
[----:B------:R-:W-:-:S06]  /*0880*/  IMAD.WIDE R16, R37, 0x8, R20 ;  /* 0x0000000825107825 */ /* 0x000fcc00078e0214 */
[----:B------:R-:W-:Y:S04]  /*0890*/  @!P3 STG.E.64 desc[UR8][R24.64], R28 ;  /* 0x0000001c1800b986 */ /* 0x000fe8000c101b08 */
[----:B------:R-:W-:Y:S01]  /*08a0*/  STS.64 [R0+0x8], R28 ;  /* 0x0000081c00007388 */ /* 0x000fe20000000a00 */
[----:B------:R-:W-:Y:S06]  /*08b0*/  BAR.SYNC.DEFER_BLOCKING 0x0 ;  /* 0x0000000000007b1d */ /* 0x000fec0000010000 */
[----:B------:R-:W2:Y:S01]  /*08c0*/  @!P1 LDG.E.64 R8, desc[UR8][R16.64] ;  /* 0x0000000810089981 */ /* 0x000ea2000c1e1b00 */
[----:B------:R-:W-:-:S06]  /*08d0*/  IMAD.WIDE R14, R35, 0x8, R18 ;  /* 0x00000008230e7825 */ /* 0x000fcc00078e0212 */
[----:B------:R-:W3:Y:S04]  /*08e0*/  LDG.E.64.CONSTANT R14, desc[UR8][R14.64] ;  /* 0x000000080e0e7981 */ /* 0x000ee8000c1e9b00 */
[----:B--2---:R-:W-:Y:S04]  /*08f0*/  @!P1 STS.64 [UR4], R8 ;  /* 0x00000008ff009988 */ /* 0x004fe80008000a04 */
[----:B------:R-:W3:Y:S02]  /*0900*/  LDS.64 R12, [R0] ;  /* 0x00000000000c7984 */ /* 0x000ee40000000a00 */
[----:B---3--:R-:W-:-:S07]  /*0910*/  DMUL R26, R12, R14 ;  /* 0x0000000e0c1a7228 */ /* 0x008fce0000000000 */
[----:B------:R0:W-:Y:S01]  /*0920*/  STS.64 [R6], R26 ;  /* 0x0000001a06007388 */ /* 0x0001e20000000a00 */
[----:B------:R-:W-:Y:S06]  /*0930*/  BAR.SYNC.DEFER_BLOCKING 0x0 ;  /* 0x0000000000007b1d */ /* 0x000fec0000010000 */
[----:B------:R-:W-:Y:S05]  /*0940*/  @P2 BRA `(.L_x_257) ;  /* 0x0000000000542947 */ /* 0x000fea0003800000 */
[----:B------:R2:W3:Y:S01]  /*0950*/  LDS.64 R24, [R6] ;  /* 0x0000000006187984 */ /* 0x0004e20000000a00 */
[----:B------:R-:W-:-:S03]  /*0960*/  UMOV UR6, 0xffffffff ;  /* 0xffffffff00067882 */ /* 0x000fc60000000000 */
[----:B------:R-:W-:Y:S05]  /*0970*/  BRA.DIV UR6, `(.L_x_258) ;  /* 0x0000000a06987947 */ /* 0x000fea000b800000 */
[----:B0--3--:R-:W-:Y:S04]  /*0980*/  SHFL.BFLY PT, R27, R25, 0x10, 0x1f ;  /* 0x0e001f00191b7f89 */ /* 0x009fe800000e0000 */
[----:B------:R-:W0:Y:S02]  /*0990*/  SHFL.BFLY PT, R26, R24, 0x10, 0x1f ;  /* 0x0e001f00181a7f89 */ /* 0x000e2400000e0000 */
[----:B0-----:R-:W-:-:S07]  /*09a0*/  DADD R26, R24, R26 ;  /* 0x00000000181a7229 */ /* 0x001fce000000001a */
[----:B------:R-:W-:Y:S04]  /*09b0*/  SHFL.BFLY PT, R29, R27, 0x8, 0x1f ;  /* 0x0d001f001b1d7f89 */ /* 0x000fe800000e0000 */
        /* <DEDUP_REMOVED lines=8> */
[----:B------:R0:W3:Y:S04]  /*0a40*/  SHFL.BFLY PT, R26, R25, 0x1, 0x1f ;  /* 0x0c201f00191a7f89 */ /* 0x0000e800000e0000 */
[----:B------:R0:W0:Y:S02]  /*0a50*/  SHFL.BFLY PT, R34, R24, 0x1, 0x1f ;  /* 0x0c201f0018227f89 */ /* 0x00002400000e0000 */
.L_x_292:
[----:B0-----:R-:W-:Y:S01]  /*0a60*/  IMAD.MOV.U32 R8, RZ, RZ, R34 ;  /* 0x000000ffff087224 */ /* 0x001fe200078e0022 */
[----:B---3--:R-:W-:-:S06]  /*0a70*/  MOV R9, R26 ;  /* 0x0000001a00097202 */ /* 0x008fcc0000000f00 */
[----:B------:R-:W-:-:S07]  /*0a80*/  DADD R8, R24, R8 ;  /* 0x0000000018087229 */ /* 0x000fce0000000008 */
[----:B------:R3:W-:Y:S04]  /*0a90*/  STS.64 [R6], R8 ;  /* 0x0000000806007388 */ /* 0x0007e80000000a00 */
.L_x_257:
[----:B------:R-:W-:Y:S05]  /*0aa0*/  WARPSYNC.ALL ;  /* 0x0000000000007948 */ /* 0x000fea0003800000 */
[----:B---3--:R-:W-:Y:S01]  /*0ab0*/  VIADD R9, R11, 0xffffffff ;  /* 0xffffffff0b097836 */ /* 0x008fe20000000000 */
[----:B------:R-:W-:Y:S03]  /*0ac0*/  BAR.SYNC.DEFER_BLOCKING 0x0 ;  /* 0x0000000000007b1d */ /* 0x000fe60000010000 */
[----:B----4-:R-:W-:-:S06]  /*0ad0*/  IMAD.WIDE.U32 R8, R9, 0x8, R22 ;  /* 0x0000000809087825 */ /* 0x010fcc00078e0016 */
[----:B------:R-:W3:Y:S01]  /*0ae0*/  LDG.E.64.CONSTANT R8, desc[UR8][R8.64] ;  /* 0x0000000808087981 */ /* 0x000ee2000c1e9b00 */
[----:B------:R-:W-:Y:S02]  /*0af0*/  ISETP.NE.AND P0, PT, R4, 0x2, P0 ;  /* 0x000000020400780c */ /* 0x000fe40000705270 */
[----:B------:R-:W-:Y:S02]  /*0b00*/  IADD3 R32, P2, PT, R32, -0x10, RZ ;  /* 0xfffffff020207810 */ /* 0x000fe40007f5e0ff */
[----:B------:R-:W-:Y:S02]  /*0b10*/  IADD3 R11, PT, PT, R11, -0x2, RZ ;  /* 0xfffffffe0b0b7810 */ /* 0x000fe40007ffe0ff */
[----:B------:R-:W-:Y:S01]  /*0b20*/  IADD3.X R33, PT, PT, R33, -0x1, RZ, P2, !PT ;  /* 0xffffffff21217810 */ /* 0x000fe200017fe4ff */
[----:B------:R-:W3:Y:S02]  /*0b30*/  LDS.64 R24, [UR4+0x108] ;  /* 0x00010804ff187984 */ /* 0x000ee40008000a00 */
[----:B---3--:R-:W-:-:S08]  /*0b40*/  DMUL R24, R24, R8 ;  /* 0x0000000818187228 */ /* 0x008fd00000000000 */
[----:B------:R-:W-:Y:S01]  /*0b50*/  DFMA R24, R14, -R24, R12 ;  /* 0x800000180e18722b */ /* 0x000fe2000000000c */
[----:B------:R-:W3:Y:S06]  /*0b60*/  LDC.64 R12, c[0x0][0x398] ;  /* 0x0000e600ff0c7b82 */ /* 0x000eec0000000a00 */
[----:B------:R4:W-:Y:S01]  /*0b70*/  @!P0 STG.E.64 desc[UR8][R16.64], R24 ;  /* 0x0000001810008986 */ /* 0x0009e2000c101b08 */
[C---:B------:R-:W-:Y:S02]  /*0b80*/  ISETP.GT.U32.AND P0, PT, R4.reuse, 0x2, PT ;  /* 0x000000020400780c */ /* 0x040fe40003f04070 */
[----:B------:R-:W-:Y:S01]  /*0b90*/  IADD3 R4, PT, PT, R4, -0x2, RZ ;  /* 0xfffffffe04047810 */ /* 0x000fe20007ffe0ff */
[----:B------:R4:W-:Y:S01]  /*0ba0*/  STS.64 [R0+0x8], R24 ;  /* 0x0000081800007388 */ /* 0x0009e20000000a00 */
[----:B---3--:R-:W-:Y:S01]  /*0bb0*/  IADD3 R10, PT, PT, -R13, RZ, RZ ;  /* 0x000000ff0d0a7210 */ /* 0x008fe20007ffe1ff */
[----:B------:R-:W-:-:S02]  /*0bc0*/  IMAD.MOV R8, RZ, RZ, -R12 ;  /* 0x000000ffff087224 */ /* 0x000fc400078e0a0c */
[----:B------:R-:W-:Y:S02]  /*0bd0*/  IMAD R5, R12, -0x2, R5 ;  /* 0xfffffffe0c057824 */ /* 0x000fe400078e0205 */
[----:B------:R-:W-:Y:S02]  /*0be0*/  IMAD R2, R13, -0x2, R2 ;  /* 0xfffffffe0d027824 */ /* 0x000fe400078e0202 */
[----:B------:R-:W-:Y:S02]  /*0bf0*/  IMAD R35, R8, 0x2, R35 ;  /* 0x0000000208237824 */ /* 0x000fe400078e0223 */
[----:B------:R-:W-:Y:S01]  /*0c00*/  IMAD R37, R10, 0x2, R37 ;  /* 0x000000020a257824 */ /* 0x000fe200078e0225 */
[----:B------:R-:W-:Y:S06]  /*0c10*/  BAR.SYNC.DEFER_BLOCKING 0x0 ;  /* 0x0000000000007b1d */ /* 0x000fec0000010000 */
[----:B----4-:R-:W-:Y:S05]  /*0c20*/  @P0 BRA `(.L_x_259) ;  /* 0xfffffff800580947 */ /* 0x010fea000383ffff */
[----:B------:R-:W-:Y:S05]  /*0c30*/  EXIT ;  /* 0x000000000000794d */ /* 0x000fea0003800000 */
.L_x_254:
[----:B--2---:R-:W-:Y:S01]  /*0c40*/  IMAD.MOV.U32 R7, RZ, RZ, R21 ;  /* 0x000000ffff077224 */ /* 0x004fe200078e0015 */
[----:B0-----:R-:W-:Y:S01]  /*0c50*/  MOV R8, 0x10 ;  /* 0x0000001000087802 */ /* 0x001fe20000000f00 */
[----:B------:R-:W-:Y:S01]  /*0c60*/  IMAD.MOV.U32 R9, RZ, RZ, 0x1f ;  /* 0x0000001fff097424 */ /* 0x000fe200078e00ff */
[----:B------:R-:W-:-:S07]  /*0c70*/  MOV R10, 0xffffffff ;  /* 0xffffffff000a7802 */ /* 0x000fce0000000f00 */
[----:B-1----:R-:W-:Y:S05]  /*0c80*/  WARPSYNC.COLLECTIVE R10, `(.L_x_260) ;  /* 0x000000000a087348 */ /* 0x002fea0003c00000 */
[----:B------:R0:W2:Y:S02]  /*0c90*/  SHFL.BFLY P3, R34, R7, R8, R9 ;  /* 0x0c00000807227389 */ /* 0x0000a40000060009 */
[----:B012---:R-:W-:Y:S05]  /*0ca0*/  ENDCOLLECTIVE ;  /* 0x000000000000791b */ /* 0x007fea0003800000 */
.L_x_260:
[----:B------:R-:W-:Y:S01]  /*0cb0*/  MOV R7, R20 ;  /* 0x0000001400077202 */ /* 0x000fe20000000f00 */
[----:B------:R-:W-:-:S07]  /*0cc0*/  IMAD.MOV.U32 R23, RZ, RZ, R34 ;  /* 0x000000ffff177224 */ /* 0x000fce00078e0022 */
[----:B------:R-:W-:Y:S05]  /*0cd0*/  WARPSYNC.COLLECTIVE R10, `(.L_x_261) ;  /* 0x000000000a087348 */ /* 0x000fea0003c00000 */
[----:B------:R0:W1:Y:S02]  /*0ce0*/  SHFL.BFLY P3, R34, R7, R8, R9 ;  /* 0x0c00000807227389 */ /* 0x0000640000060009 */
[----:B01----:R-:W-:Y:S05]  /*0cf0*/  ENDCOLLECTIVE ;  /* 0x000000000000791b */ /* 0x003fea0003800000 */
.L_x_261:
[----:B------:R-:W-:Y:S02]  /*0d00*/  IMAD.MOV.U32 R8, RZ, RZ, 0x8 ;  /* 0x00000008ff087424 */ /* 0x000fe400078e00ff */
[----:B------:R-:W-:-:S06]  /*0d10*/  IMAD.MOV.U32 R22, RZ, RZ, R34 ;  /* 0x000000ffff167224 */ /* 0x000fcc00078e0022 */
[----:B------:R-:W-:-:S10]  /*0d20*/  DADD R22, R20, R22 ;  /* 0x0000000014167229 */ /* 0x000fd40000000016 */
[----:B------:R-:W-:-:S07]  /*0d30*/  MOV R7, R23 ;  /* 0x0000001700077202 */ /* 0x000fce0000000f00 */
[----:B------:R-:W-:Y:S05]  /*0d40*/  WARPSYNC.COLLECTIVE R10, `(.L_x_262) ;  /* 0x000000000a087348 */ /* 0x000fea0003c00000 */
[----:B------:R0:W1:Y:S02]  /*0d50*/  SHFL.BFLY P3, R34, R7, R8, R9 ;  /* 0x0c00000807227389 */ /* 0x0000640000060009 */
[----:B01----:R-:W-:Y:S05]  /*0d60*/  ENDCOLLECTIVE ;  /* 0x000000000000791b */ /* 0x003fea0003800000 */
.L_x_262:
[----:B------:R-:W-:Y:S01]  /*0d70*/  IMAD.MOV.U32 R7, RZ, RZ, R22 ;  /* 0x000000ffff077224 */ /* 0x000fe200078e0016 */
[----:B------:R-:W-:-:S07]  /*0d80*/  MOV R25, R34 ;  /* 0x0000002200197202 */ /* 0x000fce0000000f00 */
[----:B------:R-:W-:Y:S05]  /*0d90*/  WARPSYNC.COLLECTIVE R10, `(.L_x_263) ;  /* 0x000000000a087348 */ /* 0x000fea0003c00000 */
[----:B------:R0:W1:Y:S02]  /*0da0*/  SHFL.BFLY P3, R34, R7, R8, R9 ;  /* 0x0c00000807227389 */ /* 0x0000640000060009 */
[----:B01----:R-:W-:Y:S05]  /*0db0*/  ENDCOLLECTIVE ;  /* 0x000000000000791b */ /* 0x003fea0003800000 */
.L_x_263:
[----:B------:R-:W-:Y:S02]  /*0dc0*/  MOV R8, 0x4 ;  /* 0x0000000400087802 */ /* 0x000fe40000000f00 */
[----:B------:R-:W-:-:S06]  /*0dd0*/  MOV R24, R34 ;  /* 0x0000002200187202 */ /* 0x000fcc0000000f00 */
[----:B------:R-:W-:-:S10]  /*0de0*/  DADD R24, R22, R24 ;  /* 0x0000000016187229 */ /* 0x000fd40000000018 */
[----:B------:R-:W-:-:S07]  /*0df0*/  IMAD.MOV.U32 R7, RZ, RZ, R25 ;  /* 0x000000ffff077224 */ /* 0x000fce00078e0019 */
[----:B------:R-:W-:Y:S05]  /*0e00*/  WARPSYNC.COLLECTIVE R10, `(.L_x_264) ;  /* 0x000000000a087348 */ /* 0x000fea0003c00000 */
[----:B------:R0:W1:Y:S02]  /*0e10*/  SHFL.BFLY P3, R34, R7, R8, R9 ;  /* 0x0c00000807227389 */ /* 0x0000640000060009 */
[----:B01----:R-:W-:Y:S05]  /*0e20*/  ENDCOLLECTIVE ;  /* 0x000000000000791b */ /* 0x003fea0003800000 */
.L_x_264:
[----:B------:R-:W-:Y:S01]  /*0e30*/  MOV R7, R24 ;  /* 0x0000001800077202 */ /* 0x000fe20000000f00 */
[----:B------:R-:W-:-:S07]  /*0e40*/  IMAD.MOV.U32 R27, RZ, RZ, R34 ;  /* 0x000000ffff1b7224 */ /* 0x000fce00078e0022 */
[----:B------:R-:W-:Y:S05]  /*0e50*/  WARPSYNC.COLLECTIVE R10, `(.L_x_265) ;  /* 0x000000000a087348 */ /* 0x000fea0003c00000 */
[----:B------:R0:W1:Y:S02]  /*0e60*/  SHFL.BFLY P3, R34, R7, R8, R9 ;  /* 0x0c00000807227389 */ /* 0x0000640000060009 */
[----:B01----:R-:W-:Y:S05]  /*0e70*/  ENDCOLLECTIVE ;  /* 0x000000000000791b */ /* 0x003fea0003800000 */
.L_x_265:
[----:B------:R-:W-:Y:S02]  /*0e80*/  IMAD.MOV.U32 R8, RZ, RZ, 0x2 ;  /* 0x00000002ff087424 */ /* 0x000fe400078e00ff */
[----:B------:R-:W-:-:S06]  /*0e90*/  IMAD.MOV.U32 R26, RZ, RZ, R34 ;  /* 0x000000ffff1a7224 */ /* 0x000fcc00078e0022 */
[----:B------:R-:W-:-:S10]  /*0ea0*/  DADD R26, R24, R26 ;  /* 0x00000000181a7229 */ /* 0x000fd4000000001a */
[----:B------:R-:W-:-:S07]  /*0eb0*/  MOV R7, R27 ;  /* 0x0000001b00077202 */ /* 0x000fce0000000f00 */
[----:B------:R-:W-:Y:S05]  /*0ec0*/  WARPSYNC.COLLECTIVE R10, `(.L_x_266) ;  /* 0x000000000a087348 */ /* 0x000fea0003c00000 */
[----:B------:R0:W1:Y:S02]  /*0ed0*/  SHFL.BFLY P3, R34, R7, R8, R9 ;  /* 0x0c00000807227389 */ /* 0x0000640000060009 */
[----:B01----:R-:W-:Y:S05]  /*0ee0*/  ENDCOLLECTIVE ;  /* 0x000000000000791b */ /* 0x003fea0003800000 */
.L_x_266:
[----:B------:R-:W-:Y:S01]  /*0ef0*/  IMAD.MOV.U32 R7, RZ, RZ, R26 ;  /* 0x000000ffff077224 */ /* 0x000fe200078e001a */
[----:B------:R-:W-:-:S07]  /*0f00*/  MOV R21, R34 ;  /* 0x0000002200157202 */ /* 0x000fce0000000f00 */
[----:B------:R-:W-:Y:S05]  /*0f10*/  WARPSYNC.COLLECTIVE R10, `(.L_x_267) ;  /* 0x000000000a087348 */ /* 0x000fea0003c00000 */
[----:B------:R0:W1:Y:S02]  /*0f20*/  SHFL.BFLY P3, R34, R7, R8, R9 ;  /* 0x0c00000807227389 */ /* 0x0000640000060009 */
[----:B01----:R-:W-:Y:S05]  /*0f30*/  ENDCOLLECTIVE ;  /* 0x000000000000791b */ /* 0x003fea0003800000 */
.L_x_267:
[----:B------:R-:W-:Y:S02]  /*0f40*/  MOV R8, 0x1 ;  /* 0x0000000100087802 */ /* 0x000fe40000000f00 */
[----:B------:R-:W-:-:S06]  /*0f50*/  MOV R20, R34 ;  /* 0x0000002200147202 */ /* 0x000fcc0000000f00 */
[----:B------:R-:W-:-:S10]  /*0f60*/  DADD R20, R26, R20 ;  /* 0x000000001a147229 */ /* 0x000fd40000000014 */
[----:B------:R-:W-:-:S07]  /*0f70*/  IMAD.MOV.U32 R7, RZ, RZ, R21 ;  /* 0x000000ffff077224 */ /* 0x000fce00078e0015 */
[----:B------:R-:W-:Y:S05]  /*0f80*/  WARPSYNC.COLLECTIVE R10, `(.L_x_268) ;  /* 0x000000000a087348 */ /* 0x000fea0003c00000 */
[----:B------:R0:W1:Y:S02]  /*0f90*/  SHFL.BFLY P3, R34, R7, R8, R9 ;  /* 0x0c00000807227389 */ /* 0x0000640000060009 */
[----:B01----:R-:W-:Y:S05]  /*0fa0*/  ENDCOLLECTIVE ;  /* 0x000000000000791b */ /* 0x003fea0003800000 */
.L_x_268:
[----:B------:R-:W-:Y:S01]  /*0fb0*/  MOV R7, R20 ;  /* 0x0000001400077202 */ /* 0x000fe20000000f00 */
[----:B------:R-:W-:-:S07]  /*0fc0*/  IMAD.MOV.U32 R4, RZ, RZ, R34 ;  /* 0x000000ffff047224 */ /* 0x000fce00078e0022 */
[----:B------:R-:W-:Y:S05]  /*0fd0*/  WARPSYNC.COLLECTIVE R10, `(.L_x_269) ;  /* 0x000000000a087348 */ /* 0x000fea0003c00000 */
[----:B------:R0:W1:Y:S02]  /*0fe0*/  SHFL.BFLY P3, R34, R7, R8, R9 ;  /* 0x0c00000807227389 */ /* 0x0000640000060009 */
[----:B01----:R-:W-:Y:S05]  /*0ff0*/  ENDCOLLECTIVE ;  /* 0x000000000000791b */ /* 0x003fea0003800000 */
.L_x_269:
[----:B------:R-:W-:Y:S05]  /*1000*/  BRA `(.L_x_270) ;  /* 0xfffffff000e47947 */ /* 0x000fea000383ffff */
.L_x_256:
[----:B------:R-:W-:Y:S02]  /*1010*/  HFMA2 R8, -RZ, RZ, 0, 9.5367431640625e-07 ;  /* 0x00000010ff087431 */ /* 0x000fe400000001ff */
[----:B--2---:R-:W-:Y:S01]  /*1020*/  IMAD.MOV.U32 R7, RZ, RZ, R15 ;  /* 0x000000ffff077224 */ /* 0x004fe200078e000f */
[----:B------:R-:W-:Y:S01]  /*1030*/  MOV R10, 0xffffffff ;  /* 0xffffffff000a7802 */ /* 0x000fe20000000f00 */
[----:B------:R-:W-:-:S07]  /*1040*/  IMAD.MOV.U32 R9, RZ, RZ, 0x1f ;  /* 0x0000001fff097424 */ /* 0x000fce00078e00ff */
[----:B01--4-:R-:W-:Y:S05]  /*1050*/  WARPSYNC.COLLECTIVE R10, `(.L_x_271) ;  /* 0x000000000a087348 */ /* 0x013fea0003c00000 */
[----:B------:R2:W3:Y:S02]  /*1060*/  SHFL.BFLY P3, R34, R7, R8, R9 ;  /* 0x0c00000807227389 */ /* 0x0004e40000060009 */
[----:B01234-:R-:W-:Y:S05]  /*1070*/  ENDCOLLECTIVE ;  /* 0x000000000000791b */ /* 0x01ffea0003800000 */
.L_x_271:
[----:B------:R-:W-:Y:S01]  /*1080*/  MOV R7, R14 ;  /* 0x0000000e00077202 */ /* 0x000fe20000000f00 */
[----:B------:R-:W-:-:S07]  /*1090*/  IMAD.MOV.U32 R31, RZ, RZ, R34 ;  /* 0x000000ffff1f7224 */ /* 0x000fce00078e0022 */
[----:B------:R-:W-:Y:S05]  /*10a0*/  WARPSYNC.COLLECTIVE R10, `(.L_x_272) ;  /* 0x000000000a087348 */ /* 0x000fea0003c00000 */
[----:B------:R0:W1:Y:S02]  /*10b0*/  SHFL.BFLY P3, R34, R7, R8, R9 ;  /* 0x0c00000807227389 */ /* 0x0000640000060009 */
[----:B01----:R-:W-:Y:S05]  /*10c0*/  ENDCOLLECTIVE ;  /* 0x000000000000791b */ /* 0x003fea0003800000 */
.L_x_272:
[----:B------:R-:W-:Y:S02]  /*10d0*/  IMAD.MOV.U32 R8, RZ, RZ, 0x8 ;  /* 0x00000008ff087424 */ /* 0x000fe400078e00ff */
[----:B------:R-:W-:-:S06]  /*10e0*/  IMAD.MOV.U32 R30, RZ, RZ, R34 ;  /* 0x000000ffff1e7224 */ /* 0x000fcc00078e0022 */
[----:B------:R-:W-:-:S10]  /*10f0*/  DADD R30, R14, R30 ;  /* 0x000000000e1e7229 */ /* 0x000fd4000000001e */
[----:B------:R-:W-:-:S07]  /*1100*/  MOV R7, R31 ;  /* 0x0000001f00077202 */ /* 0x000fce0000000f00 */
[----:B------:R-:W-:Y:S05]  /*1110*/  WARPSYNC.COLLECTIVE R10, `(.L_x_273) ;  /* 0x000000000a087348 */ /* 0x000fea0003c00000 */
[----:B------:R0:W1:Y:S02]  /*1120*/  SHFL.BFLY P3, R34, R7, R8, R9 ;  /* 0x0c00000807227389 */ /* 0x0000640000060009 */
[----:B01----:R-:W-:Y:S05]  /*1130*/  ENDCOLLECTIVE ;  /* 0x000000000000791b */ /* 0x003fea0003800000 */
.L_x_273:
[----:B------:R-:W-:Y:S01]  /*1140*/  IMAD.MOV.U32 R7, RZ, RZ, R30 ;  /* 0x000000ffff077224 */ /* 0x000fe200078e001e */
[----:B------:R-:W-:-:S07]  /*1150*/  MOV R29, R34 ;  /* 0x00000022001d7202 */ /* 0x000fce0000000f00 */
[----:B------:R-:W-:Y:S05]  /*1160*/  WARPSYNC.COLLECTIVE R10, `(.L_x_274) ;  /* 0x000000000a087348 */ /* 0x000fea0003c00000 */
[----:B------:R0:W1:Y:S02]  /*1170*/  SHFL.BFLY P3, R34, R7, R8, R9 ;  /* 0x0c00000807227389 */ /* 0x0000640000060009 */
[----:B01----:R-:W-:Y:S05]  /*1180*/  ENDCOLLECTIVE ;  /* 0x000000000000791b */ /* 0x003fea0003800000 */
.L_x_274:
[----:B------:R-:W-:Y:S02]  /*1190*/  MOV R8, 0x4 ;  /* 0x0000000400087802 */ /* 0x000fe40000000f00 */
[----:B------:R-:W-:-:S06]  /*11a0*/  MOV R28, R34 ;  /* 0x00000022001c7202 */ /* 0x000fcc0000000f00 */
[----:B------:R-:W-:-:S10]  /*11b0*/  DADD R28, R30, R28 ;  /* 0x000000001e1c7229 */ /* 0x000fd4000000001c */
[----:B------:R-:W-:-:S07]  /*11c0*/  IMAD.MOV.U32 R7, RZ, RZ, R29 ;  /* 0x000000ffff077224 */ /* 0x000fce00078e001d */
[----:B------:R-:W-:Y:S05]  /*11d0*/  WARPSYNC.COLLECTIVE R10, `(.L_x_275) ;  /* 0x000000000a087348 */ /* 0x000fea0003c00000 */
[----:B------:R0:W1:Y:S02]  /*11e0*/  SHFL.BFLY P3, R34, R7, R8, R9 ;  /* 0x0c00000807227389 */ /* 0x0000640000060009 */
[----:B01----:R-:W-:Y:S05]  /*11f0*/  ENDCOLLECTIVE ;  /* 0x000000000000791b */ /* 0x003fea0003800000 */
.L_x_275:
[----:B------:R-:W-:Y:S01]  /*1200*/  MOV R7, R28 ;  /* 0x0000001c00077202 */ /* 0x000fe20000000f00 */
[----:B------:R-:W-:-:S07]  /*1210*/  IMAD.MOV.U32 R27, RZ, RZ, R34 ;  /* 0x000000ffff1b7224 */ /* 0x000fce00078e0022 */
[----:B------:R-:W-:Y:S05]  /*1220*/  WARPSYNC.COLLECTIVE R10, `(.L_x_276) ;  /* 0x000000000a087348 */ /* 0x000fea0003c00000 */
[----:B------:R0:W1:Y:S02]  /*1230*/  SHFL.BFLY P3, R34, R7, R8, R9 ;  /* 0x0c00000807227389 */ /* 0x0000640000060009 */
[----:B01----:R-:W-:Y:S05]  /*1240*/  ENDCOLLECTIVE ;  /* 0x000000000000791b */ /* 0x003fea0003800000 */
.L_x_276:
[----:B------:R-:W-:Y:S02]  /*1250*/  IMAD.MOV.U32 R8, RZ, RZ, 0x2 ;  /* 0x00000002ff087424 */ /* 0x000fe400078e00ff */
[----:B------:R-:W-:-:S06]  /*1260*/  IMAD.MOV.U32 R26, RZ, RZ, R34 ;  /* 0x000000ffff1a7224 */ /* 0x000fcc00078e0022 */
[----:B------:R-:W-:-:S10]  /*1270*/  DADD R26, R28, R26 ;  /* 0x000000001c1a7229 */ /* 0x000fd4000000001a */
[----:B------:R-:W-:-:S07]  /*1280*/  MOV R7, R27 ;  /* 0x0000001b00077202 */ /* 0x000fce0000000f00 */
[----:B------:R-:W-:Y:S05]  /*1290*/  WARPSYNC.COLLECTIVE R10, `(.L_x_277) ;  /* 0x000000000a087348 */ /* 0x000fea0003c00000 */
[----:B------:R0:W1:Y:S02]  /*12a0*/  SHFL.BFLY P3, R34, R7, R8, R9 ;  /* 0x0c00000807227389 */ /* 0x0000640000060009 */
[----:B01----:R-:W-:Y:S05]  /*12b0*/  ENDCOLLECTIVE ;  /* 0x000000000000791b */ /* 0x003fea0003800000 */
.L_x_277:
[----:B------:R-:W-:Y:S01]  /*12c0*/  IMAD.MOV.U32 R7, RZ, RZ, R26 ;  /* 0x000000ffff077224 */ /* 0x000fe200078e001a */
[----:B------:R-:W-:-:S07]  /*12d0*/  MOV R15, R34 ;  /* 0x00000022000f7202 */ /* 0x000fce0000000f00 */
[----:B------:R-:W-:Y:S05]  /*12e0*/  WARPSYNC.COLLECTIVE R10, `(.L_x_278) ;  /* 0x000000000a087348 */ /* 0x000fea0003c00000 */
[----:B------:R0:W1:Y:S02]  /*12f0*/  SHFL.BFLY P3, R34, R7, R8, R9 ;  /* 0x0c00000807227389 */ /* 0x0000640000060009 */
[----:B01----:R-:W-:Y:S05]  /*1300*/  ENDCOLLECTIVE ;  /* 0x000000000000791b */ /* 0x003fea0003800000 */
.L_x_278:
[----:B------:R-:W-:Y:S02]  /*1310*/  MOV R8, 0x1 ;  /* 0x0000000100087802 */ /* 0x000fe40000000f00 */
[----:B------:R-:W-:-:S06]  /*1320*/  MOV R14, R34 ;  /* 0x00000022000e7202 */ /* 0x000fcc0000000f00 */
[----:B------:R-:W-:-:S10]  /*1330*/  DADD R14, R26, R14 ;  /* 0x000000001a0e7229 */ /* 0x000fd4000000000e */
[----:B------:R-:W-:-:S07]  /*1340*/  IMAD.MOV.U32 R7, RZ, RZ, R15 ;  /* 0x000000ffff077224 */ /* 0x000fce00078e000f */
[----:B------:R-:W-:Y:S05]  /*1350*/  WARPSYNC.COLLECTIVE R10, `(.L_x_279) ;  /* 0x000000000a087348 */ /* 0x000fea0003c00000 */
[----:B------:R0:W1:Y:S02]  /*1360*/  SHFL.BFLY P3, R34, R7, R8, R9 ;  /* 0x0c00000807227389 */ /* 0x0000640000060009 */
[----:B01----:R-:W-:Y:S05]  /*1370*/  ENDCOLLECTIVE ;  /* 0x000000000000791b */ /* 0x003fea0003800000 */
.L_x_279:
[----:B------:R-:W-:Y:S01]  /*1380*/  MOV R7, R14 ;  /* 0x0000000e00077202 */ /* 0x000fe20000000f00 */
[----:B------:R-:W-:-:S07]  /*1390*/  IMAD.MOV.U32 R30, RZ, RZ, R34 ;  /* 0x000000ffff1e7224 */ /* 0x000fce00078e0022 */
[----:B------:R-:W-:Y:S05]  /*13a0*/  WARPSYNC.COLLECTIVE R10, `(.L_x_280) ;  /* 0x000000000a087348 */ /* 0x000fea0003c00000 */
[----:B------:R0:W1:Y:S02]  /*13b0*/  SHFL.BFLY P3, R34, R7, R8, R9 ;  /* 0x0c00000807227389 */ /* 0x0000640000060009 */
[----:B01----:R-:W-:Y:S05]  /*13c0*/  ENDCOLLECTIVE ;  /* 0x000000000000791b */ /* 0x003fea0003800000 */
.L_x_280:
[----:B------:R-:W-:Y:S05]  /*13d0*/  BRA `(.L_x_281) ;  /* 0xfffffff000e87947 */ /* 0x000fea000383ffff */
.L_x_258:
[----:B------:R-:W-:Y:S02]  /*13e0*/  HFMA2 R8, -RZ, RZ, 0, 9.5367431640625e-07 ;  /* 0x00000010ff087431 */ /* 0x000fe400000001ff */
[----:B---3--:R-:W-:Y:S01]  /*13f0*/  IMAD.MOV.U32 R7, RZ, RZ, R25 ;  /* 0x000000ffff077224 */ /* 0x008fe200078e0019 */
[----:B------:R-:W-:Y:S01]  /*1400*/  MOV R10, 0xffffffff ;  /* 0xffffffff000a7802 */ /* 0x000fe20000000f00 */
[----:B------:R-:W-:-:S07]  /*1410*/  IMAD.MOV.U32 R9, RZ, RZ, 0x1f ;  /* 0x0000001fff097424 */ /* 0x000fce00078e00ff */
[----:B012-4-:R-:W-:Y:S05]  /*1420*/  WARPSYNC.COLLECTIVE R10, `(.L_x_282) ;  /* 0x000000000a087348 */ /* 0x017fea0003c00000 */
[----:B------:R3:W0:Y:S02]  /*1430*/  SHFL.BFLY P3, R34, R7, R8, R9 ;  /* 0x0c00000807227389 */ /* 0x0006240000060009 */
[----:B01234-:R-:W-:Y:S05]  /*1440*/  ENDCOLLECTIVE ;  /* 0x000000000000791b */ /* 0x01ffea0003800000 */
.L_x_282:
[----:B------:R-:W-:Y:S01]  /*1450*/  MOV R7, R24 ;  /* 0x0000001800077202 */ /* 0x000fe20000000f00 */
[----:B------:R-:W-:-:S07]  /*1460*/  IMAD.MOV.U32 R27, RZ, RZ, R34 ;  /* 0x000000ffff1b7224 */ /* 0x000fce00078e0022 */
[----:B------:R-:W-:Y:S05]  /*1470*/  WARPSYNC.COLLECTIVE R10, `(.L_x_283) ;  /* 0x000000000a087348 */ /* 0x000fea0003c00000 */
[----:B------:R0:W1:Y:S02]  /*1480*/  SHFL.BFLY P3, R34, R7, R8, R9 ;  /* 0x0c00000807227389 */ /* 0x0000640000060009 */
[----:B01----:R-:W-:Y:S05]  /*1490*/  ENDCOLLECTIVE ;  /* 0x000000000000791b */ /* 0x003fea0003800000 */
.L_x_283:
[----:B------:R-:W-:Y:S02]  /*14a0*/  IMAD.MOV.U32 R8, RZ, RZ, 0x8 ;  /* 0x00000008ff087424 */ /* 0x000fe400078e00ff */
[----:B------:R-:W-:-:S06]  /*14b0*/  IMAD.MOV.U32 R26, RZ, RZ, R34 ;  /* 0x000000ffff1a7224 */ /* 0x000fcc00078e0022 */
[----:B------:R-:W-:-:S10]  /*14c0*/  DADD R26, R24, R26 ;  /* 0x00000000181a7229 */ /* 0x000fd4000000001a */
[----:B------:R-:W-:-:S07]  /*14d0*/  MOV R7, R27 ;  /* 0x0000001b00077202 */ /* 0x000fce0000000f00 */
[----:B------:R-:W-:Y:S05]  /*14e0*/  WARPSYNC.COLLECTIVE R10, `(.L_x_284) ;  /* 0x000000000a087348 */ /* 0x000fea0003c00000 */
[----:B------:R0:W1:Y:S02]  /*14f0*/  SHFL.BFLY P3, R34, R7, R8, R9 ;  /* 0x0c00000807227389 */ /* 0x0000640000060009 */
[----:B01----:R-:W-:Y:S05]  /*1500*/  ENDCOLLECTIVE ;  /* 0x000000000000791b */ /* 0x003fea0003800000 */
.L_x_284:
[----:B------:R-:W-:Y:S01]  /*1510*/  IMAD.MOV.U32 R7, RZ, RZ, R26 ;  /* 0x000000ffff077224 */ /* 0x000fe200078e001a */
[----:B------:R-:W-:-:S07]  /*1520*/  MOV R29, R34 ;  /* 0x00000022001d7202 */ /* 0x000fce0000000f00 */
[----:B------:R-:W-:Y:S05]  /*1530*/  WARPSYNC.COLLECTIVE R10, `(.L_x_285) ;  /* 0x000000000a087348 */ /* 0x000fea0003c00000 */
[----:B------:R0:W1:Y:S02]  /*1540*/  SHFL.BFLY P3, R34, R7, R8, R9 ;  /* 0x0c00000807227389 */ /* 0x0000640000060009 */
[----:B01----:R-:W-:Y:S05]  /*1550*/  ENDCOLLECTIVE ;  /* 0x000000000000791b */ /* 0x003fea0003800000 */
.L_x_285:
[----:B------:R-:W-:Y:S02]  /*1560*/  MOV R8, 0x4 ;  /* 0x0000000400087802 */ /* 0x000fe40000000f00 */
[----:B------:R-:W-:-:S06]  /*1570*/  MOV R28, R34 ;  /* 0x00000022001c7202 */ /* 0x000fcc0000000f00 */
[----:B------:R-:W-:-:S10]  /*1580*/  DADD R28, R26, R28 ;  /* 0x000000001a1c7229 */ /* 0x000fd4000000001c */
[----:B------:R-:W-:-:S07]  /*1590*/  IMAD.MOV.U32 R7, RZ, RZ, R29 ;  /* 0x000000ffff077224 */ /* 0x000fce00078e001d */
[----:B------:R-:W-:Y:S05]  /*15a0*/  WARPSYNC.COLLECTIVE R10, `(.L_x_286) ;  /* 0x000000000a087348 */ /* 0x000fea0003c00000 */
[----:B------:R0:W1:Y:S02]  /*15b0*/  SHFL.BFLY P3, R34, R7, R8, R9 ;  /* 0x0c00000807227389 */ /* 0x0000640000060009 */
[----:B01----:R-:W-:Y:S05]  /*15c0*/  ENDCOLLECTIVE ;  /* 0x000000000000791b */ /* 0x003fea0003800000 */
.L_x_286:
[----:B------:R-:W-:Y:S01]  /*15d0*/  MOV R7, R28 ;  /* 0x0000001c00077202 */ /* 0x000fe20000000f00 */
[----:B------:R-:W-:-:S07]  /*15e0*/  IMAD.MOV.U32 R31, RZ, RZ, R34 ;  /* 0x000000ffff1f7224 */ /* 0x000fce00078e0022 */
[----:B------:R-:W-:Y:S05]  /*15f0*/  WARPSYNC.COLLECTIVE R10, `(.L_x_287) ;  /* 0x000000000a087348 */ /* 0x000fea0003c00000 */
[----:B------:R0:W1:Y:S02]  /*1600*/  SHFL.BFLY P3, R34, R7, R8, R9 ;  /* 0x0c00000807227389 */ /* 0x0000640000060009 */
[----:B01----:R-:W-:Y:S05]  /*1610*/  ENDCOLLECTIVE ;  /* 0x000000000000791b */ /* 0x003fea0003800000 */
.L_x_287:
[----:B------:R-:W-:Y:S02]  /*1620*/  IMAD.MOV.U32 R8, RZ, RZ, 0x2 ;  /* 0x00000002ff087424 */ /* 0x000fe400078e00ff */
[----:B------:R-:W-:-:S06]  /*1630*/  IMAD.MOV.U32 R30, RZ, RZ, R34 ;  /* 0x000000ffff1e7224 */ /* 0x000fcc00078e0022 */
[----:B------:R-:W-:-:S10]  /*1640*/  DADD R30, R28, R30 ;  /* 0x000000001c1e7229 */ /* 0x000fd4000000001e */
[----:B------:R-:W-:-:S07]  /*1650*/  MOV R7, R31 ;  /* 0x0000001f00077202 */ /* 0x000fce0000000f00 */
[----:B------:R-:W-:Y:S05]  /*1660*/  WARPSYNC.COLLECTIVE R10, `(.L_x_288) ;  /* 0x000000000a087348 */ /* 0x000fea0003c00000 */
[----:B------:R0:W1:Y:S02]  /*1670*/  SHFL.BFLY P3, R34, R7, R8, R9 ;  /* 0x0c00000807227389 */ /* 0x0000640000060009 */
[----:B01----:R-:W-:Y:S05]  /*1680*/  ENDCOLLECTIVE ;  /* 0x000000000000791b */ /* 0x003fea0003800000 */
.L_x_288:
[----:B------:R-:W-:Y:S01]  /*1690*/  IMAD.MOV.U32 R7, RZ, RZ, R30 ;  /* 0x000000ffff077224 */ /* 0x000fe200078e001e */
[----:B------:R-:W-:-:S07]  /*16a0*/  MOV R25, R34 ;  /* 0x0000002200197202 */ /* 0x000fce0000000f00 */
[----:B------:R-:W-:Y:S05]  /*16b0*/  WARPSYNC.COLLECTIVE R10, `(.L_x_289) ;  /* 0x000000000a087348 */ /* 0x000fea0003c00000 */
[----:B------:R0:W1:Y:S02]  /*16c0*/  SHFL.BFLY P3, R34, R7, R8, R9 ;  /* 0x0c00000807227389 */ /* 0x0000640000060009 */
[----:B01----:R-:W-:Y:S05]  /*16d0*/  ENDCOLLECTIVE ;  /* 0x000000000000791b */ /* 0x003fea0003800000 */
.L_x_289:
[----:B------:R-:W-:Y:S02]  /*16e0*/  MOV R8, 0x1 ;  /* 0x0000000100087802 */ /* 0x000fe40000000f00 */
[----:B------:R-:W-:-:S06]  /*16f0*/  MOV R24, R34 ;  /* 0x0000002200187202 */ /* 0x000fcc0000000f00 */
[----:B------:R-:W-:-:S10]  /*1700*/  DADD R24, R30, R24 ;  /* 0x000000001e187229 */ /* 0x000fd40000000018 */
[----:B------:R-:W-:-:S07]  /*1710*/  IMAD.MOV.U32 R7, RZ, RZ, R25 ;  /* 0x000000ffff077224 */ /* 0x000fce00078e0019 */
[----:B------:R-:W-:Y:S05]  /*1720*/  WARPSYNC.COLLECTIVE R10, `(.L_x_290) ;  /* 0x000000000a087348 */ /* 0x000fea0003c00000 */
[----:B------:R0:W1:Y:S02]  /*1730*/  SHFL.BFLY P3, R34, R7, R8, R9 ;  /* 0x0c00000807227389 */ /* 0x0000640000060009 */
[----:B01----:R-:W-:Y:S05]  /*1740*/  ENDCOLLECTIVE ;  /* 0x000000000000791b */ /* 0x003fea0003800000 */
.L_x_290:
[----:B------:R-:W-:Y:S01]  /*1750*/  MOV R7, R24 ;  /* 0x0000001800077202 */ /* 0x000fe20000000f00 */
[----:B------:R-:W-:-:S07]  /*1760*/  IMAD.MOV.U32 R26, RZ, RZ, R34 ;  /* 0x000000ffff1a7224 */ /* 0x000fce00078e0022 */
[----:B------:R-:W-:Y:S05]  /*1770*/  WARPSYNC.COLLECTIVE R10, `(.L_x_291) ;  /* 0x000000000a087348 */ /* 0x000fea0003c00000 */
[----:B------:R0:W1:Y:S02]  /*1780*/  SHFL.BFLY P3, R34, R7, R8, R9 ;  /* 0x0c00000807227389 */ /* 0x0000640000060009 */
[----:B01----:R-:W-:Y:S05]  /*1790*/  ENDCOLLECTIVE ;  /* 0x000000000000791b */ /* 0x003fea0003800000 */
.L_x_291:
[----:B------:R-:W-:Y:S05]  /*17a0*/  BRA `(.L_x_292) ;  /* 0xfffffff000ac7947 */ /* 0x000fea000383ffff */
.L_x_293:
        /* <DEDUP_REMOVED lines=13> */
.L_x_520:


//--------------------- .text._Z33compute_hh_trafo_cuda_kernel_realIdLj64EEvPT_PKS0_S3_iii --------------------------
	.section	.text._Z33compute_hh_trafo_cuda_kernel_realIdLj64EEvPT_PKS0_S3_iii,"ax",@progbits
	.align	128
        .global         _Z33compute_hh_trafo_cuda_kernel_realIdLj64EEvPT_PKS0_S3_iii
        .type           _Z33compute_hh_trafo_cuda_kernel_realIdLj64EEvPT_PKS0_S3_iii,@function
        .size           _Z33compute_hh_trafo_cuda_kernel_realIdLj64EEvPT_PKS0_S3_iii,(.L_x_521 - _Z33compute_hh_trafo_cuda_kernel_realIdLj64EEvPT_PKS0_S3_iii)
        .other          _Z33compute_hh_trafo_cuda_kernel_realIdLj64EEvPT_PKS0_S3_iii,@"STO_CUDA_ENTRY STV_DEFAULT"
_Z33compute_hh_trafo_cuda_kernel_realIdLj64EEvPT_PKS0_S3_iii:
.text._Z33compute_hh_trafo_cuda_kernel_realIdLj64EEvPT_PKS0_S3_iii:
        /* <DEDUP_REMOVED lines=41> */
[----:B0-----:R-:W-:Y:S01]  /*0290*/  LDS.64 R8, [R6+0x100] ;  /* 0x0001000006087984 */ /* 0x001fe20000000a00 */
[----:B------:R-:W-:-:S03]  /*02a0*/  UMOV UR4, 0xffffffff ;  /* 0xffffffff00047882 */ /* 0x000fc60000000000 */
[----:B------:R-:W0:Y:S02]  /*02b0*/  LDS.64 R20, [R6] ;  /* 0x0000000006147984 */ /* 0x000e240000000a00 */
[----:B0-----:R-:W-:-:S07]  /*02c0*/  DADD R8, R8, R20 ;  /* 0x0000000008087229 */ /* 0x001fce0000000014 */
[----:B------:R0:W-:Y:S04]  /*02d0*/  STS.64 [R6], R8 ;  /* 0x0000000806007388 */ /* 0x0001e80000000a00 */
[----:B------:R0:W1:Y:S01]  /*02e0*/  LDS.64 R20, [R6] ;  /* 0x0000000006147984 */ /* 0x0000620000000a00 */
[----:B------:R-:W-:Y:S05]  /*02f0*/  BRA.DIV UR4, `(.L_x_296) ;  /* 0x0000000a04807947 */ /* 0x000fea000b800000 */
[----:B-1----:R-:W-:Y:S04]  /*0300*/  SHFL.BFLY PT, R23, R21, 0x10, 0x1f ;  /* 0x0e001f0015177f89 */ /* 0x002fe800000e0000 */
[----:B------:R-:W1:Y:S02]  /*0310*/  SHFL.BFLY PT, R22, R20, 0x10, 0x1f ;  /* 0x0e001f0014167f89 */ /* 0x000e6400000e0000 */
[----:B-1----:R-:W-:-:S07]  /*0320*/  DADD R22, R20, R22 ;  /* 0x0000000014167229 */ /* 0x002fce0000000016 */
[----:B------:R-:W-:Y:S04]  /*0330*/  SHFL.BFLY PT, R25, R23, 0x8, 0x1f ;  /* 0x0d001f0017197f89 */ /* 0x000fe800000e0000 */
        /* <DEDUP_REMOVED lines=8> */
[----:B------:R1:W2:Y:S04]  /*03c0*/  SHFL.BFLY PT, R4, R21, 0x1, 0x1f ;  /* 0x0c201f0015047f89 */ /* 0x0002a800000e0000 */
[----:B------:R1:W3:Y:S02]  /*03d0*/  SHFL.BFLY PT, R34, R20, 0x1, 0x1f ;  /* 0x0c201f0014227f89 */ /* 0x0002e400000e0000 */
.L_x_312:
[----:B0--3--:R-:W-:Y:S02]  /*03e0*/  IMAD.MOV.U32 R8, RZ, RZ, R34 ;  /* 0x000000ffff087224 */ /* 0x009fe400078e0022 */
[----:B--2---:R-:W-:-:S06]  /*03f0*/  IMAD.MOV.U32 R9, RZ, RZ, R4 ;  /* 0x000000ffff097224 */ /* 0x004fcc00078e0004 */
[----:B------:R-:W-:-:S07]  /*0400*/  DADD R8, R20, R8 ;  /* 0x0000000014087229 */ /* 0x000fce0000000008 */
[----:B------:R2:W-:Y:S04]  /*0410*/  STS.64 [R6], R8 ;  /* 0x0000000806007388 */ /* 0x0005e80000000a00 */
.L_x_295:
[----:B------:R-:W-:Y:S05]  /*0420*/  WARPSYNC.ALL ;  /* 0x0000000000007948 */ /* 0x000fea0003800000 */
[----:B------:R-:W-:Y:S01]  /*0430*/  ISETP.NE.AND P0, PT, R3, UR5, PT ;  /* 0x0000000503007c0c */ /* 0x000fe2000bf05270 */
[----:B-1----:R-:W1:Y:S08]  /*0440*/  LDC.64 R20, c[0x0][0x390] ;  /* 0x0000e400ff147b82 */ /* 0x002e700000000a00 */
[----:B------:R-:W-:Y:S01]  /*0450*/  BAR.SYNC.DEFER_BLOCKING 0x0 ;  /* 0x0000000000007b1d */ /* 0x000fe20000010000 */
[----:B-1----:R-:W-:-:S05]  /*0460*/  IMAD.WIDE.U32 R20, R18, 0x8, R20 ;  /* 0x0000000812147825 */ /* 0x002fca00078e0014 */
[----:B0-2---:R-:W0:Y:S04]  /*0470*/  LDS.64 R8, [UR7+0x208] ;  /* 0x00020807ff087984 */ /* 0x005e280008000a00 */
        /* <DEDUP_REMOVED lines=10> */
.L_x_294:
[----:B------:R-:W-:-:S13]  /*0520*/  ISETP.NE.AND P0, PT, R18, RZ, PT ;  /* 0x000000ff1200720c */ /* 0x000fda0003f05270 */
[----:B------:R-:W-:Y:S05]  /*0530*/  @!P0 EXIT ;  /* 0x000000000000894d */ /* 0x000fea0003800000 */
[----:B------:R-:W2:Y:S01]  /*0540*/  LDC.64 R32, c[0x0][0x390] ;  /* 0x0000e400ff207b82 */ /* 0x000ea20000000a00 */
[----:B------:R-:W-:Y:S01]  /*0550*/  IADD3 R11, PT, PT, R4, -0x1, RZ ;  /* 0xffffffff040b7810 */ /* 0x000fe20007ffe0ff */
[----:B------:R-:W-:Y:S01]  /*0560*/  IMAD.IADD R35, R5, 0x1, -R36 ;  /* 0x0000000105237824 */ /* 0x000fe200078e0a24 */
[----:B------:R-:W-:Y:S01]  /*0570*/  ISETP.NE.AND P1, PT, R3, RZ, PT ;  /* 0x000000ff0300720c */ /* 0x000fe20003f25270 */
[----:B------:R-:W-:-:S04]  /*0580*/  IMAD.IADD R37, R2, 0x1, -R37 ;  /* 0x0000000102257824 */ /* 0x000fc800078e0a25 */
[----:B------:R-:W3:Y:S08]  /*0590*/  LDC.64 R22, c[0x0][0x390] ;  /* 0x0000e400ff167b82 */ /* 0x000ef00000000a00 */
[----:B------:R-:W4:Y:S08]  /*05a0*/  LDC.64 R20, c[0x0][0x380] ;  /* 0x0000e000ff147b82 */ /* 0x000f300000000a00 */
[----:B------:R-:W0:Y:S01]  /*05b0*/  LDC.64 R18, c[0x0][0x388] ;  /* 0x0000e200ff127b82 */ /* 0x000e220000000a00 */
[----:B--2---:R-:W-:-:S07]  /*05c0*/  IMAD.WIDE.U32 R32, R11, 0x8, R32 ;  /* 0x000000080b207825 */ /* 0x004fce00078e0020 */
.L_x_301:
[----:B----4-:R-:W-:-:S05]  /*05d0*/  IMAD.WIDE R24, R2, 0x8, R20 ;  /* 0x0000000802187825 */ /* 0x010fca00078e0214 */
[----:B-1----:R-:W2:Y:S01]  /*05e0*/  @!P1 LDG.E.64 R8, desc[UR8][R24.64] ;  /* 0x0000000818089981 */ /* 0x002ea2000c1e1b00 */
[----:B0-----:R-:W-:-:S06]  /*05f0*/  IMAD.WIDE R12, R5, 0x8, R18 ;  /* 0x00000008050c7825 */ /* 0x001fcc00078e0212 */
[----:B------:R-:W4:Y:S01]  /*0600*/  LDG.E.64.CONSTANT R12, desc[UR8][R12.64] ;  /* 0x000000080c0c7981 */ /* 0x000f22000c1e9b00 */
[----:B------:R-:W-:Y:S02]  /*0610*/  @!P1 MOV R7, 0x400 ;  /* 0x0000040000079802 */ /* 0x000fe40000000f00 */
[----:B------:R-:W-:Y:S01]  /*0620*/  ISETP.GT.U32.AND P2, PT, R3, 0x1f, PT ;  /* 0x0000001f0300780c */ /* 0x000fe20003f44070 */
[----:B------:R-:W0:Y:S02]  /*0630*/  @!P1 S2R R10, SR_CgaCtaId ;  /* 0x00000000000a9919 */ /* 0x000e240000008800 */
[----:B0-----:R-:W-:-:S05]  /*0640*/  @!P1 LEA R7, R10, R7, 0x18 ;  /* 0x000000070a079211 */ /* 0x001fca00078ec0ff */
[----:B--2---:R-:W-:Y:S04]  /*0650*/  @!P1 STS.64 [R7], R8 ;  /* 0x0000000807009388 */ /* 0x004fe80000000a00 */
[----:B------:R-:W4:Y:S02]  /*0660*/  LDS.64 R16, [R0] ;  /* 0x0000000000107984 */ /* 0x000f240000000a00 */
[----:B----4-:R-:W-:-:S07]  /*0670*/  DMUL R14, R16, R12 ;  /* 0x0000000c100e7228 */ /* 0x010fce0000000000 */
        /* <DEDUP_REMOVED lines=23> */
[----:B------:R1:W4:Y:S02]  /*07f0*/  SHFL.BFLY PT, R34, R14, 0x1, 0x1f ;  /* 0x0c201f000e227f89 */ /* 0x00032400000e0000 */
.L_x_323:
[----:B0---4-:R-:W-:Y:S01]  /*0800*/  MOV R8, R34 ;  /* 0x0000002200087202 */ /* 0x011fe20000000f00 */
[----:B--2---:R-:W-:-:S06]  /*0810*/  IMAD.MOV.U32 R9, RZ, RZ, R30 ;  /* 0x000000ffff097224 */ /* 0x004fcc00078e001e */
[----:B------:R-:W-:-:S07]  /*0820*/  DADD R8, R14, R8 ;  /* 0x000000000e087229 */ /* 0x000fce0000000008 */
[----:B------:R2:W-:Y:S04]  /*0830*/  STS.64 [R6], R8 ;  /* 0x0000000806007388 */ /* 0x0005e80000000a00 */
.L_x_297:
[----:B------:R-:W-:Y:S05]  /*0840*/  WARPSYNC.ALL ;  /* 0x0000000000007948 */ /* 0x000fea0003800000 */
[----:B------:R-:W-:Y:S01]  /*0850*/  ISETP.NE.AND P0, PT, R3, UR5, PT ;  /* 0x0000000503007c0c */ /* 0x000fe2000bf05270 */
[----:B--2---:R-:W2:Y:S01]  /*0860*/  LDG.E.64.CONSTANT R8, desc[UR8][R32.64] ;  /* 0x0000000820087981 */ /* 0x004ea2000c1e9b00 */
[----:B------:R-:W4:Y:S01]  /*0870*/  S2UR UR6, SR_CgaCtaId ;  /* 0x00000000000679c3 */ /* 0x000f220000008800 */
[----:B------:R-:W-:-:S07]  /*0880*/  UMOV UR4, 0x400 ;  /* 0x0000040000047882 */ /* 0x000fce0000000000 */
[----:B------:R-:W-:Y:S01]  /*0890*/  BAR.SYNC.DEFER_BLOCKING 0x0 ;  /* 0x0000000000007b1d */ /* 0x000fe20000010000 */
[----:B------:R-:W-:Y:S02]  /*08a0*/  ISETP.NE.AND P3, PT, R11, RZ, P0 ;  /* 0x000000ff0b00720c */ /* 0x000fe40000765270 */
[----:B------:R-:W-:Y:S01]  /*08b0*/  ISETP.NE.AND P1, PT, R3, RZ, PT ;  /* 0x000000ff0300720c */ /* 0x000fe20003f25270 */
[----:B----4-:R-:W-:-:S09]  /*08c0*/  ULEA UR4, UR6, UR4, 0x18 ;  /* 0x0000000406047291 */ /* 0x010fd2000f8ec0ff */
[----:B01----:R-:W2:Y:S02]  /*08d0*/  LDS.64 R14, [UR4+0x208] ;  /* 0x00020804ff0e7984 */ /* 0x003ea40008000a00 */
        /* <DEDUP_REMOVED lines=8> */
[----:B------:R-:W4:Y:S04]  /*0960*/  LDG.E.64.CONSTANT R14, desc[UR8][R14.64] ;  /* 0x000000080e0e7981 */ /* 0x000f28000c1e9b00 */
[----:B--2---:R-:W-:Y:S04]  /*0970*/  @!P1 STS.64 [UR4], R8 ;  /* 0x00000008ff009988 */ /* 0x004fe80008000a04 */
[----:B------:R-:W4:Y:S02]  /*0980*/  LDS.64 R12, [R0] ;  /* 0x00000000000c7984 */ /* 0x000f240000000a00 */
[----:B----4-:R-:W-:-:S07]  /*0990*/  DMUL R26, R12, R14 ;  /* 0x0000000e0c1a7228 */ /* 0x010fce0000000000 */
[----:B------:R0:W-:Y:S01]  /*09a0*/  STS.64 [R6], R26 ;  /* 0x0000001a06007388 */ /* 0x0001e20000000a00 */
[----:B------:R-:W-:Y:S06]  /*09b0*/  BAR.SYNC.DEFER_BLOCKING 0x0 ;  /* 0x0000000000007b1d */ /* 0x000fec0000010000 */
[----:B------:R-:W-:Y:S05]  /*09c0*/  @P2 BRA `(.L_x_299) ;  /* 0x0000000000642947 */ /* 0x000fea0003800000 */
[----:B------:R-:W-:Y:S01]  /*09d0*/  LDS.64 R24, [R6+0x100] ;  /* 0x0001000006187984 */ /* 0x000fe20000000a00 */
[----:B------:R-:W-:-:S03]  /*09e0*/  UMOV UR6, 0xffffffff ;  /* 0xffffffff00067882 */ /* 0x000fc60000000000 */
[----:B------:R-:W1:Y:S02]  /*09f0*/  LDS.64 R8, [R6] ;  /* 0x0000000006087984 */ /* 0x000e640000000a00 */
[----:B-1----:R-:W-:-:S07]  /*0a00*/  DADD R8, R24, R8 ;  /* 0x0000000018087229 */ /* 0x002fce0000000008 */
[----:B------:R1:W-:Y:S04]  /*0a10*/  STS.64 [R6], R8 ;  /* 0x0000000806007388 */ /* 0x0003e80000000a00 */
[----:B------:R1:W2:Y:S01]  /*0a20*/  LDS.64 R24, [R6] ;  /* 0x0000000006187984 */ /* 0x0002a20000000a00 */
[----:B------:R-:W-:Y:S05]  /*0a30*/  BRA.DIV UR6, `(.L_x_300) ;  /* 0x0000000a06987947 */ /* 0x000fea000b800000 */
[----:B0-2---:R-:W-:Y:S04]  /*0a40*/  SHFL.BFLY PT, R27, R25, 0x10, 0x1f ;  /* 0x0e001f00191b7f89 */ /* 0x005fe800000e0000 */
        /* <DEDUP_REMOVED lines=11> */
[----:B------:R0:W2:Y:S04]  /*0b00*/  SHFL.BFLY PT, R26, R25, 0x1, 0x1f ;  /* 0x0c201f00191a7f89 */ /* 0x0000a800000e0000 */
[----:B------:R0:W4:Y:S02]  /*0b10*/  SHFL.BFLY PT, R34, R24, 0x1, 0x1f ;  /* 0x0c201f0018227f89 */ /* 0x00012400000e0000 */
.L_x_334:
[----:B-1--4-:R-:W-:Y:S01]  /*0b20*/  IMAD.MOV.U32 R8, RZ, RZ, R34 ;  /* 0x000000ffff087224 */ /* 0x012fe200078e0022 */
[----:B--2---:R-:W-:-:S06]  /*0b30*/  MOV R9, R26 ;  /* 0x0000001a00097202 */ /* 0x004fcc0000000f00 */
[----:B------:R-:W-:-:S07]  /*0b40*/  DADD R8, R24, R8 ;  /* 0x0000000018087229 */ /* 0x000fce0000000008 */
[----:B------:R1:W-:Y:S04]  /*0b50*/  STS.64 [R6], R8 ;  /* 0x0000000806007388 */ /* 0x0003e80000000a00 */
.L_x_299:
[----:B------:R-:W-:Y:S05]  /*0b60*/  WARPSYNC.ALL ;  /* 0x0000000000007948 */ /* 0x000fea0003800000 */
[----:B-1----:R-:W-:Y:S01]  /*0b70*/  VIADD R9, R11, 0xffffffff ;  /* 0xffffffff0b097836 */ /* 0x002fe20000000000 */
[----:B------:R-:W-:Y:S03]  /*0b80*/  BAR.SYNC.DEFER_BLOCKING 0x0 ;  /* 0x0000000000007b1d */ /* 0x000fe60000010000 */
[----:B---3--:R-:W-:-:S06]  /*0b90*/  IMAD.WIDE.U32 R8, R9, 0x8, R22 ;  /* 0x0000000809087825 */ /* 0x008fcc00078e0016 */
[----:B------:R-:W2:Y:S01]  /*0ba0*/  LDG.E.64.CONSTANT R8, desc[UR8][R8.64] ;  /* 0x0000000808087981 */ /* 0x000ea2000c1e9b00 */
[----:B------:R-:W-:Y:S02]  /*0bb0*/  ISETP.NE.AND P0, PT, R4, 0x2, P0 ;  /* 0x000000020400780c */ /* 0x000fe40000705270 */
[----:B------:R-:W-:Y:S02]  /*0bc0*/  IADD3 R32, P2, PT, R32, -0x10, RZ ;  /* 0xfffffff020207810 */ /* 0x000fe40007f5e0ff */
[----:B------:R-:W-:Y:S02]  /*0bd0*/  IADD3 R11, PT, PT, R11, -0x2, RZ ;  /* 0xfffffffe0b0b7810 */ /* 0x000fe40007ffe0ff */
[----:B------:R-:W-:Y:S01]  /*0be0*/  IADD3.X R33, PT, PT, R33, -0x1, RZ, P2, !PT ;  /* 0xffffffff21217810 */ /* 0x000fe200017fe4ff */
[----:B0-----:R-:W2:Y:S02]  /*0bf0*/  LDS.64 R24, [UR4+0x208] ;  /* 0x00020804ff187984 */ /* 0x001ea40008000a00 */
[----:B--2---:R-:W-:-:S08]  /*0c00*/  DMUL R24, R24, R8 ;  /* 0x0000000818187228 */ /* 0x004fd00000000000 */
[----:B------:R-:W-:Y:S01]  /*0c10*/  DFMA R24, R14, -R24, R12 ;  /* 0x800000180e18722b */ /* 0x000fe2000000000c */
[----:B------:R-:W0:Y:S06]  /*0c20*/  LDC.64 R12, c[0x0][0x398] ;  /* 0x0000e600ff0c7b82 */ /* 0x000e2c0000000a00 */
[----:B------:R2:W-:Y:S01]  /*0c30*/  @!P0 STG.E.64 desc[UR8][R16.64], R24 ;  /* 0x0000001810008986 */ /* 0x0005e2000c101b08 */
[C---:B------:R-:W-:Y:S02]  /*0c40*/  ISETP.GT.U32.AND P0, PT, R4.reuse, 0x2, PT ;  /* 0x000000020400780c */ /* 0x040fe40003f04070 */
[----:B------:R-:W-:Y:S01]  /*0c50*/  IADD3 R4, PT, PT, R4, -0x2, RZ ;  /* 0xfffffffe04047810 */ /* 0x000fe20007ffe0ff */
[----:B------:R2:W-:Y:S01]  /*0c60*/  STS.64 [R0+0x8], R24 ;  /* 0x0000081800007388 */ /* 0x0005e20000000a00 */
[----:B0-----:R-:W-:Y:S01]  /*0c70*/  IADD3 R10, PT, PT, -R13, RZ, RZ ;  /* 0x000000ff0d0a7210 */ /* 0x001fe20007ffe1ff */
[----:B------:R-:W-:-:S02]  /*0c80*/  IMAD.MOV R8, RZ, RZ, -R12 ;  /* 0x000000ffff087224 */ /* 0x000fc400078e0a0c */
[----:B------:R-:W-:Y:S02]  /*0c90*/  IMAD R5, R12, -0x2, R5 ;  /* 0xfffffffe0c057824 */ /* 0x000fe400078e0205 */
[----:B------:R-:W-:Y:S02]  /*0ca0*/  IMAD R2, R13, -0x2, R2 ;  /* 0xfffffffe0d027824 */ /* 0x000fe400078e0202 */
[----:B------:R-:W-:Y:S02]  /*0cb0*/  IMAD R35, R8, 0x2, R35 ;  /* 0x0000000208237824 */ /* 0x000fe400078e0223 */
[----:B------:R-:W-:Y:S01]  /*0cc0*/  IMAD R37, R10, 0x2, R37 ;  /* 0x000000020a257824 */ /* 0x000fe200078e0225 */
[----:B------:R-:W-:Y:S06]  /*0cd0*/  BAR.SYNC.DEFER_BLOCKING 0x0 ;  /* 0x0000000000007b1d */ /* 0x000fec0000010000 */
[----:B--2---:R-:W-:Y:S05]  /*0ce0*/  @P0 BRA `(.L_x_301) ;  /* 0xfffffff800380947 */ /* 0x004fea000383ffff */
[----:B------:R-:W-:Y:S05]  /*0cf0*/  EXIT ;  /* 0x000000000000794d */ /* 0x000fea0003800000 */
.L_x_296:
[----:B-1----:R-:W-:Y:S01]  /*0d00*/  IMAD.MOV.U32 R7, RZ, RZ, R21 ;  /* 0x000000ffff077224 */ /* 0x002fe200078e0015 */
[----:B0-----:R-:W-:Y:S01]  /*0d10*/  MOV R8, 0x10 ;  /* 0x0000001000087802 */ /* 0x001fe20000000f00 */
[----:B------:R-:W-:Y:S01]  /*0d20*/  IMAD.MOV.U32 R9, RZ, RZ, 0x1f ;  /* 0x0000001fff097424 */ /* 0x000fe200078e00ff */
[----:B------:R-:W-:-:S07]  /*0d30*/  MOV R10, 0xffffffff ;  /* 0xffffffff000a7802 */ /* 0x000fce0000000f00 */
[----:B------:R-:W-:Y:S05]  /*0d40*/  WARPSYNC.COLLECTIVE R10, `(.L_x_302) ;  /* 0x000000000a087348 */ /* 0x000fea0003c00000 */
[----:B------:R0:W1:Y:S02]  /*0d50*/  SHFL.BFLY P3, R34, R7, R8, R9 ;  /* 0x0c00000807227389 */ /* 0x0000640000060009 */
[----:B01----:R-:W-:Y:S05]  /*0d60*/  ENDCOLLECTIVE ;  /* 0x000000000000791b */ /* 0x003fea0003800000 */
.L_x_302:
[----:B------:R-:W-:Y:S01]  /*0d70*/  MOV R7, R20 ;  /* 0x0000001400077202 */ /* 0x000fe20000000f00 */
[----:B------:R-:W-:-:S07]  /*0d80*/  IMAD.MOV.U32 R23, RZ, RZ, R34 ;  /* 0x000000ffff177224 */ /* 0x000fce00078e0022 */
[----:B------:R-:W-:Y:S05]  /*0d90*/  WARPSYNC.COLLECTIVE R10, `(.L_x_303) ;  /* 0x000000000a087348 */ /* 0x000fea0003c00000 */
[----:B------:R0:W1:Y:S02]  /*0da0*/  SHFL.BFLY P3, R34, R7, R8, R9 ;  /* 0x0c00000807227389 */ /* 0x0000640000060009 */
[----:B01----:R-:W-:Y:S05]  /*0db0*/  ENDCOLLECTIVE ;  /* 0x000000000000791b */ /* 0x003fea0003800000 */
.L_x_303:
[----:B------:R-:W-:Y:S02]  /*0dc0*/  IMAD.MOV.U32 R8, RZ, RZ, 0x8 ;  /* 0x00000008ff087424 */ /* 0x000fe400078e00ff */
[----:B------:R-:W-:-:S06]  /*0dd0*/  IMAD.MOV.U32 R22, RZ, RZ, R34 ;  /* 0x000000ffff167224 */ /* 0x000fcc00078e0022 */
[----:B------:R-:W-:-:S10]  /*0de0*/  DADD R22, R20, R22 ;  /* 0x0000000014167229 */ /* 0x000fd40000000016 */
[----:B------:R-:W-:-:S07]  /*0df0*/  MOV R7, R23 ;  /* 0x0000001700077202 */ /* 0x000fce0000000f00 */
[----:B------:R-:W-:Y:S05]  /*0e00*/  WARPSYNC.COLLECTIVE R10, `(.L_x_304) ;  /* 0x000000000a087348 */ /* 0x000fea0003c00000 */
[----:B------:R0:W1:Y:S02]  /*0e10*/  SHFL.BFLY P3, R34, R7, R8, R9 ;  /* 0x0c00000807227389 */ /* 0x0000640000060009 */
[----:B01----:R-:W-:Y:S05]  /*0e20*/  ENDCOLLECTIVE ;  /* 0x000000000000791b */ /* 0x003fea0003800000 */
.L_x_304:
[----:B------:R-:W-:Y:S01]  /*0e30*/  IMAD.MOV.U32 R7, RZ, RZ, R22 ;  /* 0x000000ffff077224 */ /* 0x000fe200078e0016 */
[----:B------:R-:W-:-:S07]  /*0e40*/  MOV R25, R34 ;  /* 0x0000002200197202 */ /* 0x000fce0000000f00 */
[----:B------:R-:W-:Y:S05]  /*0e50*/  WARPSYNC.COLLECTIVE R10, `(.L_x_305) ;  /* 0x000000000a087348 */ /* 0x000fea0003c00000 */
[----:B------:R0:W1:Y:S02]  /*0e60*/  SHFL.BFLY P3, R34, R7, R8, R9 ;  /* 0x0c00000807227389 */ /* 0x0000640000060009 */
[----:B01----:R-:W-:Y:S05]  /*0e70*/  ENDCOLLECTIVE ;  /* 0x000000000000791b */ /* 0x003fea0003800000 */
.L_x_305:
[----:B------:R-:W-:Y:S02]  /*0e80*/  MOV R8, 0x4 ;  /* 0x0000000400087802 */ /* 0x000fe40000000f00 */
[----:B------:R-:W-:-:S06]  /*0e90*/  MOV R24, R34 ;  /* 0x0000002200187202 */ /* 0x000fcc0000000f00 */
[----:B------:R-:W-:-:S10]  /*0ea0*/  DADD R24, R22, R24 ;  /* 0x0000000016187229 */ /* 0x000fd40000000018 */
[----:B------:R-:W-:-:S07]  /*0eb0*/  IMAD.MOV.U32 R7, RZ, RZ, R25 ;  /* 0x000000ffff077224 */ /* 0x000fce00078e0019 */
[----:B------:R-:W-:Y:S05]  /*0ec0*/  WARPSYNC.COLLECTIVE R10, `(.L_x_306) ;  /* 0x000000000a087348 */ /* 0x000fea0003c00000 */
[----:B------:R0:W1:Y:S02]  /*0ed0*/  SHFL.BFLY P3, R34, R7, R8, R9 ;  /* 0x0c00000807227389 */ /* 0x0000640000060009 */
[----:B01----:R-:W-:Y:S05]  /*0ee0*/  ENDCOLLECTIVE ;  /* 0x000000000000791b */ /* 0x003fea0003800000 */
.L_x_306:
[----:B------:R-:W-:Y:S01]  /*0ef0*/  MOV R7, R24 ;  /* 0x0000001800077202 */ /* 0x000fe20000000f00 */
[----:B------:R-:W-:-:S07]  /*0f00*/  IMAD.MOV.U32 R27, RZ, RZ, R34 ;  /* 0x000000ffff1b7224 */ /* 0x000fce00078e0022 */
[----:B------:R-:W-:Y:S05]  /*0f10*/  WARPSYNC.COLLECTIVE R10, `(.L_x_307) ;  /* 0x000000000a087348 */ /* 0x000fea0003c00000 */
[----:B------:R0:W1:Y:S02]  /*0f20*/  SHFL.BFLY P3, R34, R7, R8, R9 ;  /* 0x0c00000807227389 */ /* 0x0000640000060009 */
[----:B01----:R-:W-:Y:S05]  /*0f30*/  ENDCOLLECTIVE ;  /* 0x000000000000791b */ /* 0x003fea0003800000 */
.L_x_307:
[----:B------:R-:W-:Y:S02]  /*0f40*/  IMAD.MOV.U32 R8, RZ, RZ, 0x2 ;  /* 0x00000002ff087424 */ /* 0x000fe400078e00ff */
[----:B------:R-:W-:-:S06]  /*0f50*/  IMAD.MOV.U32 R26, RZ, RZ, R34 ;  /* 0x000000ffff1a7224 */ /* 0x000fcc00078e0022 */
[----:B------:R-:W-:-:S10]  /*0f60*/  DADD R26, R24, R26 ;  /* 0x00000000181a7229 */ /* 0x000fd4000000001a */
[----:B------:R-:W-:-:S07]  /*0f70*/  MOV R7, R27 ;  /* 0x0000001b00077202 */ /* 0x000fce0000000f00 */
[----:B------:R-:W-:Y:S05]  /*0f80*/  WARPSYNC.COLLECTIVE R10, `(.L_x_308) ;  /* 0x000000000a087348 */ /* 0x000fea0003c00000 */
[----:B------:R0:W1:Y:S02]  /*0f90*/  SHFL.BFLY P3, R34, R7, R8, R9 ;  /* 0x0c00000807227389 */ /* 0x0000640000060009 */
[----:B01----:R-:W-:Y:S05]  /*0fa0*/  ENDCOLLECTIVE ;  /* 0x000000000000791b */ /* 0x003fea0003800000 */
.L_x_308:
[----:B------:R-:W-:Y:S01]  /*0fb0*/  IMAD.MOV.U32 R7, RZ, RZ, R26 ;  /* 0x000000ffff077224 */ /* 0x000fe200078e001a */
[----:B------:R-:W-:-:S07]  /*0fc0*/  MOV R21, R34 ;  /* 0x0000002200157202 */ /* 0x000fce0000000f00 */
[----:B------:R-:W-:Y:S05]  /*0fd0*/  WARPSYNC.COLLECTIVE R10, `(.L_x_309) ;  /* 0x000000000a087348 */ /* 0x000fea0003c00000 */
[----:B------:R0:W1:Y:S02]  /*0fe0*/  SHFL.BFLY P3, R34, R7, R8, R9 ;  /* 0x0c00000807227389 */ /* 0x0000640000060009 */
[----:B01----:R-:W-:Y:S05]  /*0ff0*/  ENDCOLLECTIVE ;  /* 0x000000000000791b */ /* 0x003fea0003800000 */
.L_x_309:
[----:B------:R-:W-:Y:S02]  /*1000*/  MOV R8, 0x1 ;  /* 0x0000000100087802 */ /* 0x000fe40000000f00 */
[----:B------:R-:W-:-:S06]  /*1010*/  MOV R20, R34 ;  /* 0x0000002200147202 */ /* 0x000fcc0000000f00 */
[----:B------:R-:W-:-:S10]  /*1020*/  DADD R20, R26, R20 ;  /* 0x000000001a147229 */ /* 0x000fd40000000014 */
[----:B------:R-:W-:-:S07]  /*1030*/  IMAD.MOV.U32 R7, RZ, RZ, R21 ;  /* 0x000000ffff077224 */ /* 0x000fce00078e0015 */
[----:B------:R-:W-:Y:S05]  /*1040*/  WARPSYNC.COLLECTIVE R10, `(.L_x_310) ;  /* 0x000000000a087348 */ /* 0x000fea0003c00000 */
[----:B------:R0:W1:Y:S02]  /*1050*/  SHFL.BFLY P3, R34, R7, R8, R9 ;  /* 0x0c00000807227389 */ /* 0x0000640000060009 */
[----:B01----:R-:W-:Y:S05]  /*1060*/  ENDCOLLECTIVE ;  /* 0x000000000000791b */ /* 0x003fea0003800000 */
.L_x_310:
[----:B------:R-:W-:Y:S01]  /*1070*/  MOV R7, R20 ;  /* 0x0000001400077202 */ /* 0x000fe20000000f00 */
[----:B------:R-:W-:-:S07]  /*1080*/  IMAD.MOV.U32 R4, RZ, RZ, R34 ;  /* 0x000000ffff047224 */ /* 0x000fce00078e0022 */
[----:B------:R-:W-:Y:S05]  /*1090*/  WARPSYNC.COLLECTIVE R10, `(.L_x_311) ;  /* 0x000000000a087348 */ /* 0x000fea0003c00000 */
[----:B------:R0:W1:Y:S02]  /*10a0*/  SHFL.BFLY P3, R34, R7, R8, R9 ;  /* 0x0c00000807227389 */ /* 0x0000640000060009 */
[----:B01----:R-:W-:Y:S05]  /*10b0*/  ENDCOLLECTIVE ;  /* 0x000000000000791b */ /* 0x003fea0003800000 */
.L_x_311:
[----:B------:R-:W-:Y:S05]  /*10c0*/  BRA `(.L_x_312) ;  /* 0xfffffff000c47947 */ /* 0x000fea000383ffff */
.L_x_298:
[----:B-1----:R-:W-:Y:S01]  /*10d0*/  IMAD.MOV.U32 R7, RZ, RZ, R15 ;  /* 0x000000ffff077224 */ /* 0x002fe200078e000f */
[----:B0-----:R-:W-:Y:S01]  /*10e0*/  MOV R8, 0x10 ;  /* 0x0000001000087802 */ /* 0x001fe20000000f00 */
[----:B------:R-:W-:Y:S01]  /*10f0*/  IMAD.MOV.U32 R9, RZ, RZ, 0x1f ;  /* 0x0000001fff097424 */ /* 0x000fe200078e00ff */
[----:B------:R-:W-:-:S07]  /*1100*/  MOV R10, 0xffffffff ;  /* 0xffffffff000a7802 */ /* 0x000fce0000000f00 */
[----:B---3--:R-:W-:Y:S05]  /*1110*/  WARPSYNC.COLLECTIVE R10, `(.L_x_313) ;  /* 0x000000000a087348 */ /* 0x008fea0003c00000 */
[----:B------:R0:W1:Y:S02]  /*1120*/  SHFL.BFLY P3, R34, R7, R8, R9 ;  /* 0x0c00000807227389 */ /* 0x0000640000060009 */
[----:B01-3--:R-:W-:Y:S05]  /*1130*/  ENDCOLLECTIVE ;  /* 0x000000000000791b */ /* 0x00bfea0003800000 */
.L_x_313:
[----:B------:R-:W-:Y:S01]  /*1140*/  MOV R7, R14 ;  /* 0x0000000e00077202 */ /* 0x000fe20000000f00 */
[----:B------:R-:W-:-:S07]  /*1150*/  IMAD.MOV.U32 R31, RZ, RZ, R34 ;  /* 0x000000ffff1f7224 */ /* 0x000fce00078e0022 */
[----:B------:R-:W-:Y:S05]  /*1160*/  WARPSYNC.COLLECTIVE R10, `(.L_x_314) ;  /* 0x000000000a087348 */ /* 0x000fea0003c00000 */
[----:B------:R0:W1:Y:S02]  /*1170*/  SHFL.BFLY P3, R34, R7, R8, R9 ;  /* 0x0c00000807227389 */ /* 0x0000640000060009 */
[----:B01----:R-:W-:Y:S05]  /*1180*/  ENDCOLLECTIVE ;  /* 0x000000000000791b */ /* 0x003fea0003800000 */
.L_x_314:
[----:B------:R-:W-:Y:S02]  /*1190*/  IMAD.MOV.U32 R8, RZ, RZ, 0x8 ;  /* 0x00000008ff087424 */ /* 0x000fe400078e00ff */
[----:B------:R-:W-:-:S06]  /*11a0*/  IMAD.MOV.U32 R30, RZ, RZ, R34 ;  /* 0x000000ffff1e7224 */ /* 0x000fcc00078e0022 */
[----:B------:R-:W-:-:S10]  /*11b0*/  DADD R30, R14, R30 ;  /* 0x000000000e1e7229 */ /* 0x000fd4000000001e */
[----:B------:R-:W-:-:S07]  /*11c0*/  MOV R7, R31 ;  /* 0x0000001f00077202 */ /* 0x000fce0000000f00 */
[----:B------:R-:W-:Y:S05]  /*11d0*/  WARPSYNC.COLLECTIVE R10, `(.L_x_315) ;  /* 0x000000000a087348 */ /* 0x000fea0003c00000 */
[----:B------:R0:W1:Y:S02]  /*11e0*/  SHFL.BFLY P3, R34, R7, R8, R9 ;  /* 0x0c00000807227389 */ /* 0x0000640000060009 */
[----:B01----:R-:W-:Y:S05]  /*11f0*/  ENDCOLLECTIVE ;  /* 0x000000000000791b */ /* 0x003fea0003800000 */
.L_x_315:
[----:B------:R-:W-:Y:S01]  /*1200*/  IMAD.MOV.U32 R7, RZ, RZ, R30 ;  /* 0x000000ffff077224 */ /* 0x000fe200078e001e */
[----:B------:R-:W-:-:S07]  /*1210*/  MOV R29, R34 ;  /* 0x00000022001d7202 */ /* 0x000fce0000000f00 */
[----:B------:R-:W-:Y:S05]  /*1220*/  WARPSYNC.COLLECTIVE R10, `(.L_x_316) ;  /* 0x000000000a087348 */ /* 0x000fea0003c00000 */
[----:B------:R0:W1:Y:S02]  /*1230*/  SHFL.BFLY P3, R34, R7, R8, R9 ;  /* 0x0c00000807227389 */ /* 0x0000640000060009 */
[----:B01----:R-:W-:Y:S05]  /*1240*/  ENDCOLLECTIVE ;  /* 0x000000000000791b */ /* 0x003fea0003800000 */
.L_x_316:
[----:B------:R-:W-:Y:S02]  /*1250*/  MOV R8, 0x4 ;  /* 0x0000000400087802 */ /* 0x000fe40000000f00 */
[----:B------:R-:W-:-:S06]  /*1260*/  MOV R28, R34 ;  /* 0x00000022001c7202 */ /* 0x000fcc0000000f00 */
[----:B------:R-:W-:-:S10]  /*1270*/  DADD R28, R30, R28 ;  /* 0x000000001e1c7229 */ /* 0x000fd4000000001c */
[----:B------:R-:W-:-:S07]  /*1280*/  IMAD.MOV.U32 R7, RZ, RZ, R29 ;  /* 0x000000ffff077224 */ /* 0x000fce00078e001d */
[----:B------:R-:W-:Y:S05]  /*1290*/  WARPSYNC.COLLECTIVE R10, `(.L_x_317) ;  /* 0x000000000a087348 */ /* 0x000fea0003c00000 */
[----:B------:R0:W1:Y:S02]  /*12a0*/  SHFL.BFLY P3, R34, R7, R8, R9 ;  /* 0x0c00000807227389 */ /* 0x0000640000060009 */
[----:B01----:R-:W-:Y:S05]  /*12b0*/  ENDCOLLECTIVE ;  /* 0x000000000000791b */ /* 0x003fea0003800000 */
.L_x_317:
[----:B------:R-:W-:Y:S01]  /*12c0*/  MOV R7, R28 ;  /* 0x0000001c00077202 */ /* 0x000fe20000000f00 */
[----:B------:R-:W-:-:S07]  /*12d0*/  IMAD.MOV.U32 R27, RZ, RZ, R34 ;  /* 0x000000ffff1b7224 */ /* 0x000fce00078e0022 */
[----:B------:R-:W-:Y:S05]  /*12e0*/  WARPSYNC.COLLECTIVE R10, `(.L_x_318) ;  /* 0x000000000a087348 */ /* 0x000fea0003c00000 */
[----:B------:R0:W1:Y:S02]  /*12f0*/  SHFL.BFLY P3, R34, R7, R8, R9 ;  /* 0x0c00000807227389 */ /* 0x0000640000060009 */
[----:B01----:R-:W-:Y:S05]  /*1300*/  ENDCOLLECTIVE ;  /* 0x000000000000791b */ /* 0x003fea0003800000 */
.L_x_318:
[----:B------:R-:W-:Y:S02]  /*1310*/  IMAD.MOV.U32 R8, RZ, RZ, 0x2 ;  /* 0x00000002ff087424 */ /* 0x000fe400078e00ff */
[----:B------:R-:W-:-:S06]  /*1320*/  IMAD.MOV.U32 R26, RZ, RZ, R34 ;  /* 0x000000ffff1a7224 */ /* 0x000fcc00078e0022 */
[----:B------:R-:W-:-:S10]  /*1330*/  DADD R26, R28, R26 ;  /* 0x000000001c1a7229 */ /* 0x000fd4000000001a */
[----:B------:R-:W-:-:S07]  /*1340*/  MOV R7, R27 ;  /* 0x0000001b00077202 */ /* 0x000fce0000000f00 */
[----:B------:R-:W-:Y:S05]  /*1350*/  WARPSYNC.COLLECTIVE R10, `(.L_x_319) ;  /* 0x000000000a087348 */ /* 0x000fea0003c00000 */
[----:B------:R0:W1:Y:S02]  /*1360*/  SHFL.BFLY P3, R34, R7, R8, R9 ;  /* 0x0c00000807227389 */ /* 0x0000640000060009 */
[----:B01----:R-:W-:Y:S05]  /*1370*/  ENDCOLLECTIVE ;  /* 0x000000000000791b */ /* 0x003fea0003800000 */
.L_x_319:
[----:B------:R-:W-:Y:S01]  /*1380*/  IMAD.MOV.U32 R7, RZ, RZ, R26 ;  /* 0x000000ffff077224 */ /* 0x000fe200078e001a */
[----:B------:R-:W-:-:S07]  /*1390*/  MOV R15, R34 ;  /* 0x00000022000f7202 */ /* 0x000fce0000000f00 */
[----:B------:R-:W-:Y:S05]  /*13a0*/  WARPSYNC.COLLECTIVE R10, `(.L_x_320) ;  /* 0x000000000a087348 */ /* 0x000fea0003c00000 */
[----:B------:R0:W1:Y:S02]  /*13b0*/  SHFL.BFLY P3, R34, R7, R8, R9 ;  /* 0x0c00000807227389 */ /* 0x0000640000060009 */
[----:B01----:R-:W-:Y:S05]  /*13c0*/  ENDCOLLECTIVE ;  /* 0x000000000000791b */ /* 0x003fea0003800000 */
.L_x_320:
[----:B------:R-:W-:Y:S02]  /*13d0*/  MOV R8, 0x1 ;  /* 0x0000000100087802 */ /* 0x000fe40000000f00 */
[----:B------:R-:W-:-:S06]  /*13e0*/  MOV R14, R34 ;  /* 0x00000022000e7202 */ /* 0x000fcc0000000f00 */
[----:B------:R-:W-:-:S10]  /*13f0*/  DADD R14, R26, R14 ;  /* 0x000000001a0e7229 */ /* 0x000fd4000000000e */
[----:B------:R-:W-:-:S07]  /*1400*/  IMAD.MOV.U32 R7, RZ, RZ, R15 ;  /* 0x000000ffff077224 */ /* 0x000fce00078e000f */
[----:B------:R-:W-:Y:S05]  /*1410*/  WARPSYNC.COLLECTIVE R10, `(.L_x_321) ;  /* 0x000000000a087348 */ /* 0x000fea0003c00000 */
[----:B------:R0:W1:Y:S02]  /*1420*/  SHFL.BFLY P3, R34, R7, R8, R9 ;  /* 0x0c00000807227389 */ /* 0x0000640000060009 */
[----:B01----:R-:W-:Y:S05]  /*1430*/  ENDCOLLECTIVE ;  /* 0x000000000000791b */ /* 0x003fea0003800000 */
.L_x_321:
[----:B------:R-:W-:Y:S01]  /*1440*/  MOV R7, R14 ;  /* 0x0000000e00077202 */ /* 0x000fe20000000f00 */
[----:B------:R-:W-:-:S07]  /*1450*/  IMAD.MOV.U32 R30, RZ, RZ, R34 ;  /* 0x000000ffff1e7224 */ /* 0x000fce00078e0022 */
[----:B------:R-:W-:Y:S05]  /*1460*/  WARPSYNC.COLLECTIVE R10, `(.L_x_322) ;  /* 0x000000000a087348 */ /* 0x000fea0003c00000 */
[----:B------:R0:W1:Y:S02]  /*1470*/  SHFL.BFLY P3, R34, R7, R8, R9 ;  /* 0x0c00000807227389 */ /* 0x0000640000060009 */
[----:B01----:R-:W-:Y:S05]  /*1480*/  ENDCOLLECTIVE ;  /* 0x000000000000791b */ /* 0x003fea0003800000 */
.L_x_322:
[----:B------:R-:W-:Y:S05]  /*1490*/  BRA `(.L_x_323) ;  /* 0xfffffff000d87947 */ /* 0x000fea000383ffff */
.L_x_300:
[----:B--2---:R-:W-:Y:S01]  /*14a0*/  IMAD.MOV.U32 R7, RZ, RZ, R25 ;  /* 0x000000ffff077224 */ /* 0x004fe200078e0019 */
[----:B-1----:R-:W-:Y:S01]  /*14b0*/  MOV R8, 0x10 ;  /* 0x0000001000087802 */ /* 0x002fe20000000f00 */
[----:B------:R-:W-:Y:S01]  /*14c0*/  IMAD.MOV.U32 R9, RZ, RZ, 0x1f ;  /* 0x0000001fff097424 */ /* 0x000fe200078e00ff */
[----:B------:R-:W-:-:S07]  /*14d0*/  MOV R10, 0xffffffff ;  /* 0xffffffff000a7802 */ /* 0x000fce0000000f00 */
[----:B0--3--:R-:W-:Y:S05]  /*14e0*/  WARPSYNC.COLLECTIVE R10, `(.L_x_324) ;  /* 0x000000000a087348 */ /* 0x009fea0003c00000 */
[----:B------:R1:W2:Y:S02]  /*14f0*/  SHFL.BFLY P3, R34, R7, R8, R9 ;  /* 0x0c00000807227389 */ /* 0x0002a40000060009 */
[----:B0123--:R-:W-:Y:S05]  /*1500*/  ENDCOLLECTIVE ;  /* 0x000000000000791b */ /* 0x00ffea0003800000 */
.L_x_324:
[----:B------:R-:W-:Y:S01]  /*1510*/  MOV R7, R24 ;  /* 0x0000001800077202 */ /* 0x000fe20000000f00 */
[----:B------:R-:W-:-:S07]  /*1520*/  IMAD.MOV.U32 R27, RZ, RZ, R34 ;  /* 0x000000ffff1b7224 */ /* 0x000fce00078e0022 */
[----:B------:R-:W-:Y:S05]  /*1530*/  WARPSYNC.COLLECTIVE R10, `(.L_x_325) ;  /* 0x000000000a087348 */ /* 0x000fea0003c00000 */
[----:B------:R0:W1:Y:S02]  /*1540*/  SHFL.BFLY P3, R34, R7, R8, R9 ;  /* 0x0c00000807227389 */ /* 0x0000640000060009 */
[----:B01----:R-:W-:Y:S05]  /*1550*/  ENDCOLLECTIVE ;  /* 0x000000000000791b */ /* 0x003fea0003800000 */
.L_x_325:
[----:B------:R-:W-:Y:S02]  /*1560*/  IMAD.MOV.U32 R8, RZ, RZ, 0x8 ;  /* 0x00000008ff087424 */ /* 0x000fe400078e00ff */
[----:B------:R-:W-:-:S06]  /*1570*/  IMAD.MOV.U32 R26, RZ, RZ, R34 ;  /* 0x000000ffff1a7224 */ /* 0x000fcc00078e0022 */
[----:B------:R-:W-:-:S10]  /*1580*/  DADD R26, R24, R26 ;  /* 0x00000000181a7229 */ /* 0x000fd4000000001a */
[----:B------:R-:W-:-:S07]  /*1590*/  MOV R7, R27 ;  /* 0x0000001b00077202 */ /* 0x000fce0000000f00 */
[----:B------:R-:W-:Y:S05]  /*15a0*/  WARPSYNC.COLLECTIVE R10, `(.L_x_326) ;  /* 0x000000000a087348 */ /* 0x000fea0003c00000 */
[----:B------:R0:W1:Y:S02]  /*15b0*/  SHFL.BFLY P3, R34, R7, R8, R9 ;  /* 0x0c00000807227389 */ /* 0x0000640000060009 */
[----:B01----:R-:W-:Y:S05]  /*15c0*/  ENDCOLLECTIVE ;  /* 0x000000000000791b */ /* 0x003fea0003800000 */
.L_x_326:
[----:B------:R-:W-:Y:S01]  /*15d0*/  IMAD.MOV.U32 R7, RZ, RZ, R26 ;  /* 0x000000ffff077224 */ /* 0x000fe200078e001a */
[----:B------:R-:W-:-:S07]  /*15e0*/  MOV R29, R34 ;  /* 0x00000022001d7202 */ /* 0x000fce0000000f00 */
[----:B------:R-:W-:Y:S05]  /*15f0*/  WARPSYNC.COLLECTIVE R10, `(.L_x_327) ;  /* 0x000000000a087348 */ /* 0x000fea0003c00000 */
[----:B------:R0:W1:Y:S02]  /*1600*/  SHFL.BFLY P3, R34, R7, R8, R9 ;  /* 0x0c00000807227389 */ /* 0x0000640000060009 */
[----:B01----:R-:W-:Y:S05]  /*1610*/  ENDCOLLECTIVE ;  /* 0x000000000000791b */ /* 0x003fea0003800000 */
.L_x_327:
[----:B------:R-:W-:Y:S02]  /*1620*/  MOV R8, 0x4 ;  /* 0x0000000400087802 */ /* 0x000fe40000000f00 */
[----:B------:R-:W-:-:S06]  /*1630*/  MOV R28, R34 ;  /* 0x00000022001c7202 */ /* 0x000fcc0000000f00 */
[----:B------:R-:W-:-:S10]  /*1640*/  DADD R28, R26, R28 ;  /* 0x000000001a1c7229 */ /* 0x000fd4000000001c */
[----:B------:R-:W-:-:S07]  /*1650*/  IMAD.MOV.U32 R7, RZ, RZ, R29 ;  /* 0x000000ffff077224 */ /* 0x000fce00078e001d */
[----:B------:R-:W-:Y:S05]  /*1660*/  WARPSYNC.COLLECTIVE R10, `(.L_x_328) ;  /* 0x000000000a087348 */ /* 0x000fea0003c00000 */
[----:B------:R0:W1:Y:S02]  /*1670*/  SHFL.BFLY P3, R34, R7, R8, R9 ;  /* 0x0c00000807227389 */ /* 0x0000640000060009 */
[----:B01----:R-:W-:Y:S05]  /*1680*/  ENDCOLLECTIVE ;  /* 0x000000000000791b */ /* 0x003fea0003800000 */
.L_x_328:
[----:B------:R-:W-:Y:S01]  /*1690*/  MOV R7, R28 ;  /* 0x0000001c00077202 */ /* 0x000fe20000000f00 */
[----:B------:R-:W-:-:S07]  /*16a0*/  IMAD.MOV.U32 R31, RZ, RZ, R34 ;  /* 0x000000ffff1f7224 */ /* 0x000fce00078e0022 */
[----:B------:R-:W-:Y:S05]  /*16b0*/  WARPSYNC.COLLECTIVE R10, `(.L_x_329) ;  /* 0x000000000a087348 */ /* 0x000fea0003c00000 */
[----:B------:R0:W1:Y:S02]  /*16c0*/  SHFL.BFLY P3, R34, R7, R8, R9 ;  /* 0x0c00000807227389 */ /* 0x0000640000060009 */
[----:B01----:R-:W-:Y:S05]  /*16d0*/  ENDCOLLECTIVE ;  /* 0x000000000000791b */ /* 0x003fea0003800000 */
.L_x_329:
[----:B------:R-:W-:Y:S02]  /*16e0*/  IMAD.MOV.U32 R8, RZ, RZ, 0x2 ;  /* 0x00000002ff087424 */ /* 0x000fe400078e00ff */
[----:B------:R-:W-:-:S06]  /*16f0*/  IMAD.MOV.U32 R30, RZ, RZ, R34 ;  /* 0x000000ffff1e7224 */ /* 0x000fcc00078e0022 */
[----:B------:R-:W-:-:S10]  /*1700*/  DADD R30, R28, R30 ;  /* 0x000000001c1e7229 */ /* 0x000fd4000000001e */
[----:B------:R-:W-:-:S07]  /*1710*/  MOV R7, R31 ;  /* 0x0000001f00077202 */ /* 0x000fce0000000f00 */
[----:B------:R-:W-:Y:S05]  /*1720*/  WARPSYNC.COLLECTIVE R10, `(.L_x_330) ;  /* 0x000000000a087348 */ /* 0x000fea0003c00000 */
[----:B------:R0:W1:Y:S02]  /*1730*/  SHFL.BFLY P3, R34, R7, R8, R9 ;  /* 0x0c00000807227389 */ /* 0x0000640000060009 */
[----:B01----:R-:W-:Y:S05]  /*1740*/  ENDCOLLECTIVE ;  /* 0x000000000000791b */ /* 0x003fea0003800000 */
.L_x_330:
[----:B------:R-:W-:Y:S01]  /*1750*/  IMAD.MOV.U32 R7, RZ, RZ, R30 ;  /* 0x000000ffff077224 */ /* 0x000fe200078e001e */
[----:B------:R-:W-:-:S07]  /*1760*/  MOV R25, R34 ;  /* 0x0000002200197202 */ /* 0x000fce0000000f00 */
[----:B------:R-:W-:Y:S05]  /*1770*/  WARPSYNC.COLLECTIVE R10, `(.L_x_331) ;  /* 0x000000000a087348 */ /* 0x000fea0003c00000 */
[----:B------:R0:W1:Y:S02]  /*1780*/  SHFL.BFLY P3, R34, R7, R8, R9 ;  /* 0x0c00000807227389 */ /* 0x0000640000060009 */
[----:B01----:R-:W-:Y:S05]  /*1790*/  ENDCOLLECTIVE ;  /* 0x000000000000791b */ /* 0x003fea0003800000 */
.L_x_331:
[----:B------:R-:W-:Y:S02]  /*17a0*/  MOV R8, 0x1 ;  /* 0x0000000100087802 */ /* 0x000fe40000000f00 */
[----:B------:R-:W-:-:S06]  /*17b0*/  MOV R24, R34 ;  /* 0x0000002200187202 */ /* 0x000fcc0000000f00 */
[----:B------:R-:W-:-:S10]  /*17c0*/  DADD R24, R30, R24 ;  /* 0x000000001e187229 */ /* 0x000fd40000000018 */
[----:B------:R-:W-:-:S07]  /*17d0*/  IMAD.MOV.U32 R7, RZ, RZ, R25 ;  /* 0x000000ffff077224 */ /* 0x000fce00078e0019 */
[----:B------:R-:W-:Y:S05]  /*17e0*/  WARPSYNC.COLLECTIVE R10, `(.L_x_332) ;  /* 0x000000000a087348 */ /* 0x000fea0003c00000 */
[----:B------:R0:W1:Y:S02]  /*17f0*/  SHFL.BFLY P3, R34, R7, R8, R9 ;  /* 0x0c00000807227389 */ /* 0x0000640000060009 */
[----:B01----:R-:W-:Y:S05]  /*1800*/  ENDCOLLECTIVE ;  /* 0x000000000000791b */ /* 0x003fea0003800000 */
.L_x_332:
[----:B------:R-:W-:Y:S01]  /*1810*/  MOV R7, R24 ;  /* 0x0000001800077202 */ /* 0x000fe20000000f00 */
[----:B------:R-:W-:-:S07]  /*1820*/  IMAD.MOV.U32 R26, RZ, RZ, R34 ;  /* 0x000000ffff1a7224 */ /* 0x000fce00078e0022 */
[----:B------:R-:W-:Y:S05]  /*1830*/  WARPSYNC.COLLECTIVE R10, `(.L_x_333) ;  /* 0x000000000a087348 */ /* 0x000fea0003c00000 */
[----:B------:R0:W1:Y:S02]  /*1840*/  SHFL.BFLY P3, R34, R7, R8, R9 ;  /* 0x0c00000807227389 */ /* 0x0000640000060009 */
[----:B01----:R-:W-:Y:S05]  /*1850*/  ENDCOLLECTIVE ;  /* 0x000000000000791b */ /* 0x003fea0003800000 */
.L_x_333:
[----:B------:R-:W-:Y:S05]  /*1860*/  BRA `(.L_x_334) ;  /* 0xfffffff000ac7947 */ /* 0x000fea000383ffff */
.L_x_335:
        /* <DEDUP_REMOVED lines=9> */
.L_x_521:


//--------------------- .text._Z33compute_hh_trafo_cuda_kernel_realIdLj128EEvPT_PKS0_S3_iii --------------------------
	.section	.text._Z33compute_hh_trafo_cuda_kernel_realIdLj128EEvPT_PKS0_S3_iii,"ax",@progbits
	.align	128
        .global         _Z33compute_hh_trafo_cuda_kernel_realIdLj128EEvPT_PKS0_S3_iii
        .type           _Z33compute_hh_trafo_cuda_kernel_realIdLj128EEvPT_PKS0_S3_iii,@function
        .size           _Z33compute_hh_trafo_cuda_kernel_realIdLj128EEvPT_PKS0_S3_iii,(.L_x_522 - _Z33compute_hh_trafo_cuda_kernel_realIdLj128EEvPT_PKS0_S3_iii)
        .other          _Z33compute_hh_trafo_cuda_kernel_realIdLj128EEvPT_PKS0_S3_iii,@"STO_CUDA_ENTRY STV_DEFAULT"
_Z33compute_hh_trafo_cuda_kernel_realIdLj128EEvPT_PKS0_S3_iii:
.text._Z33compute_hh_trafo_cuda_kernel_realIdLj128EEvPT_PKS0_S3_iii:
        /* <DEDUP_REMOVED lines=38> */
[----:B------:R-:W-:Y:S01]  /*0260*/  STS.64 [R6], R8 ;  /* 0x0000000806007388 */ /* 0x000fe20000000a00 */
[----:B------:R-:W-:Y:S06]  /*0270*/  BAR.SYNC.DEFER_BLOCKING 0x0 ;  /* 0x0000000000007b1d */ /* 0x000fec0000010000 */
[----:B------:R-:W-:Y:S04]  /*0280*/  @!P0 LDS.64 R20, [R6+0x200] ;  /* 0x0002000006148984 */ /* 0x000fe80000000a00 */
[----:B------:R-:W0:Y:S02]  /*0290*/  @!P0 LDS.64 R22, [R6] ;  /* 0x0000000006168984 */ /* 0x000e240000000a00 */
[----:B0-----:R-:W-:-:S07]  /*02a0*/  @!P0 DADD R20, R20, R22 ;  /* 0x0000000014148229 */ /* 0x001fce0000000016 */
[----:B------:R0:W-:Y:S01]  /*02b0*/  @!P0 STS.64 [R6], R20 ;  /* 0x0000001406008388 */ /* 0x0001e20000000a00 */
[----:B------:R-:W-:Y:S01]  /*02c0*/  BAR.SYNC.DEFER_BLOCKING 0x0 ;  /* 0x0000000000007b1d */ /* 0x000fe20000010000 */
[----:B------:R-:W-:-:S13]  /*02d0*/  ISETP.GT.U32.AND P0, PT, R3, 0x1f, PT ;  /* 0x0000001f0300780c */ /* 0x000fda0003f04070 */
[----:B0-----:R-:W-:Y:S05]  /*02e0*/  @P0 BRA `(.L_x_337) ;  /* 0x0000000000640947 */ /* 0x001fea0003800000 */
[----:B------:R-:W-:Y:S01]  /*02f0*/  LDS.64 R8, [R6+0x100] ;  /* 0x0001000006087984 */ /* 0x000fe20000000a00 */
        /* <DEDUP_REMOVED lines=20> */
.L_x_354:
[----:B0--3--:R-:W-:Y:S02]  /*0440*/  IMAD.MOV.U32 R8, RZ, RZ, R34 ;  /* 0x000000ffff087224 */ /* 0x009fe400078e0022 */
[----:B--2---:R-:W-:-:S06]  /*0450*/  IMAD.MOV.U32 R9, RZ, RZ, R4 ;  /* 0x000000ffff097224 */ /* 0x004fcc00078e0004 */
[----:B------:R-:W-:-:S07]  /*0460*/  DADD R8, R20, R8 ;  /* 0x0000000014087229 */ /* 0x000fce0000000008 */
[----:B------:R0:W-:Y:S04]  /*0470*/  STS.64 [R6], R8 ;  /* 0x0000000806007388 */ /* 0x0001e80000000a00 */
.L_x_337:
[----:B------:R-:W-:Y:S05]  /*0480*/  WARPSYNC.ALL ;  /* 0x0000000000007948 */ /* 0x000fea0003800000 */
[----:B------:R-:W-:Y:S01]  /*0490*/  ISETP.NE.AND P0, PT, R3, UR5, PT ;  /* 0x0000000503007c0c */ /* 0x000fe2000bf05270 */
[----:B-1----:R-:W1:Y:S08]  /*04a0*/  LDC.64 R20, c[0x0][0x390] ;  /* 0x0000e400ff147b82 */ /* 0x002e700000000a00 */
[----:B------:R-:W-:Y:S01]  /*04b0*/  BAR.SYNC.DEFER_BLOCKING 0x0 ;  /* 0x0000000000007b1d */ /* 0x000fe20000010000 */
[----:B-1----:R-:W-:-:S05]  /*04c0*/  IMAD.WIDE.U32 R20, R18, 0x8, R20 ;  /* 0x0000000812147825 */ /* 0x002fca00078e0014 */
[----:B0-----:R-:W0:Y:S04]  /*04d0*/  LDS.64 R8, [UR7+0x408] ;  /* 0x00040807ff087984 */ /* 0x001e280008000a00 */
        /* <DEDUP_REMOVED lines=10> */
.L_x_336:
        /* <DEDUP_REMOVED lines=11> */
.L_x_343:
[----:B----4-:R-:W-:-:S05]  /*0630*/  IMAD.WIDE R24, R2, 0x8, R20 ;  /* 0x0000000802187825 */ /* 0x010fca00078e0214 */
[----:B------:R-:W2:Y:S01]  /*0640*/  @!P1 LDG.E.64 R26, desc[UR8][R24.64] ;  /* 0x00000008181a9981 */ /* 0x000ea2000c1e1b00 */
[----:B01----:R-:W-:-:S06]  /*0650*/  IMAD.WIDE R12, R5, 0x8, R18 ;  /* 0x00000008050c7825 */ /* 0x003fcc00078e0212 */
[----:B------:R-:W4:Y:S01]  /*0660*/  LDG.E.64.CONSTANT R12, desc[UR8][R12.64] ;  /* 0x000000080c0c7981 */ /* 0x000f22000c1e9b00 */
[----:B------:R-:W-:Y:S02]  /*0670*/  @!P1 MOV R7, 0x400 ;  /* 0x0000040000079802 */ /* 0x000fe40000000f00 */
[C---:B------:R-:W-:Y:S01]  /*0680*/  ISETP.GT.U32.AND P2, PT, R3.reuse, 0x3f, PT ;  /* 0x0000003f0300780c */ /* 0x040fe20003f44070 */
[----:B------:R-:W0:Y:S01]  /*0690*/  @!P1 S2R R8, SR_CgaCtaId ;  /* 0x0000000000089919 */ /* 0x000e220000008800 */
[----:B------:R-:W-:Y:S02]  /*06a0*/  ISETP.GT.U32.AND P3, PT, R3, 0x1f, PT ;  /* 0x0000001f0300780c */ /* 0x000fe40003f64070 */
[----:B0-----:R-:W-:-:S05]  /*06b0*/  @!P1 LEA R7, R8, R7, 0x18 ;  /* 0x0000000708079211 */ /* 0x001fca00078ec0ff */
[----:B--2---:R-:W-:Y:S04]  /*06c0*/  @!P1 STS.64 [R7], R26 ;  /* 0x0000001a07009388 */ /* 0x004fe80000000a00 */
[----:B------:R-:W4:Y:S02]  /*06d0*/  LDS.64 R16, [R0] ;  /* 0x0000000000107984 */ /* 0x000f240000000a00 */
[----:B----4-:R-:W-:-:S07]  /*06e0*/  DMUL R28, R16, R12 ;  /* 0x0000000c101c7228 */ /* 0x010fce0000000000 */
[----:B------:R-:W-:Y:S01]  /*06f0*/  STS.64 [R6], R28 ;  /* 0x0000001c06007388 */ /* 0x000fe20000000a00 */
[----:B------:R-:W-:Y:S06]  /*0700*/  BAR.SYNC.DEFER_BLOCKING 0x0 ;  /* 0x0000000000007b1d */ /* 0x000fec0000010000 */
[----:B------:R-:W-:Y:S04]  /*0710*/  @!P2 LDS.64 R14, [R6+0x200] ;  /* 0x00020000060ea984 */ /* 0x000fe80000000a00 */
[----:B------:R-:W0:Y:S02]  /*0720*/  @!P2 LDS.64 R8, [R6] ;  /* 0x000000000608a984 */ /* 0x000e240000000a00 */
[----:B0-----:R-:W-:-:S07]  /*0730*/  @!P2 DADD R8, R14, R8 ;  /* 0x000000000e08a229 */ /* 0x001fce0000000008 */
[----:B------:R0:W-:Y:S01]  /*0740*/  @!P2 STS.64 [R6], R8 ;  /* 0x000000080600a388 */ /* 0x0001e20000000a00 */
[----:B------:R-:W-:Y:S06]  /*0750*/  BAR.SYNC.DEFER_BLOCKING 0x0 ;  /* 0x0000000000007b1d */ /* 0x000fec0000010000 */
[----:B------:R-:W-:Y:S05]  /*0760*/  @P3 BRA `(.L_x_339) ;  /* 0x0000000000643947 */ /* 0x000fea0003800000 */
[----:B------:R-:W-:Y:S01]  /*0770*/  LDS.64 R14, [R6+0x100] ;  /* 0x00010000060e7984 */ /* 0x000fe20000000a00 */
[----:B------:R-:W-:-:S03]  /*0780*/  UMOV UR4, 0xffffffff ;  /* 0xffffffff00047882 */ /* 0x000fc60000000000 */
[----:B0-----:R-:W0:Y:S02]  /*0790*/  LDS.64 R8, [R6] ;  /* 0x0000000006087984 */ /* 0x001e240000000a00 */
        /* <DEDUP_REMOVED lines=18> */
.L_x_365:
[----:B0---4-:R-:W-:Y:S01]  /*08c0*/  MOV R8, R34 ;  /* 0x0000002200087202 */ /* 0x011fe20000000f00 */
[----:B--2---:R-:W-:-:S06]  /*08d0*/  IMAD.MOV.U32 R9, RZ, RZ, R30 ;  /* 0x000000ffff097224 */ /* 0x004fcc00078e001e */
[----:B------:R-:W-:-:S07]  /*08e0*/  DADD R8, R14, R8 ;  /* 0x000000000e087229 */ /* 0x000fce0000000008 */
[----:B------:R2:W-:Y:S04]  /*08f0*/  STS.64 [R6], R8 ;  /* 0x0000000806007388 */ /* 0x0005e80000000a00 */
.L_x_339:
[----:B------:R-:W-:Y:S05]  /*0900*/  WARPSYNC.ALL ;  /* 0x0000000000007948 */ /* 0x000fea0003800000 */
[----:B------:R-:W-:Y:S01]  /*0910*/  ISETP.NE.AND P0, PT, R3, UR5, PT ;  /* 0x0000000503007c0c */ /* 0x000fe2000bf05270 */
[----:B0-2---:R-:W2:Y:S01]  /*0920*/  LDG.E.64.CONSTANT R8, desc[UR8][R32.64] ;  /* 0x0000000820087981 */ /* 0x005ea2000c1e9b00 */
[----:B------:R-:W0:Y:S01]  /*0930*/  S2UR UR6, SR_CgaCtaId ;  /* 0x00000000000679c3 */ /* 0x000e220000008800 */
[----:B------:R-:W-:-:S07]  /*0940*/  UMOV UR4, 0x400 ;  /* 0x0000040000047882 */ /* 0x000fce0000000000 */
[----:B------:R-:W-:Y:S01]  /*0950*/  BAR.SYNC.DEFER_BLOCKING 0x0 ;  /* 0x0000000000007b1d */ /* 0x000fe20000010000 */
[----:B------:R-:W-:Y:S02]  /*0960*/  ISETP.NE.AND P4, PT, R11, RZ, P0 ;  /* 0x000000ff0b00720c */ /* 0x000fe40000785270 */
[----:B------:R-:W-:Y:S01]  /*0970*/  ISETP.NE.AND P1, PT, R3, RZ, PT ;  /* 0x000000ff0300720c */ /* 0x000fe20003f25270 */
[----:B0-----:R-:W-:-:S09]  /*0980*/  ULEA UR4, UR6, UR4, 0x18 ;  /* 0x0000000406047291 */ /* 0x001fd2000f8ec0ff */
[----:B-1----:R-:W2:Y:S02]  /*0990*/  LDS.64 R14, [UR4+0x408] ;  /* 0x00040804ff0e7984 */ /* 0x002ea40008000a00 */
        /* <DEDUP_REMOVED lines=41> */
.L_x_376:
[----:B0---4-:R-:W-:Y:S01]  /*0c30*/  IMAD.MOV.U32 R8, RZ, RZ, R34 ;  /* 0x000000ffff087224 */ /* 0x011fe200078e0022 */
[----:B--2---:R-:W-:-:S06]  /*0c40*/  MOV R9, R26 ;  /* 0x0000001a00097202 */ /* 0x004fcc0000000f00 */
[----:B------:R-:W-:-:S07]  /*0c50*/  DADD R8, R24, R8 ;  /* 0x0000000018087229 */ /* 0x000fce0000000008 */
[----:B------:R2:W-:Y:S04]  /*0c60*/  STS.64 [R6], R8 ;  /* 0x0000000806007388 */ /* 0x0005e80000000a00 */
.L_x_341:
[----:B------:R-:W-:Y:S05]  /*0c70*/  WARPSYNC.ALL ;  /* 0x0000000000007948 */ /* 0x000fea0003800000 */
[----:B0-2---:R-:W-:Y:S01]  /*0c80*/  VIADD R9, R11, 0xffffffff ;  /* 0xffffffff0b097836 */ /* 0x005fe20000000000 */
[----:B------:R-:W-:Y:S03]  /*0c90*/  BAR.SYNC.DEFER_BLOCKING 0x0 ;  /* 0x0000000000007b1d */ /* 0x000fe60000010000 */
[----:B---3--:R-:W-:-:S06]  /*0ca0*/  IMAD.WIDE.U32 R8, R9, 0x8, R22 ;  /* 0x0000000809087825 */ /* 0x008fcc00078e0016 */
[----:B------:R-:W2:Y:S01]  /*0cb0*/  LDG.E.64.CONSTANT R8, desc[UR8][R8.64] ;  /* 0x0000000808087981 */ /* 0x000ea2000c1e9b00 */
[----:B------:R-:W-:Y:S01]  /*0cc0*/  ISETP.NE.AND P0, PT, R4, 0x2, P0 ;  /* 0x000000020400780c */ /* 0x000fe20000705270 */
[----:B------:R-:W-:Y:S01]  /*0cd0*/  VIADD R11, R11, 0xfffffffe ;  /* 0xfffffffe0b0b7836 */ /* 0x000fe20000000000 */
[----:B------:R-:W-:-:S04]  /*0ce0*/  IADD3 R32, P2, PT, R32, -0x10, RZ ;  /* 0xfffffff020207810 */ /* 0x000fc80007f5e0ff */
[----:B------:R-:W-:Y:S01]  /*0cf0*/  IADD3.X R33, PT, PT, R33, -0x1, RZ, P2, !PT ;  /* 0xffffffff21217810 */ /* 0x000fe200017fe4ff */
[----:B-1----:R-:W2:Y:S02]  /*0d00*/  LDS.64 R24, [UR4+0x408] ;  /* 0x00040804ff187984 */ /* 0x002ea40008000a00 */
[----:B--2---:R-:W-:-:S08]  /*0d10*/  DMUL R24, R24, R8 ;  /* 0x0000000818187228 */ /* 0x004fd00000000000 */
[----:B------:R-:W-:Y:S01]  /*0d20*/  DFMA R24, R14, -R24, R12 ;  /* 0x800000180e18722b */ /* 0x000fe2000000000c */
[----:B------:R-:W0:Y:S06]  /*0d30*/  LDC.64 R12, c[0x0][0x398] ;  /* 0x0000e600ff0c7b82 */ /* 0x000e2c0000000a00 */
[----:B------:R2:W-:Y:S01]  /*0d40*/  @!P0 STG.E.64 desc[UR8][R16.64], R24 ;  /* 0x0000001810008986 */ /* 0x0005e2000c101b08 */
[C---:B------:R-:W-:Y:S01]  /*0d50*/  ISETP.GT.U32.AND P0, PT, R4.reuse, 0x2, PT ;  /* 0x000000020400780c */ /* 0x040fe20003f04070 */
[----:B------:R-:W-:Y:S02]  /*0d60*/  VIADD R4, R4, 0xfffffffe ;  /* 0xfffffffe04047836 */ /* 0x000fe40000000000 */
[----:B------:R2:W-:Y:S01]  /*0d70*/  STS.64 [R0+0x8], R24 ;  /* 0x0000081800007388 */ /* 0x0005e20000000a00 */
[----:B0-----:R-:W-:Y:S01]  /*0d80*/  IMAD.MOV R8, RZ, RZ, -R12 ;  /* 0x000000ffff087224 */ /* 0x001fe200078e0a0c */
[----:B------:R-:W-:Y:S01]  /*0d90*/  IADD3 R10, PT, PT, -R13, RZ, RZ ;  /* 0x000000ff0d0a7210 */ /* 0x000fe20007ffe1ff */
[----:B------:R-:W-:-:S02]  /*0da0*/  IMAD R5, R12, -0x2, R5 ;  /* 0xfffffffe0c057824 */ /* 0x000fc400078e0205 */
[----:B------:R-:W-:Y:S01]  /*0db0*/  IMAD R2, R13, -0x2, R2 ;  /* 0xfffffffe0d027824 */ /* 0x000fe200078e0202 */
[----:B------:R-:W-:Y:S01]  /*0dc0*/  LEA R37, R10, R37, 0x1 ;  /* 0x000000250a257211 */ /* 0x000fe200078e08ff */
[----:B------:R-:W-:Y:S01]  /*0dd0*/  IMAD R35, R8, 0x2, R35 ;  /* 0x0000000208237824 */ /* 0x000fe200078e0223 */
[----:B------:R-:W-:Y:S06]  /*0de0*/  BAR.SYNC.DEFER_BLOCKING 0x0 ;  /* 0x0000000000007b1d */ /* 0x000fec0000010000 */
[----:B--2---:R-:W-:Y:S05]  /*0df0*/  @P0 BRA `(.L_x_343) ;  /* 0xfffffff8000c0947 */ /* 0x004fea000383ffff */
[----:B------:R-:W-:Y:S05]  /*0e00*/  EXIT ;  /* 0x000000000000794d */ /* 0x000fea0003800000 */
.L_x_338:
[----:B-1----:R-:W-:Y:S01]  /*0e10*/  IMAD.MOV.U32 R7, RZ, RZ, R21 ;  /* 0x000000ffff077224 */ /* 0x002fe200078e0015 */
[----:B0-----:R-:W-:Y:S01]  /*0e20*/  MOV R8, 0x10 ;  /* 0x0000001000087802 */ /* 0x001fe20000000f00 */
[----:B------:R-:W-:Y:S01]  /*0e30*/  IMAD.MOV.U32 R9, RZ, RZ, 0x1f ;  /* 0x0000001fff097424 */ /* 0x000fe200078e00ff */
[----:B------:R-:W-:-:S07]  /*0e40*/  MOV R10, 0xffffffff ;  /* 0xffffffff000a7802 */ /* 0x000fce0000000f00 */
[----:B------:R-:W-:Y:S05]  /*0e50*/  WARPSYNC.COLLECTIVE R10, `(.L_x_344) ;  /* 0x000000000a087348 */ /* 0x000fea0003c00000 */
[----:B------:R0:W1:Y:S02]  /*0e60*/  SHFL.BFLY P4, R34, R7, R8, R9 ;  /* 0x0c00000807227389 */ /* 0x0000640000080009 */
[----:B01----:R-:W-:Y:S05]  /*0e70*/  ENDCOLLECTIVE ;  /* 0x000000000000791b */ /* 0x003fea0003800000 */
.L_x_344:
[----:B------:R-:W-:Y:S01]  /*0e80*/  MOV R7, R20 ;  /* 0x0000001400077202 */ /* 0x000fe20000000f00 */
[----:B------:R-:W-:-:S07]  /*0e90*/  IMAD.MOV.U32 R23, RZ, RZ, R34 ;  /* 0x000000ffff177224 */ /* 0x000fce00078e0022 */
[----:B------:R-:W-:Y:S05]  /*0ea0*/  WARPSYNC.COLLECTIVE R10, `(.L_x_345) ;  /* 0x000000000a087348 */ /* 0x000fea0003c00000 */
[----:B------:R0:W1:Y:S02]  /*0eb0*/  SHFL.BFLY P4, R34, R7, R8, R9 ;  /* 0x0c00000807227389 */ /* 0x0000640000080009 */
[----:B01----:R-:W-:Y:S05]  /*0ec0*/  ENDCOLLECTIVE ;  /* 0x000000000000791b */ /* 0x003fea0003800000 */
.L_x_345:
[----:B------:R-:W-:Y:S02]  /*0ed0*/  IMAD.MOV.U32 R8, RZ, RZ, 0x8 ;  /* 0x00000008ff087424 */ /* 0x000fe400078e00ff */
[----:B------:R-:W-:-:S06]  /*0ee0*/  IMAD.MOV.U32 R22, RZ, RZ, R34 ;  /* 0x000000ffff167224 */ /* 0x000fcc00078e0022 */
[----:B------:R-:W-:-:S10]  /*0ef0*/  DADD R22, R20, R22 ;  /* 0x0000000014167229 */ /* 0x000fd40000000016 */
[----:B------:R-:W-:-:S07]  /*0f00*/  MOV R7, R23 ;  /* 0x0000001700077202 */ /* 0x000fce0000000f00 */
[----:B------:R-:W-:Y:S05]  /*0f10*/  WARPSYNC.COLLECTIVE R10, `(.L_x_346) ;  /* 0x000000000a087348 */ /* 0x000fea0003c00000 */
[----:B------:R0:W1:Y:S02]  /*0f20*/  SHFL.BFLY P4, R34, R7, R8, R9 ;  /* 0x0c00000807227389 */ /* 0x0000640000080009 */
[----:B01----:R-:W-:Y:S05]  /*0f30*/  ENDCOLLECTIVE ;  /* 0x000000000000791b */ /* 0x003fea0003800000 */
.L_x_346:
[----:B------:R-:W-:Y:S01]  /*0f40*/  IMAD.MOV.U32 R7, RZ, RZ, R22 ;  /* 0x000000ffff077224 */ /* 0x000fe200078e0016 */
[----:B------:R-:W-:-:S07]  /*0f50*/  MOV R25, R34 ;  /* 0x0000002200197202 */ /* 0x000fce0000000f00 */
[----:B------:R-:W-:Y:S05]  /*0f60*/  WARPSYNC.COLLECTIVE R10, `(.L_x_347) ;  /* 0x000000000a087348 */ /* 0x000fea0003c00000 */
[----:B------:R0:W1:Y:S02]  /*0f70*/  SHFL.BFLY P4, R34, R7, R8, R9 ;  /* 0x0c00000807227389 */ /* 0x0000640000080009 */
[----:B01----:R-:W-:Y:S05]  /*0f80*/  ENDCOLLECTIVE ;  /* 0x000000000000791b */ /* 0x003fea0003800000 */
.L_x_347:
[----:B------:R-:W-:Y:S02]  /*0f90*/  MOV R8, 0x4 ;  /* 0x0000000400087802 */ /* 0x000fe40000000f00 */
[----:B------:R-:W-:-:S06]  /*0fa0*/  MOV R24, R34 ;  /* 0x0000002200187202 */ /* 0x000fcc0000000f00 */
[----:B------:R-:W-:-:S10]  /*0fb0*/  DADD R24, R22, R24 ;  /* 0x0000000016187229 */ /* 0x000fd40000000018 */
[----:B------:R-:W-:-:S07]  /*0fc0*/  IMAD.MOV.U32 R7, RZ, RZ, R25 ;  /* 0x000000ffff077224 */ /* 0x000fce00078e0019 */
[----:B------:R-:W-:Y:S05]  /*0fd0*/  WARPSYNC.COLLECTIVE R10, `(.L_x_348) ;  /* 0x000000000a087348 */ /* 0x000fea0003c00000 */
[----:B------:R0:W1:Y:S02]  /*0fe0*/  SHFL.BFLY P4, R34, R7, R8, R9 ;  /* 0x0c00000807227389 */ /* 0x0000640000080009 */
[----:B01----:R-:W-:Y:S05]  /*0ff0*/  ENDCOLLECTIVE ;  /* 0x000000000000791b */ /* 0x003fea0003800000 */
.L_x_348:
[----:B------:R-:W-:Y:S01]  /*1000*/  MOV R7, R24 ;  /* 0x0000001800077202 */ /* 0x000fe20000000f00 */
[----:B------:R-:W-:-:S07]  /*1010*/  IMAD.MOV.U32 R27, RZ, RZ, R34 ;  /* 0x000000ffff1b7224 */ /* 0x000fce00078e0022 */
[----:B------:R-:W-:Y:S05]  /*1020*/  WARPSYNC.COLLECTIVE R10, `(.L_x_349) ;  /* 0x000000000a087348 */ /* 0x000fea0003c00000 */
[----:B------:R0:W1:Y:S02]  /*1030*/  SHFL.BFLY P4, R34, R7, R8, R9 ;  /* 0x0c00000807227389 */ /* 0x0000640000080009 */
[----:B01----:R-:W-:Y:S05]  /*1040*/  ENDCOLLECTIVE ;  /* 0x000000000000791b */ /* 0x003fea0003800000 */
.L_x_349:
[----:B------:R-:W-:Y:S02]  /*1050*/  IMAD.MOV.U32 R8, RZ, RZ, 0x2 ;  /* 0x00000002ff087424 */ /* 0x000fe400078e00ff */
[----:B------:R-:W-:-:S06]  /*1060*/  IMAD.MOV.U32 R26, RZ, RZ, R34 ;  /* 0x000000ffff1a7224 */ /* 0x000fcc00078e0022 */
[----:B------:R-:W-:-:S10]  /*1070*/  DADD R26, R24, R26 ;  /* 0x00000000181a7229 */ /* 0x000fd4000000001a */
[----:B------:R-:W-:-:S07]  /*1080*/  MOV R7, R27 ;  /* 0x0000001b00077202 */ /* 0x000fce0000000f00 */
[----:B------:R-:W-:Y:S05]  /*1090*/  WARPSYNC.COLLECTIVE R10, `(.L_x_350) ;  /* 0x000000000a087348 */ /* 0x000fea0003c00000 */
[----:B------:R0:W1:Y:S02]  /*10a0*/  SHFL.BFLY P4, R34, R7, R8, R9 ;  /* 0x0c00000807227389 */ /* 0x0000640000080009 */
[----:B01----:R-:W-:Y:S05]  /*10b0*/  ENDCOLLECTIVE ;  /* 0x000000000000791b */ /* 0x003fea0003800000 */
.L_x_350:
[----:B------:R-:W-:Y:S01]  /*10c0*/  IMAD.MOV.U32 R7, RZ, RZ, R26 ;  /* 0x000000ffff077224 */ /* 0x000fe200078e001a */
[----:B------:R-:W-:-:S07]  /*10d0*/  MOV R21, R34 ;  /* 0x0000002200157202 */ /* 0x000fce0000000f00 */
[----:B------:R-:W-:Y:S05]  /*10e0*/  WARPSYNC.COLLECTIVE R10, `(.L_x_351) ;  /* 0x000000000a087348 */ /* 0x000fea0003c00000 */
[----:B------:R0:W1:Y:S02]  /*10f0*/  SHFL.BFLY P4, R34, R7, R8, R9 ;  /* 0x0c00000807227389 */ /* 0x0000640000080009 */
[----:B01----:R-:W-:Y:S05]  /*1100*/  ENDCOLLECTIVE ;  /* 0x000000000000791b */ /* 0x003fea0003800000 */
.L_x_351:
[----:B------:R-:W-:Y:S02]  /*1110*/  MOV R8, 0x1 ;  /* 0x0000000100087802 */ /* 0x000fe40000000f00 */
[----:B------:R-:W-:-:S06]  /*1120*/  MOV R20, R34 ;  /* 0x0000002200147202 */ /* 0x000fcc0000000f00 */
[----:B------:R-:W-:-:S10]  /*1130*/  DADD R20, R26, R20 ;  /* 0x000000001a147229 */ /* 0x000fd40000000014 */
[----:B------:R-:W-:-:S07]  /*1140*/  IMAD.MOV.U32 R7, RZ, RZ, R21 ;  /* 0x000000ffff077224 */ /* 0x000fce00078e0015 */
[----:B------:R-:W-:Y:S05]  /*1150*/  WARPSYNC.COLLECTIVE R10, `(.L_x_352) ;  /* 0x000000000a087348 */ /* 0x000fea0003c00000 */
[----:B------:R0:W1:Y:S02]  /*1160*/  SHFL.BFLY P4, R34, R7, R8, R9 ;  /* 0x0c00000807227389 */ /* 0x0000640000080009 */
[----:B01----:R-:W-:Y:S05]  /*1170*/  ENDCOLLECTIVE ;  /* 0x000000000000791b */ /* 0x003fea0003800000 */
.L_x_352:
[----:B------:R-:W-:Y:S01]  /*1180*/  MOV R7, R20 ;  /* 0x0000001400077202 */ /* 0x000fe20000000f00 */
[----:B------:R-:W-:-:S07]  /*1190*/  IMAD.MOV.U32 R4, RZ, RZ, R34 ;  /* 0x000000ffff047224 */ /* 0x000fce00078e0022 */
[----:B------:R-:W-:Y:S05]  /*11a0*/  WARPSYNC.COLLECTIVE R10, `(.L_x_353) ;  /* 0x000000000a087348 */ /* 0x000fea0003c00000 */
[----:B------:R0:W1:Y:S02]  /*11b0*/  SHFL.BFLY P4, R34, R7, R8, R9 ;  /* 0x0c00000807227389 */ /* 0x0000640000080009 */
[----:B01----:R-:W-:Y:S05]  /*11c0*/  ENDCOLLECTIVE ;  /* 0x000000000000791b */ /* 0x003fea0003800000 */
.L_x_353:
[----:B------:R-:W-:Y:S05]  /*11d0*/  BRA `(.L_x_354) ;  /* 0xfffffff000987947 */ /* 0x000fea000383ffff */
.L_x_340:
[----:B-1----:R-:W-:Y:S01]  /*11e0*/  IMAD.MOV.U32 R7, RZ, RZ, R15 ;  /* 0x000000ffff077224 */ /* 0x002fe200078e000f */
[----:B0-----:R-:W-:Y:S01]  /*11f0*/  MOV R8, 0x10 ;  /* 0x0000001000087802 */ /* 0x001fe20000000f00 */
[----:B------:R-:W-:Y:S01]  /*1200*/  IMAD.MOV.U32 R9, RZ, RZ, 0x1f ;  /* 0x0000001fff097424 */ /* 0x000fe200078e00ff */
[----:B------:R-:W-:-:S07]  /*1210*/  MOV R10, 0xffffffff ;  /* 0xffffffff000a7802 */ /* 0x000fce0000000f00 */
[----:B---3--:R-:W-:Y:S05]  /*1220*/  WARPSYNC.COLLECTIVE R10, `(.L_x_355) ;  /* 0x000000000a087348 */ /* 0x008fea0003c00000 */
[----:B------:R0:W1:Y:S02]  /*1230*/  SHFL.BFLY P4, R34, R7, R8, R9 ;  /* 0x0c00000807227389 */ /* 0x0000640000080009 */
[----:B01-3--:R-:W-:Y:S05]  /*1240*/  ENDCOLLECTIVE ;  /* 0x000000000000791b */ /* 0x00bfea0003800000 */
.L_x_355:
[----:B------:R-:W-:Y:S01]  /*1250*/  MOV R7, R14 ;  /* 0x0000000e00077202 */ /* 0x000fe20000000f00 */
[----:B------:R-:W-:-:S07]  /*1260*/  IMAD.MOV.U32 R31, RZ, RZ, R34 ;  /* 0x000000ffff1f7224 */ /* 0x000fce00078e0022 */
[----:B------:R-:W-:Y:S05]  /*1270*/  WARPSYNC.COLLECTIVE R10, `(.L_x_356) ;  /* 0x000000000a087348 */ /* 0x000fea0003c00000 */
[----:B------:R0:W1:Y:S02]  /*1280*/  SHFL.BFLY P4, R34, R7, R8, R9 ;  /* 0x0c00000807227389 */ /* 0x0000640000080009 */
[----:B01----:R-:W-:Y:S05]  /*1290*/  ENDCOLLECTIVE ;  /* 0x000000000000791b */ /* 0x003fea0003800000 */
.L_x_356:
[----:B------:R-:W-:Y:S02]  /*12a0*/  IMAD.MOV.U32 R8, RZ, RZ, 0x8 ;  /* 0x00000008ff087424 */ /* 0x000fe400078e00ff */
[----:B------:R-:W-:-:S06]  /*12b0*/  IMAD.MOV.U32 R30, RZ, RZ, R34 ;  /* 0x000000ffff1e7224 */ /* 0x000fcc00078e0022 */
[----:B------:R-:W-:-:S10]  /*12c0*/  DADD R30, R14, R30 ;  /* 0x000000000e1e7229 */ /* 0x000fd4000000001e */
[----:B------:R-:W-:-:S07]  /*12d0*/  MOV R7, R31 ;  /* 0x0000001f00077202 */ /* 0x000fce0000000f00 */
[----:B------:R-:W-:Y:S05]  /*12e0*/  WARPSYNC.COLLECTIVE R10, `(.L_x_357) ;  /* 0x000000000a087348 */ /* 0x000fea0003c00000 */
[----:B------:R0:W1:Y:S02]  /*12f0*/  SHFL.BFLY P4, R34, R7, R8, R9 ;  /* 0x0c00000807227389 */ /* 0x0000640000080009 */
[----:B01----:R-:W-:Y:S05]  /*1300*/  ENDCOLLECTIVE ;  /* 0x000000000000791b */ /* 0x003fea0003800000 */
.L_x_357:
[----:B------:R-:W-:Y:S01]  /*1310*/  IMAD.MOV.U32 R7, RZ, RZ, R30 ;  /* 0x000000ffff077224 */ /* 0x000fe200078e001e */
[----:B------:R-:W-:-:S07]  /*1320*/  MOV R29, R34 ;  /* 0x00000022001d7202 */ /* 0x000fce0000000f00 */
[----:B------:R-:W-:Y:S05]  /*1330*/  WARPSYNC.COLLECTIVE R10, `(.L_x_358) ;  /* 0x000000000a087348 */ /* 0x000fea0003c00000 */
[----:B------:R0:W1:Y:S02]  /*1340*/  SHFL.BFLY P4, R34, R7, R8, R9 ;  /* 0x0c00000807227389 */ /* 0x0000640000080009 */
[----:B01----:R-:W-:Y:S05]  /*1350*/  ENDCOLLECTIVE ;  /* 0x000000000000791b */ /* 0x003fea0003800000 */
.L_x_358:
[----:B------:R-:W-:Y:S02]  /*1360*/  MOV R8, 0x4 ;  /* 0x0000000400087802 */ /* 0x000fe40000000f00 */
[----:B------:R-:W-:-:S06]  /*1370*/  MOV R28, R34 ;  /* 0x00000022001c7202 */ /* 0x000fcc0000000f00 */
[----:B------:R-:W-:-:S10]  /*1380*/  DADD R28, R30, R28 ;  /* 0x000000001e1c7229 */ /* 0x000fd4000000001c */
[----:B------:R-:W-:-:S07]  /*1390*/  IMAD.MOV.U32 R7, RZ, RZ, R29 ;  /* 0x000000ffff077224 */ /* 0x000fce00078e001d */
[----:B------:R-:W-:Y:S05]  /*13a0*/  WARPSYNC.COLLECTIVE R10, `(.L_x_359) ;  /* 0x000000000a087348 */ /* 0x000fea0003c00000 */
[----:B------:R0:W1:Y:S02]  /*13b0*/  SHFL.BFLY P4, R34, R7, R8, R9 ;  /* 0x0c00000807227389 */ /* 0x0000640000080009 */
[----:B01----:R-:W-:Y:S05]  /*13c0*/  ENDCOLLECTIVE ;  /* 0x000000000000791b */ /* 0x003fea0003800000 */
.L_x_359:
[----:B------:R-:W-:Y:S01]  /*13d0*/  MOV R7, R28 ;  /* 0x0000001c00077202 */ /* 0x000fe20000000f00 */
[----:B------:R-:W-:-:S07]  /*13e0*/  IMAD.MOV.U32 R27, RZ, RZ, R34 ;  /* 0x000000ffff1b7224 */ /* 0x000fce00078e0022 */
[----:B------:R-:W-:Y:S05]  /*13f0*/  WARPSYNC.COLLECTIVE R10, `(.L_x_360) ;  /* 0x000000000a087348 */ /* 0x000fea0003c00000 */
[----:B------:R0:W1:Y:S02]  /*1400*/  SHFL.BFLY P4, R34, R7, R8, R9 ;  /* 0x0c00000807227389 */ /* 0x0000640000080009 */
[----:B01----:R-:W-:Y:S05]  /*1410*/  ENDCOLLECTIVE ;  /* 0x000000000000791b */ /* 0x003fea0003800000 */
.L_x_360:
[----:B------:R-:W-:Y:S02]  /*1420*/  IMAD.MOV.U32 R8, RZ, RZ, 0x2 ;  /* 0x00000002ff087424 */ /* 0x000fe400078e00ff */
[----:B------:R-:W-:-:S06]  /*1430*/  IMAD.MOV.U32 R26, RZ, RZ, R34 ;  /* 0x000000ffff1a7224 */ /* 0x000fcc00078e0022 */
[----:B------:R-:W-:-:S10]  /*1440*/  DADD R26, R28, R26 ;  /* 0x000000001c1a7229 */ /* 0x000fd4000000001a */
[----:B------:R-:W-:-:S07]  /*1450*/  MOV R7, R27 ;  /* 0x0000001b00077202 */ /* 0x000fce0000000f00 */
[----:B------:R-:W-:Y:S05]  /*1460*/  WARPSYNC.COLLECTIVE R10, `(.L_x_361) ;  /* 0x000000000a087348 */ /* 0x000fea0003c00000 */
[----:B------:R0:W1:Y:S02]  /*1470*/  SHFL.BFLY P4, R34, R7, R8, R9 ;  /* 0x0c00000807227389 */ /* 0x0000640000080009 */
[----:B01----:R-:W-:Y:S05]  /*1480*/  ENDCOLLECTIVE ;  /* 0x000000000000791b */ /* 0x003fea0003800000 */
.L_x_361:
[----:B------:R-:W-:Y:S01]  /*1490*/  IMAD.MOV.U32 R7, RZ, RZ, R26 ;  /* 0x000000ffff077224 */ /* 0x000fe200078e001a */
[----:B------:R-:W-:-:S07]  /*14a0*/  MOV R15, R34 ;  /* 0x00000022000f7202 */ /* 0x000fce0000000f00 */
[----:B------:R-:W-:Y:S05]  /*14b0*/  WARPSYNC.COLLECTIVE R10, `(.L_x_362) ;  /* 0x000000000a087348 */ /* 0x000fea0003c00000 */
[----:B------:R0:W1:Y:S02]  /*14c0*/  SHFL.BFLY P4, R34, R7, R8, R9 ;  /* 0x0c00000807227389 */ /* 0x0000640000080009 */
[----:B01----:R-:W-:Y:S05]  /*14d0*/  ENDCOLLECTIVE ;  /* 0x000000000000791b */ /* 0x003fea0003800000 */
.L_x_362:
[----:B------:R-:W-:Y:S02]  /*14e0*/  MOV R8, 0x1 ;  /* 0x0000000100087802 */ /* 0x000fe40000000f00 */
[----:B------:R-:W-:-:S06]  /*14f0*/  MOV R14, R34 ;  /* 0x00000022000e7202 */ /* 0x000fcc0000000f00 */
[----:B------:R-:W-:-:S10]  /*1500*/  DADD R14, R26, R14 ;  /* 0x000000001a0e7229 */ /* 0x000fd4000000000e */
[----:B------:R-:W-:-:S07]  /*1510*/  IMAD.MOV.U32 R7, RZ, RZ, R15 ;  /* 0x000000ffff077224 */ /* 0x000fce00078e000f */
[----:B------:R-:W-:Y:S05]  /*1520*/  WARPSYNC.COLLECTIVE R10, `(.L_x_363) ;  /* 0x000000000a087348 */ /* 0x000fea0003c00000 */
[----:B------:R0:W1:Y:S02]  /*1530*/  SHFL.BFLY P4, R34, R7, R8, R9 ;  /* 0x0c00000807227389 */ /* 0x0000640000080009 */
[----:B01----:R-:W-:Y:S05]  /*1540*/  ENDCOLLECTIVE ;  /* 0x000000000000791b */ /* 0x003fea0003800000 */
.L_x_363:
[----:B------:R-:W-:Y:S01]  /*1550*/  MOV R7, R14 ;  /* 0x0000000e00077202 */ /* 0x000fe20000000f00 */
[----:B------:R-:W-:-:S07]  /*1560*/  IMAD.MOV.U32 R30, RZ, RZ, R34 ;  /* 0x000000ffff1e7224 */ /* 0x000fce00078e0022 */
[----:B------:R-:W-:Y:S05]  /*1570*/  WARPSYNC.COLLECTIVE R10, `(.L_x_364) ;  /* 0x000000000a087348 */ /* 0x000fea0003c00000 */
[----:B------:R0:W1:Y:S02]  /*1580*/  SHFL.BFLY P4, R34, R7, R8, R9 ;  /* 0x0c00000807227389 */ /* 0x0000640000080009 */
[----:B01----:R-:W-:Y:S05]  /*1590*/  ENDCOLLECTIVE ;  /* 0x000000000000791b */ /* 0x003fea0003800000 */
.L_x_364:
[----:B------:R-:W-:Y:S05]  /*15a0*/  BRA `(.L_x_365) ;  /* 0xfffffff000c47947 */ /* 0x000fea000383ffff */
.L_x_342:
[----:B-1----:R-:W-:Y:S01]  /*15b0*/  IMAD.MOV.U32 R7, RZ, RZ, R25 ;  /* 0x000000ffff077224 */ /* 0x002fe200078e0019 */
[----:B0-----:R-:W-:Y:S01]  /*15c0*/  MOV R8, 0x10 ;  /* 0x0000001000087802 */ /* 0x001fe20000000f00 */
[----:B------:R-:W-:Y:S01]  /*15d0*/  IMAD.MOV.U32 R9, RZ, RZ, 0x1f ;  /* 0x0000001fff097424 */ /* 0x000fe200078e00ff */
[----:B------:R-:W-:-:S07]  /*15e0*/  MOV R10, 0xffffffff ;  /* 0xffffffff000a7802 */ /* 0x000fce0000000f00 */
[----:B---3--:R-:W-:Y:S05]  /*15f0*/  WARPSYNC.COLLECTIVE R10, `(.L_x_366) ;  /* 0x000000000a087348 */ /* 0x008fea0003c00000 */
[----:B------:R0:W1:Y:S02]  /*1600*/  SHFL.BFLY P4, R34, R7, R8, R9 ;  /* 0x0c00000807227389 */ /* 0x0000640000080009 */
[----:B01-3--:R-:W-:Y:S05]  /*1610*/  ENDCOLLECTIVE ;  /* 0x000000000000791b */ /* 0x00bfea0003800000 */
.L_x_366:
[----:B------:R-:W-:Y:S01]  /*1620*/  MOV R7, R24 ;  /* 0x0000001800077202 */ /* 0x000fe20000000f00 */
[----:B------:R-:W-:-:S07]  /*1630*/  IMAD.MOV.U32 R27, RZ, RZ, R34 ;  /* 0x000000ffff1b7224 */ /* 0x000fce00078e0022 */
[----:B------:R-:W-:Y:S05]  /*1640*/  WARPSYNC.COLLECTIVE R10, `(.L_x_367) ;  /* 0x000000000a087348 */ /* 0x000fea0003c00000 */
[----:B------:R0:W1:Y:S02]  /*1650*/  SHFL.BFLY P4, R34, R7, R8, R9 ;  /* 0x0c00000807227389 */ /* 0x0000640000080009 */
[----:B01----:R-:W-:Y:S05]  /*1660*/  ENDCOLLECTIVE ;  /* 0x000000000000791b */ /* 0x003fea0003800000 */
.L_x_367:
[----:B------:R-:W-:Y:S02]  /*1670*/  IMAD.MOV.U32 R8, RZ, RZ, 0x8 ;  /* 0x00000008ff087424 */ /* 0x000fe400078e00ff */
[----:B------:R-:W-:-:S06]  /*1680*/  IMAD.MOV.U32 R26, RZ, RZ, R34 ;  /* 0x000000ffff1a7224 */ /* 0x000fcc00078e0022 */
[----:B------:R-:W-:-:S10]  /*1690*/  DADD R26, R24, R26 ;  /* 0x00000000181a7229 */ /* 0x000fd4000000001a */
[----:B------:R-:W-:-:S07]  /*16a0*/  MOV R7, R27 ;  /* 0x0000001b00077202 */ /* 0x000fce0000000f00 */
[----:B------:R-:W-:Y:S05]  /*16b0*/  WARPSYNC.COLLECTIVE R10, `(.L_x_368) ;  /* 0x000000000a087348 */ /* 0x000fea0003c00000 */
[----:B------:R0:W1:Y:S02]  /*16c0*/  SHFL.BFLY P4, R34, R7, R8, R9 ;  /* 0x0c00000807227389 */ /* 0x0000640000080009 */
[----:B01----:R-:W-:Y:S05]  /*16d0*/  ENDCOLLECTIVE ;  /* 0x000000000000791b */ /* 0x003fea0003800000 */
.L_x_368:
[----:B------:R-:W-:Y:S01]  /*16e0*/  IMAD.MOV.U32 R7, RZ, RZ, R26 ;  /* 0x000000ffff077224 */ /* 0x000fe200078e001a */
[----:B------:R-:W-:-:S07]  /*16f0*/  MOV R29, R34 ;  /* 0x00000022001d7202 */ /* 0x000fce0000000f00 */
[----:B------:R-:W-:Y:S05]  /*1700*/  WARPSYNC.COLLECTIVE R10, `(.L_x_369) ;  /* 0x000000000a087348 */ /* 0x000fea0003c00000 */
[----:B------:R0:W1:Y:S02]  /*1710*/  SHFL.BFLY P4, R34, R7, R8, R9 ;  /* 0x0c00000807227389 */ /* 0x0000640000080009 */
[----:B01----:R-:W-:Y:S05]  /*1720*/  ENDCOLLECTIVE ;  /* 0x000000000000791b */ /* 0x003fea0003800000 */
.L_x_369:
[----:B------:R-:W-:Y:S02]  /*1730*/  MOV R8, 0x4 ;  /* 0x0000000400087802 */ /* 0x000fe40000000f00 */
[----:B------:R-:W-:-:S06]  /*1740*/  MOV R28, R34 ;  /* 0x00000022001c7202 */ /* 0x000fcc0000000f00 */
[----:B------:R-:W-:-:S10]  /*1750*/  DADD R28, R26, R28 ;  /* 0x000000001a1c7229 */ /* 0x000fd4000000001c */
[----:B------:R-:W-:-:S07]  /*1760*/  IMAD.MOV.U32 R7, RZ, RZ, R29 ;  /* 0x000000ffff077224 */ /* 0x000fce00078e001d */
[----:B------:R-:W-:Y:S05]  /*1770*/  WARPSYNC.COLLECTIVE R10, `(.L_x_370) ;  /* 0x000000000a087348 */ /* 0x000fea0003c00000 */
[----:B------:R0:W1:Y:S02]  /*1780*/  SHFL.BFLY P4, R34, R7, R8, R9 ;  /* 0x0c00000807227389 */ /* 0x0000640000080009 */
[----:B01----:R-:W-:Y:S05]  /*1790*/  ENDCOLLECTIVE ;  /* 0x000000000000791b */ /* 0x003fea0003800000 */
.L_x_370:
[----:B------:R-:W-:Y:S01]  /*17a0*/  MOV R7, R28 ;  /* 0x0000001c00077202 */ /* 0x000fe20000000f00 */
[----:B------:R-:W-:-:S07]  /*17b0*/  IMAD.MOV.U32 R31, RZ, RZ, R34 ;  /* 0x000000ffff1f7224 */ /* 0x000fce00078e0022 */
[----:B------:R-:W-:Y:S05]  /*17c0*/  WARPSYNC.COLLECTIVE R10, `(.L_x_371) ;  /* 0x000000000a087348 */ /* 0x000fea0003c00000 */
[----:B------:R0:W1:Y:S02]  /*17d0*/  SHFL.BFLY P4, R34, R7, R8, R9 ;  /* 0x0c00000807227389 */ /* 0x0000640000080009 */
[----:B01----:R-:W-:Y:S05]  /*17e0*/  ENDCOLLECTIVE ;  /* 0x000000000000791b */ /* 0x003fea0003800000 */
.L_x_371:
[----:B------:R-:W-:Y:S02]  /*17f0*/  IMAD.MOV.U32 R8, RZ, RZ, 0x2 ;  /* 0x00000002ff087424 */ /* 0x000fe400078e00ff */
[----:B------:R-:W-:-:S06]  /*1800*/  IMAD.MOV.U32 R30, RZ, RZ, R34 ;  /* 0x000000ffff1e7224 */ /* 0x000fcc00078e0022 */
[----:B------:R-:W-:-:S10]  /*1810*/  DADD R30, R28, R30 ;  /* 0x000000001c1e7229 */ /* 0x000fd4000000001e */
[----:B------:R-:W-:-:S07]  /*1820*/  MOV R7, R31 ;  /* 0x0000001f00077202 */ /* 0x000fce0000000f00 */
[----:B------:R-:W-:Y:S05]  /*1830*/  WARPSYNC.COLLECTIVE R10, `(.L_x_372) ;  /* 0x000000000a087348 */ /* 0x000fea0003c00000 */
[----:B------:R0:W1:Y:S02]  /*1840*/  SHFL.BFLY P4, R34, R7, R8, R9 ;  /* 0x0c00000807227389 */ /* 0x0000640000080009 */
[----:B01----:R-:W-:Y:S05]  /*1850*/  ENDCOLLECTIVE ;  /* 0x000000000000791b */ /* 0x003fea0003800000 */
.L_x_372:
[----:B------:R-:W-:Y:S01]  /*1860*/  IMAD.MOV.U32 R7, RZ, RZ, R30 ;  /* 0x000000ffff077224 */ /* 0x000fe200078e001e */
[----:B------:R-:W-:-:S07]  /*1870*/  MOV R25, R34 ;  /* 0x0000002200197202 */ /* 0x000fce0000000f00 */
[----:B------:R-:W-:Y:S05]  /*1880*/  WARPSYNC.COLLECTIVE R10, `(.L_x_373) ;  /* 0x000000000a087348 */ /* 0x000fea0003c00000 */
[----:B------:R0:W1:Y:S02]  /*1890*/  SHFL.BFLY P4, R34, R7, R8, R9 ;  /* 0x0c00000807227389 */ /* 0x0000640000080009 */
[----:B01----:R-:W-:Y:S05]  /*18a0*/  ENDCOLLECTIVE ;  /* 0x000000000000791b */ /* 0x003fea0003800000 */
.L_x_373:
[----:B------:R-:W-:Y:S02]  /*18b0*/  MOV R8, 0x1 ;  /* 0x0000000100087802 */ /* 0x000fe40000000f00 */
[----:B------:R-:W-:-:S06]  /*18c0*/  MOV R24, R34 ;  /* 0x0000002200187202 */ /* 0x000fcc0000000f00 */
[----:B------:R-:W-:-:S10]  /*18d0*/  DADD R24, R30, R24 ;  /* 0x000000001e187229 */ /* 0x000fd40000000018 */
[----:B------:R-:W-:-:S07]  /*18e0*/  IMAD.MOV.U32 R7, RZ, RZ, R25 ;  /* 0x000000ffff077224 */ /* 0x000fce00078e0019 */
[----:B------:R-:W-:Y:S05]  /*18f0*/  WARPSYNC.COLLECTIVE R10, `(.L_x_374) ;  /* 0x000000000a087348 */ /* 0x000fea0003c00000 */
[----:B------:R0:W1:Y:S02]  /*1900*/  SHFL.BFLY P4, R34, R7, R8, R9 ;  /* 0x0c00000807227389 */ /* 0x0000640000080009 */
[----:B01----:R-:W-:Y:S05]  /*1910*/  ENDCOLLECTIVE ;  /* 0x000000000000791b */ /* 0x003fea0003800000 */
.L_x_374:
[----:B------:R-:W-:Y:S01]  /*1920*/  MOV R7, R24 ;  /* 0x0000001800077202 */ /* 0x000fe20000000f00 */
[----:B------:R-:W-:-:S07]  /*1930*/  IMAD.MOV.U32 R26, RZ, RZ, R34 ;  /* 0x000000ffff1a7224 */ /* 0x000fce00078e0022 */
[----:B------:R-:W-:Y:S05]  /*1940*/  WARPSYNC.COLLECTIVE R10, `(.L_x_375) ;  /* 0x000000000a087348 */ /* 0x000fea0003c00000 */
[----:B------:R0:W1:Y:S02]  /*1950*/  SHFL.BFLY P4, R34, R7, R8, R9 ;  /* 0x0c00000807227389 */ /* 0x0000640000080009 */
[----:B01----:R-:W-:Y:S05]  /*1960*/  ENDCOLLECTIVE ;  /* 0x000000000000791b */ /* 0x003fea0003800000 */
.L_x_375:
[----:B------:R-:W-:Y:S05]  /*1970*/  BRA `(.L_x_376) ;  /* 0xfffffff000ac7947 */ /* 0x000fea000383ffff */
.L_x_377:
        /* <DEDUP_REMOVED lines=16> */
.L_x_522:


//--------------------- .text._Z33compute_hh_trafo_cuda_kernel_realIdLj256EEvPT_PKS0_S3_iii --------------------------
	.section	.text._Z33compute_hh_trafo_cuda_kernel_realIdLj256EEvPT_PKS0_S3_iii,"ax",@progbits
	.align	128
        .global         _Z33compute_hh_trafo_cuda_kernel_realIdLj256EEvPT_PKS0_S3_iii
        .type           _Z33compute_hh_trafo_cuda_kernel_realIdLj256EEvPT_PKS0_S3_iii,@function
        .size           _Z33compute_hh_trafo_cuda_kernel_realIdLj256EEvPT_PKS0_S3_iii,(.L_x_523 - _Z33compute_hh_trafo_cuda_kernel_realIdLj256EEvPT_PKS0_S3_iii)
        .other          _Z33compute_hh_trafo_cuda_kernel_realIdLj256EEvPT_PKS0_S3_iii,@"STO_CUDA_ENTRY STV_DEFAULT"
_Z33compute_hh_trafo_cuda_kernel_realIdLj256EEvPT_PKS0_S3_iii:
.text._Z33compute_hh_trafo_cuda_kernel_realIdLj256EEvPT_PKS0_S3_iii:
        /* <DEDUP_REMOVED lines=33> */
[C---:B------:R-:W-:Y:S02]  /*0210*/  ISETP.NE.AND P0, PT, R3.reuse, RZ, PT ;  /* 0x000000ff0300720c */ /* 0x040fe40003f05270 */
[----:B------:R-:W-:-:S11]  /*0220*/  ISETP.GT.U32.AND P1, PT, R3, 0x3f, PT ;  /* 0x0000003f0300780c */ /* 0x000fd60003f24070 */
        /* <DEDUP_REMOVED lines=9> */
[----:B------:R-:W-:Y:S01]  /*02c0*/  @!P0 STS.64 [R6], R20 ;  /* 0x0000001406008388 */ /* 0x000fe20000000a00 */
[----:B------:R-:W-:Y:S01]  /*02d0*/  BAR.SYNC.DEFER_BLOCKING 0x0 ;  /* 0x0000000000007b1d */ /* 0x000fe20000010000 */
[----:B------:R-:W-:-:S05]  /*02e0*/  ISETP.GT.U32.AND P0, PT, R3, 0x1f, PT ;  /* 0x0000001f0300780c */ /* 0x000fca0003f04070 */
        /* <DEDUP_REMOVED lines=26> */
[----:B------:R0:W3:Y:S02]  /*0490*/  SHFL.BFLY PT, R34, R20, 0x1, 0x1f ;  /* 0x0c201f0014227f89 */ /* 0x0000e400000e0000 */
.L_x_396:
[----:B-1-3--:R-:W-:Y:S02]  /*04a0*/  IMAD.MOV.U32 R8, RZ, RZ, R34 ;  /* 0x000000ffff087224 */ /* 0x00afe400078e0022 */
[----:B--2---:R-:W-:-:S06]  /*04b0*/  IMAD.MOV.U32 R9, RZ, RZ, R4 ;  /* 0x000000ffff097224 */ /* 0x004fcc00078e0004 */
[----:B------:R-:W-:-:S07]  /*04c0*/  DADD R8, R20, R8 ;  /* 0x0000000014087229 */ /* 0x000fce0000000008 */
[----:B------:R1:W-:Y:S04]  /*04d0*/  STS.64 [R6], R8 ;  /* 0x0000000806007388 */ /* 0x0003e80000000a00 */
.L_x_379:
[----:B------:R-:W-:Y:S05]  /*04e0*/  WARPSYNC.ALL ;  /* 0x0000000000007948 */ /* 0x000fea0003800000 */
[----:B------:R-:W-:Y:S01]  /*04f0*/  ISETP.NE.AND P0, PT, R3, UR5, PT ;  /* 0x0000000503007c0c */ /* 0x000fe2000bf05270 */
[----:B0-----:R-:W0:Y:S08]  /*0500*/  LDC.64 R20, c[0x0][0x390] ;  /* 0x0000e400ff147b82 */ /* 0x001e300000000a00 */
[----:B------:R-:W-:Y:S01]  /*0510*/  BAR.SYNC.DEFER_BLOCKING 0x0 ;  /* 0x0000000000007b1d */ /* 0x000fe20000010000 */
[----:B0-----:R-:W-:-:S05]  /*0520*/  IMAD.WIDE.U32 R20, R18, 0x8, R20 ;  /* 0x0000000812147825 */ /* 0x001fca00078e0014 */
[----:B-1----:R-:W0:Y:S04]  /*0530*/  LDS.64 R8, [UR7+0x808] ;  /* 0x00080807ff087984 */ /* 0x002e280008000a00 */
        /* <DEDUP_REMOVED lines=10> */
.L_x_378:
        /* <DEDUP_REMOVED lines=11> */
.L_x_385:
[----:B----4-:R-:W-:-:S05]  /*0690*/  IMAD.WIDE R24, R2, 0x8, R20 ;  /* 0x0000000802187825 */ /* 0x010fca00078e0214 */
[----:B------:R-:W2:Y:S01]  /*06a0*/  @!P1 LDG.E.64 R26, desc[UR8][R24.64] ;  /* 0x00000008181a9981 */ /* 0x000ea2000c1e1b00 */
[----:B01----:R-:W-:-:S06]  /*06b0*/  IMAD.WIDE R12, R5, 0x8, R18 ;  /* 0x00000008050c7825 */ /* 0x003fcc00078e0212 */
[----:B------:R-:W4:Y:S01]  /*06c0*/  LDG.E.64.CONSTANT R12, desc[UR8][R12.64] ;  /* 0x000000080c0c7981 */ /* 0x000f22000c1e9b00 */
[----:B------:R-:W-:Y:S02]  /*06d0*/  @!P1 MOV R7, 0x400 ;  /* 0x0000040000079802 */ /* 0x000fe40000000f00 */
[C---:B------:R-:W-:Y:S01]  /*06e0*/  ISETP.GT.U32.AND P2, PT, R3.reuse, 0x7f, PT ;  /* 0x0000007f0300780c */ /* 0x040fe20003f44070 */
[----:B------:R-:W0:Y:S01]  /*06f0*/  @!P1 S2R R8, SR_CgaCtaId ;  /* 0x0000000000089919 */ /* 0x000e220000008800 */
[C---:B------:R-:W-:Y:S02]  /*0700*/  ISETP.GT.U32.AND P3, PT, R3.reuse, 0x3f, PT ;  /* 0x0000003f0300780c */ /* 0x040fe40003f64070 */
        /* <DEDUP_REMOVED lines=10> */
[----:B------:R-:W-:Y:S01]  /*07b0*/  @!P2 STS.64 [R6], R30 ;  /* 0x0000001e0600a388 */ /* 0x000fe20000000a00 */
        /* <DEDUP_REMOVED lines=28> */
.L_x_407:
[----:B0---4-:R-:W-:Y:S01]  /*0980*/  MOV R8, R34 ;  /* 0x0000002200087202 */ /* 0x011fe20000000f00 */
[----:B--2---:R-:W-:-:S06]  /*0990*/  IMAD.MOV.U32 R9, RZ, RZ, R30 ;  /* 0x000000ffff097224 */ /* 0x004fcc00078e001e */
[----:B------:R-:W-:-:S07]  /*09a0*/  DADD R8, R14, R8 ;  /* 0x000000000e087229 */ /* 0x000fce0000000008 */
[----:B------:R2:W-:Y:S04]  /*09b0*/  STS.64 [R6], R8 ;  /* 0x0000000806007388 */ /* 0x0005e80000000a00 */
.L_x_381:
        /* <DEDUP_REMOVED lines=56> */
.L_x_418:
[----:B0---4-:R-:W-:Y:S01]  /*0d40*/  IMAD.MOV.U32 R8, RZ, RZ, R34 ;  /* 0x000000ffff087224 */ /* 0x011fe200078e0022 */
[----:B--2---:R-:W-:-:S06]  /*0d50*/  MOV R9, R26 ;  /* 0x0000001a00097202 */ /* 0x004fcc0000000f00 */
[----:B------:R-:W-:-:S07]  /*0d60*/  DADD R8, R24, R8 ;  /* 0x0000000018087229 */ /* 0x000fce0000000008 */
[----:B------:R2:W-:Y:S04]  /*0d70*/  STS.64 [R6], R8 ;  /* 0x0000000806007388 */ /* 0x0005e80000000a00 */
.L_x_383:
        /* <DEDUP_REMOVED lines=26> */
.L_x_380:
[----:B--2---:R-:W-:Y:S01]  /*0f20*/  IMAD.MOV.U32 R7, RZ, RZ, R21 ;  /* 0x000000ffff077224 */ /* 0x004fe200078e0015 */
[----:B-1----:R-:W-:Y:S01]  /*0f30*/  MOV R8, 0x10 ;  /* 0x0000001000087802 */ /* 0x002fe20000000f00 */
[----:B------:R-:W-:Y:S02]  /*0f40*/  IMAD.MOV.U32 R9, RZ, RZ, 0x1f ;  /* 0x0000001fff097424 */ /* 0x000fe400078e00ff */
[----:B------:R-:W-:-:S07]  /*0f50*/  IMAD.MOV.U32 R10, RZ, RZ, -0x1 ;  /* 0xffffffffff0a7424 */ /* 0x000fce00078e00ff */
[----:B0-----:R-:W-:Y:S05]  /*0f60*/  WARPSYNC.COLLECTIVE R10, `(.L_x_386) ;  /* 0x000000000a087348 */ /* 0x001fea0003c00000 */
[----:B------:R1:W2:Y:S02]  /*0f70*/  SHFL.BFLY P5, R34, R7, R8, R9 ;  /* 0x0c00000807227389 */ /* 0x0002a400000a0009 */
[----:B012---:R-:W-:Y:S05]  /*0f80*/  ENDCOLLECTIVE ;  /* 0x000000000000791b */ /* 0x007fea0003800000 */
.L_x_386:
[----:B------:R-:W-:Y:S01]  /*0f90*/  IMAD.MOV.U32 R7, RZ, RZ, R20 ;  /* 0x000000ffff077224 */ /* 0x000fe200078e0014 */
[----:B------:R-:W-:-:S07]  /*0fa0*/  MOV R23, R34 ;  /* 0x0000002200177202 */ /* 0x000fce0000000f00 */
[----:B------:R-:W-:Y:S05]  /*0fb0*/  WARPSYNC.COLLECTIVE R10, `(.L_x_387) ;  /* 0x000000000a087348 */ /* 0x000fea0003c00000 */
[----:B------:R0:W1:Y:S02]  /*0fc0*/  SHFL.BFLY P5, R34, R7, R8, R9 ;  /* 0x0c00000807227389 */ /* 0x00006400000a0009 */
[----:B01----:R-:W-:Y:S05]  /*0fd0*/  ENDCOLLECTIVE ;  /* 0x000000000000791b */ /* 0x003fea0003800000 */
.L_x_387:
[----:B------:R-:W-:Y:S02]  /*0fe0*/  IMAD.MOV.U32 R8, RZ, RZ, 0x8 ;  /* 0x00000008ff087424 */ /* 0x000fe400078e00ff */
[----:B------:R-:W-:-:S06]  /*0ff0*/  IMAD.MOV.U32 R22, RZ, RZ, R34 ;  /* 0x000000ffff167224 */ /* 0x000fcc00078e0022 */
[----:B------:R-:W-:-:S10]  /*1000*/  DADD R22, R20, R22 ;  /* 0x0000000014167229 */ /* 0x000fd40000000016 */
[----:B------:R-:W-:-:S07]  /*1010*/  MOV R7, R23 ;  /* 0x0000001700077202 */ /* 0x000fce0000000f00 */
[----:B------:R-:W-:Y:S05]  /*1020*/  WARPSYNC.COLLECTIVE R10, `(.L_x_388) ;  /* 0x000000000a087348 */ /* 0x000fea0003c00000 */
[----:B------:R0:W1:Y:S02]  /*1030*/  SHFL.BFLY P5, R34, R7, R8, R9 ;  /* 0x0c00000807227389 */ /* 0x00006400000a0009 */
[----:B01----:R-:W-:Y:S05]  /*1040*/  ENDCOLLECTIVE ;  /* 0x000000000000791b */ /* 0x003fea0003800000 */
.L_x_388:
[----:B------:R-:W-:Y:S01]  /*1050*/  IMAD.MOV.U32 R7, RZ, RZ, R22 ;  /* 0x000000ffff077224 */ /* 0x000fe200078e0016 */
[----:B------:R-:W-:-:S07]  /*1060*/  MOV R25, R34 ;  /* 0x0000002200197202 */ /* 0x000fce0000000f00 */
[----:B------:R-:W-:Y:S05]  /*1070*/  WARPSYNC.COLLECTIVE R10, `(.L_x_389) ;  /* 0x000000000a087348 */ /* 0x000fea0003c00000 */
[----:B------:R0:W1:Y:S02]  /*1080*/  SHFL.BFLY P5, R34, R7, R8, R9 ;  /* 0x0c00000807227389 */ /* 0x00006400000a0009 */
[----:B01----:R-:W-:Y:S05]  /*1090*/  ENDCOLLECTIVE ;  /* 0x000000000000791b */ /* 0x003fea0003800000 */
.L_x_389:
[----:B------:R-:W-:Y:S02]  /*10a0*/  MOV R8, 0x4 ;  /* 0x0000000400087802 */ /* 0x000fe40000000f00 */
[----:B------:R-:W-:-:S06]  /*10b0*/  MOV R24, R34 ;  /* 0x0000002200187202 */ /* 0x000fcc0000000f00 */
[----:B------:R-:W-:-:S10]  /*10c0*/  DADD R24, R22, R24 ;  /* 0x0000000016187229 */ /* 0x000fd40000000018 */
[----:B------:R-:W-:-:S07]  /*10d0*/  IMAD.MOV.U32 R7, RZ, RZ, R25 ;  /* 0x000000ffff077224 */ /* 0x000fce00078e0019 */
[----:B------:R-:W-:Y:S05]  /*10e0*/  WARPSYNC.COLLECTIVE R10, `(.L_x_390) ;  /* 0x000000000a087348 */ /* 0x000fea0003c00000 */
[----:B------:R0:W1:Y:S02]  /*10f0*/  SHFL.BFLY P5, R34, R7, R8, R9 ;  /* 0x0c00000807227389 */ /* 0x00006400000a0009 */
[----:B01----:R-:W-:Y:S05]  /*1100*/  ENDCOLLECTIVE ;  /* 0x000000000000791b */ /* 0x003fea0003800000 */
.L_x_390:
[----:B------:R-:W-:Y:S01]  /*1110*/  MOV R7, R24 ;  /* 0x0000001800077202 */ /* 0x000fe20000000f00 */
[----:B------:R-:W-:-:S07]  /*1120*/  IMAD.MOV.U32 R27, RZ, RZ, R34 ;  /* 0x000000ffff1b7224 */ /* 0x000fce00078e0022 */
[----:B------:R-:W-:Y:S05]  /*1130*/  WARPSYNC.COLLECTIVE R10, `(.L_x_391) ;  /* 0x000000000a087348 */ /* 0x000fea0003c00000 */
[----:B------:R0:W1:Y:S02]  /*1140*/  SHFL.BFLY P5, R34, R7, R8, R9 ;  /* 0x0c00000807227389 */ /* 0x00006400000a0009 */
[----:B01----:R-:W-:Y:S05]  /*1150*/  ENDCOLLECTIVE ;  /* 0x000000000000791b */ /* 0x003fea0003800000 */
.L_x_391:
[----:B------:R-:W-:Y:S02]  /*1160*/  IMAD.MOV.U32 R8, RZ, RZ, 0x2 ;  /* 0x00000002ff087424 */ /* 0x000fe400078e00ff */
[----:B------:R-:W-:-:S06]  /*1170*/  IMAD.MOV.U32 R26, RZ, RZ, R34 ;  /* 0x000000ffff1a7224 */ /* 0x000fcc00078e0022 */
[----:B------:R-:W-:-:S10]  /*1180*/  DADD R26, R24, R26 ;  /* 0x00000000181a7229 */ /* 0x000fd4000000001a */
[----:B------:R-:W-:-:S07]  /*1190*/  MOV R7, R27 ;  /* 0x0000001b00077202 */ /* 0x000fce0000000f00 */
[----:B------:R-:W-:Y:S05]  /*11a0*/  WARPSYNC.COLLECTIVE R10, `(.L_x_392) ;  /* 0x000000000a087348 */ /* 0x000fea0003c00000 */
[----:B------:R0:W1:Y:S02]  /*11b0*/  SHFL.BFLY P5, R34, R7, R8, R9 ;  /* 0x0c00000807227389 */ /* 0x00006400000a0009 */
[----:B01----:R-:W-:Y:S05]  /*11c0*/  ENDCOLLECTIVE ;  /* 0x000000000000791b */ /* 0x003fea0003800000 */
.L_x_392:
[----:B------:R-:W-:Y:S01]  /*11d0*/  IMAD.MOV.U32 R7, RZ, RZ, R26 ;  /* 0x000000ffff077224 */ /* 0x000fe200078e001a */
[----:B------:R-:W-:-:S07]  /*11e0*/  MOV R21, R34 ;  /* 0x0000002200157202 */ /* 0x000fce0000000f00 */
[----:B------:R-:W-:Y:S05]  /*11f0*/  WARPSYNC.COLLECTIVE R10, `(.L_x_393) ;  /* 0x000000000a087348 */ /* 0x000fea0003c00000 */
[----:B------:R0:W1:Y:S02]  /*1200*/  SHFL.BFLY P5, R34, R7, R8, R9 ;  /* 0x0c00000807227389 */ /* 0x00006400000a0009 */
[----:B01----:R-:W-:Y:S05]  /*1210*/  ENDCOLLECTIVE ;  /* 0x000000000000791b */ /* 0x003fea0003800000 */
.L_x_393:
[----:B------:R-:W-:Y:S02]  /*1220*/  MOV R8, 0x1 ;  /* 0x0000000100087802 */ /* 0x000fe40000000f00 */
[----:B------:R-:W-:-:S06]  /*1230*/  MOV R20, R34 ;  /* 0x0000002200147202 */ /* 0x000fcc0000000f00 */
[----:B------:R-:W-:-:S10]  /*1240*/  DADD R20, R26, R20 ;  /* 0x000000001a147229 */ /* 0x000fd40000000014 */
[----:B------:R-:W-:-:S07]  /*1250*/  IMAD.MOV.U32 R7, RZ, RZ, R21 ;  /* 0x000000ffff077224 */ /* 0x000fce00078e0015 */
[----:B------:R-:W-:Y:S05]  /*1260*/  WARPSYNC.COLLECTIVE R10, `(.L_x_394) ;  /* 0x000000000a087348 */ /* 0x000fea0003c00000 */
[----:B------:R0:W1:Y:S02]  /*1270*/  SHFL.BFLY P5, R34, R7, R8, R9 ;  /* 0x0c00000807227389 */ /* 0x00006400000a0009 */
[----:B01----:R-:W-:Y:S05]  /*1280*/  ENDCOLLECTIVE ;  /* 0x000000000000791b */ /* 0x003fea0003800000 */
.L_x_394:
[----:B------:R-:W-:Y:S01]  /*1290*/  MOV R7, R20 ;  /* 0x0000001400077202 */ /* 0x000fe20000000f00 */
[----:B------:R-:W-:-:S07]  /*12a0*/  IMAD.MOV.U32 R4, RZ, RZ, R34 ;  /* 0x000000ffff047224 */ /* 0x000fce00078e0022 */
[----:B------:R-:W-:Y:S05]  /*12b0*/  WARPSYNC.COLLECTIVE R10, `(.L_x_395) ;  /* 0x000000000a087348 */ /* 0x000fea0003c00000 */
[----:B------:R0:W1:Y:S02]  /*12c0*/  SHFL.BFLY P5, R34, R7, R8, R9 ;  /* 0x0c00000807227389 */ /* 0x00006400000a0009 */
[----:B01----:R-:W-:Y:S05]  /*12d0*/  ENDCOLLECTIVE ;  /* 0x000000000000791b */ /* 0x003fea0003800000 */
.L_x_395:
[----:B------:R-:W-:Y:S05]  /*12e0*/  BRA `(.L_x_396) ;  /* 0xfffffff0006c7947 */ /* 0x000fea000383ffff */
.L_x_382:
[----:B-1----:R-:W-:Y:S01]  /*12f0*/  IMAD.MOV.U32 R7, RZ, RZ, R15 ;  /* 0x000000ffff077224 */ /* 0x002fe200078e000f */
[----:B0-----:R-:W-:Y:S01]  /*1300*/  MOV R8, 0x10 ;  /* 0x0000001000087802 */ /* 0x001fe20000000f00 */
[----:B------:R-:W-:Y:S01]  /*1310*/  IMAD.MOV.U32 R9, RZ, RZ, 0x1f ;  /* 0x0000001fff097424 */ /* 0x000fe200078e00ff */
[----:B------:R-:W-:-:S07]  /*1320*/  MOV R10, 0xffffffff ;  /* 0xffffffff000a7802 */ /* 0x000fce0000000f00 */
[----:B---3--:R-:W-:Y:S05]  /*1330*/  WARPSYNC.COLLECTIVE R10, `(.L_x_397) ;  /* 0x000000000a087348 */ /* 0x008fea0003c00000 */
[----:B------:R0:W1:Y:S02]  /*1340*/  SHFL.BFLY P5, R34, R7, R8, R9 ;  /* 0x0c00000807227389 */ /* 0x00006400000a0009 */
[----:B01-3--:R-:W-:Y:S05]  /*1350*/  ENDCOLLECTIVE ;  /* 0x000000000000791b */ /* 0x00bfea0003800000 */
.L_x_397:
[----:B------:R-:W-:Y:S01]  /*1360*/  MOV R7, R14 ;  /* 0x0000000e00077202 */ /* 0x000fe20000000f00 */
[----:B------:R-:W-:-:S07]  /*1370*/  IMAD.MOV.U32 R31, RZ, RZ, R34 ;  /* 0x000000ffff1f7224 */ /* 0x000fce00078e0022 */
[----:B------:R-:W-:Y:S05]  /*1380*/  WARPSYNC.COLLECTIVE R10, `(.L_x_398) ;  /* 0x000000000a087348 */ /* 0x000fea0003c00000 */
[----:B------:R0:W1:Y:S02]  /*1390*/  SHFL.BFLY P5, R34, R7, R8, R9 ;  /* 0x0c00000807227389 */ /* 0x00006400000a0009 */
[----:B01----:R-:W-:Y:S05]  /*13a0*/  ENDCOLLECTIVE ;  /* 0x000000000000791b */ /* 0x003fea0003800000 */
.L_x_398:
[----:B------:R-:W-:Y:S02]  /*13b0*/  IMAD.MOV.U32 R8, RZ, RZ, 0x8 ;  /* 0x00000008ff087424 */ /* 0x000fe400078e00ff */
[----:B------:R-:W-:-:S06]  /*13c0*/  IMAD.MOV.U32 R30, RZ, RZ, R34 ;  /* 0x000000ffff1e7224 */ /* 0x000fcc00078e0022 */
[----:B------:R-:W-:-:S10]  /*13d0*/  DADD R30, R14, R30 ;  /* 0x000000000e1e7229 */ /* 0x000fd4000000001e */
[----:B------:R-:W-:-:S07]  /*13e0*/  MOV R7, R31 ;  /* 0x0000001f00077202 */ /* 0x000fce0000000f00 */
[----:B------:R-:W-:Y:S05]  /*13f0*/  WARPSYNC.COLLECTIVE R10, `(.L_x_399) ;  /* 0x000000000a087348 */ /* 0x000fea0003c00000 */
[----:B------:R0:W1:Y:S02]  /*1400*/  SHFL.BFLY P5, R34, R7, R8, R9 ;  /* 0x0c00000807227389 */ /* 0x00006400000a0009 */
[----:B01----:R-:W-:Y:S05]  /*1410*/  ENDCOLLECTIVE ;  /* 0x000000000000791b */ /* 0x003fea0003800000 */
.L_x_399:
[----:B------:R-:W-:Y:S01]  /*1420*/  IMAD.MOV.U32 R7, RZ, RZ, R30 ;  /* 0x000000ffff077224 */ /* 0x000fe200078e001e */
[----:B------:R-:W-:-:S07]  /*1430*/  MOV R29, R34 ;  /* 0x00000022001d7202 */ /* 0x000fce0000000f00 */
[----:B------:R-:W-:Y:S05]  /*1440*/  WARPSYNC.COLLECTIVE R10, `(.L_x_400) ;  /* 0x000000000a087348 */ /* 0x000fea0003c00000 */
[----:B------:R0:W1:Y:S02]  /*1450*/  SHFL.BFLY P5, R34, R7, R8, R9 ;  /* 0x0c00000807227389 */ /* 0x00006400000a0009 */
[----:B01----:R-:W-:Y:S05]  /*1460*/  ENDCOLLECTIVE ;  /* 0x000000000000791b */ /* 0x003fea0003800000 */
.L_x_400:
[----:B------:R-:W-:Y:S02]  /*1470*/  MOV R8, 0x4 ;  /* 0x0000000400087802 */ /* 0x000fe40000000f00 */
[----:B------:R-:W-:-:S06]  /*1480*/  MOV R28, R34 ;  /* 0x00000022001c7202 */ /* 0x000fcc0000000f00 */
[----:B------:R-:W-:-:S10]  /*1490*/  DADD R28, R30, R28 ;  /* 0x000000001e1c7229 */ /* 0x000fd4000000001c */
[----:B------:R-:W-:-:S07]  /*14a0*/  IMAD.MOV.U32 R7, RZ, RZ, R29 ;  /* 0x000000ffff077224 */ /* 0x000fce00078e001d */
[----:B------:R-:W-:Y:S05]  /*14b0*/  WARPSYNC.COLLECTIVE R10, `(.L_x_401) ;  /* 0x000000000a087348 */ /* 0x000fea0003c00000 */
[----:B------:R0:W1:Y:S02]  /*14c0*/  SHFL.BFLY P5, R34, R7, R8, R9 ;  /* 0x0c00000807227389 */ /* 0x00006400000a0009 */
[----:B01----:R-:W-:Y:S05]  /*14d0*/  ENDCOLLECTIVE ;  /* 0x000000000000791b */ /* 0x003fea0003800000 */
.L_x_401:
[----:B------:R-:W-:Y:S01]  /*14e0*/  MOV R7, R28 ;  /* 0x0000001c00077202 */ /* 0x000fe20000000f00 */
[----:B------:R-:W-:-:S07]  /*14f0*/  IMAD.MOV.U32 R27, RZ, RZ, R34 ;  /* 0x000000ffff1b7224 */ /* 0x000fce00078e0022 */
[----:B------:R-:W-:Y:S05]  /*1500*/  WARPSYNC.COLLECTIVE R10, `(.L_x_402) ;  /* 0x000000000a087348 */ /* 0x000fea0003c00000 */
[----:B------:R0:W1:Y:S02]  /*1510*/  SHFL.BFLY P5, R34, R7, R8, R9 ;  /* 0x0c00000807227389 */ /* 0x00006400000a0009 */
[----:B01----:R-:W-:Y:S05]  /*1520*/  ENDCOLLECTIVE ;  /* 0x000000000000791b */ /* 0x003fea0003800000 */
.L_x_402:
[----:B------:R-:W-:Y:S02]  /*1530*/  IMAD.MOV.U32 R8, RZ, RZ, 0x2 ;  /* 0x00000002ff087424 */ /* 0x000fe400078e00ff */
[----:B------:R-:W-:-:S06]  /*1540*/  IMAD.MOV.U32 R26, RZ, RZ, R34 ;  /* 0x000000ffff1a7224 */ /* 0x000fcc00078e0022 */
[----:B------:R-:W-:-:S10]  /*1550*/  DADD R26, R28, R26 ;  /* 0x000000001c1a7229 */ /* 0x000fd4000000001a */
[----:B------:R-:W-:-:S07]  /*1560*/  MOV R7, R27 ;  /* 0x0000001b00077202 */ /* 0x000fce0000000f00 */
[----:B------:R-:W-:Y:S05]  /*1570*/  WARPSYNC.COLLECTIVE R10, `(.L_x_403) ;  /* 0x000000000a087348 */ /* 0x000fea0003c00000 */
[----:B------:R0:W1:Y:S02]  /*1580*/  SHFL.BFLY P5, R34, R7, R8, R9 ;  /* 0x0c00000807227389 */ /* 0x00006400000a0009 */
[----:B01----:R-:W-:Y:S05]  /*1590*/  ENDCOLLECTIVE ;  /* 0x000000000000791b */ /* 0x003fea0003800000 */
.L_x_403:
[----:B------:R-:W-:Y:S01]  /*15a0*/  IMAD.MOV.U32 R7, RZ, RZ, R26 ;  /* 0x000000ffff077224 */ /* 0x000fe200078e001a */
[----:B------:R-:W-:-:S07]  /*15b0*/  MOV R15, R34 ;  /* 0x00000022000f7202 */ /* 0x000fce0000000f00 */
[----:B------:R-:W-:Y:S05]  /*15c0*/  WARPSYNC.COLLECTIVE R10, `(.L_x_404) ;  /* 0x000000000a087348 */ /* 0x000fea0003c00000 */
[----:B------:R0:W1:Y:S02]  /*15d0*/  SHFL.BFLY P5, R34, R7, R8, R9 ;  /* 0x0c00000807227389 */ /* 0x00006400000a0009 */
[----:B01----:R-:W-:Y:S05]  /*15e0*/  ENDCOLLECTIVE ;  /* 0x000000000000791b */ /* 0x003fea0003800000 */
.L_x_404:
[----:B------:R-:W-:Y:S02]  /*15f0*/  MOV R8, 0x1 ;  /* 0x0000000100087802 */ /* 0x000fe40000000f00 */
[----:B------:R-:W-:-:S06]  /*1600*/  MOV R14, R34 ;  /* 0x00000022000e7202 */ /* 0x000fcc0000000f00 */
[----:B------:R-:W-:-:S10]  /*1610*/  DADD R14, R26, R14 ;  /* 0x000000001a0e7229 */ /* 0x000fd4000000000e */
[----:B------:R-:W-:-:S07]  /*1620*/  IMAD.MOV.U32 R7, RZ, RZ, R15 ;  /* 0x000000ffff077224 */ /* 0x000fce00078e000f */
[----:B------:R-:W-:Y:S05]  /*1630*/  WARPSYNC.COLLECTIVE R10, `(.L_x_405) ;  /* 0x000000000a087348 */ /* 0x000fea0003c00000 */
[----:B------:R0:W1:Y:S02]  /*1640*/  SHFL.BFLY P5, R34, R7, R8, R9 ;  /* 0x0c00000807227389 */ /* 0x00006400000a0009 */
[----:B01----:R-:W-:Y:S05]  /*1650*/  ENDCOLLECTIVE ;  /* 0x000000000000791b */ /* 0x003fea0003800000 */
.L_x_405:
[----:B------:R-:W-:Y:S01]  /*1660*/  MOV R7, R14 ;  /* 0x0000000e00077202 */ /* 0x000fe20000000f00 */
[----:B------:R-:W-:-:S07]  /*1670*/  IMAD.MOV.U32 R30, RZ, RZ, R34 ;  /* 0x000000ffff1e7224 */ /* 0x000fce00078e0022 */
[----:B------:R-:W-:Y:S05]  /*1680*/  WARPSYNC.COLLECTIVE R10, `(.L_x_406) ;  /* 0x000000000a087348 */ /* 0x000fea0003c00000 */
[----:B------:R0:W1:Y:S02]  /*1690*/  SHFL.BFLY P5, R34, R7, R8, R9 ;  /* 0x0c00000807227389 */ /* 0x00006400000a0009 */
[----:B01----:R-:W-:Y:S05]  /*16a0*/  ENDCOLLECTIVE ;  /* 0x000000000000791b */ /* 0x003fea0003800000 */
.L_x_406:
[----:B------:R-:W-:Y:S05]  /*16b0*/  BRA `(.L_x_407) ;  /* 0xfffffff000b07947 */ /* 0x000fea000383ffff */
.L_x_384:
[----:B-1----:R-:W-:Y:S01]  /*16c0*/  IMAD.MOV.U32 R7, RZ, RZ, R25 ;  /* 0x000000ffff077224 */ /* 0x002fe200078e0019 */
[----:B0-----:R-:W-:Y:S01]  /*16d0*/  MOV R8, 0x10 ;  /* 0x0000001000087802 */ /* 0x001fe20000000f00 */
[----:B------:R-:W-:Y:S01]  /*16e0*/  IMAD.MOV.U32 R9, RZ, RZ, 0x1f ;  /* 0x0000001fff097424 */ /* 0x000fe200078e00ff */
[----:B------:R-:W-:-:S07]  /*16f0*/  MOV R10, 0xffffffff ;  /* 0xffffffff000a7802 */ /* 0x000fce0000000f00 */
[----:B---3--:R-:W-:Y:S05]  /*1700*/  WARPSYNC.COLLECTIVE R10, `(.L_x_408) ;  /* 0x000000000a087348 */ /* 0x008fea0003c00000 */
[----:B------:R0:W1:Y:S02]  /*1710*/  SHFL.BFLY P5, R34, R7, R8, R9 ;  /* 0x0c00000807227389 */ /* 0x00006400000a0009 */
[----:B01-3--:R-:W-:Y:S05]  /*1720*/  ENDCOLLECTIVE ;  /* 0x000000000000791b */ /* 0x00bfea0003800000 */
.L_x_408:
[----:B------:R-:W-:Y:S01]  /*1730*/  MOV R7, R24 ;  /* 0x0000001800077202 */ /* 0x000fe20000000f00 */
[----:B------:R-:W-:-:S07]  /*1740*/  IMAD.MOV.U32 R27, RZ, RZ, R34 ;  /* 0x000000ffff1b7224 */ /* 0x000fce00078e0022 */
[----:B------:R-:W-:Y:S05]  /*1750*/  WARPSYNC.COLLECTIVE R10, `(.L_x_409) ;  /* 0x000000000a087348 */ /* 0x000fea0003c00000 */
[----:B------:R0:W1:Y:S02]  /*1760*/  SHFL.BFLY P5, R34, R7, R8, R9 ;  /* 0x0c00000807227389 */ /* 0x00006400000a0009 */
[----:B01----:R-:W-:Y:S05]  /*1770*/  ENDCOLLECTIVE ;  /* 0x000000000000791b */ /* 0x003fea0003800000 */
.L_x_409:
[----:B------:R-:W-:Y:S02]  /*1780*/  IMAD.MOV.U32 R8, RZ, RZ, 0x8 ;  /* 0x00000008ff087424 */ /* 0x000fe400078e00ff */
[----:B------:R-:W-:-:S06]  /*1790*/  IMAD.MOV.U32 R26, RZ, RZ, R34 ;  /* 0x000000ffff1a7224 */ /* 0x000fcc00078e0022 */
[----:B------:R-:W-:-:S10]  /*17a0*/  DADD R26, R24, R26 ;  /* 0x00000000181a7229 */ /* 0x000fd4000000001a */
[----:B------:R-:W-:-:S07]  /*17b0*/  MOV R7, R27 ;  /* 0x0000001b00077202 */ /* 0x000fce0000000f00 */
[----:B------:R-:W-:Y:S05]  /*17c0*/  WARPSYNC.COLLECTIVE R10, `(.L_x_410) ;  /* 0x000000000a087348 */ /* 0x000fea0003c00000 */
[----:B------:R0:W1:Y:S02]  /*17d0*/  SHFL.BFLY P5, R34, R7, R8, R9 ;  /* 0x0c00000807227389 */ /* 0x00006400000a0009 */
[----:B01----:R-:W-:Y:S05]  /*17e0*/  ENDCOLLECTIVE ;  /* 0x000000000000791b */ /* 0x003fea0003800000 */
.L_x_410:
[----:B------:R-:W-:Y:S01]  /*17f0*/  IMAD.MOV.U32 R7, RZ, RZ, R26 ;  /* 0x000000ffff077224 */ /* 0x000fe200078e001a */
[----:B------:R-:W-:-:S07]  /*1800*/  MOV R29, R34 ;  /* 0x00000022001d7202 */ /* 0x000fce0000000f00 */
[----:B------:R-:W-:Y:S05]  /*1810*/  WARPSYNC.COLLECTIVE R10, `(.L_x_411) ;  /* 0x000000000a087348 */ /* 0x000fea0003c00000 */
[----:B------:R0:W1:Y:S02]  /*1820*/  SHFL.BFLY P5, R34, R7, R8, R9 ;  /* 0x0c00000807227389 */ /* 0x00006400000a0009 */
[----:B01----:R-:W-:Y:S05]  /*1830*/  ENDCOLLECTIVE ;  /* 0x000000000000791b */ /* 0x003fea0003800000 */
.L_x_411:
[----:B------:R-:W-:Y:S02]  /*1840*/  MOV R8, 0x4 ;  /* 0x0000000400087802 */ /* 0x000fe40000000f00 */
[----:B------:R-:W-:-:S06]  /*1850*/  MOV R28, R34 ;  /* 0x00000022001c7202 */ /* 0x000fcc0000000f00 */
[----:B------:R-:W-:-:S10]  /*1860*/  DADD R28, R26, R28 ;  /* 0x000000001a1c7229 */ /* 0x000fd4000000001c */
[----:B------:R-:W-:-:S07]  /*1870*/  IMAD.MOV.U32 R7, RZ, RZ, R29 ;  /* 0x000000ffff077224 */ /* 0x000fce00078e001d */
[----:B------:R-:W-:Y:S05]  /*1880*/  WARPSYNC.COLLECTIVE R10, `(.L_x_412) ;  /* 0x000000000a087348 */ /* 0x000fea0003c00000 */
[----:B------:R0:W1:Y:S02]  /*1890*/  SHFL.BFLY P5, R34, R7, R8, R9 ;  /* 0x0c00000807227389 */ /* 0x00006400000a0009 */
[----:B01----:R-:W-:Y:S05]  /*18a0*/  ENDCOLLECTIVE ;  /* 0x000000000000791b */ /* 0x003fea0003800000 */
.L_x_412:
[----:B------:R-:W-:Y:S01]  /*18b0*/  MOV R7, R28 ;  /* 0x0000001c00077202 */ /* 0x000fe20000000f00 */
[----:B------:R-:W-:-:S07]  /*18c0*/  IMAD.MOV.U32 R31, RZ, RZ, R34 ;  /* 0x000000ffff1f7224 */ /* 0x000fce00078e0022 */
[----:B------:R-:W-:Y:S05]  /*18d0*/  WARPSYNC.COLLECTIVE R10, `(.L_x_413) ;  /* 0x000000000a087348 */ /* 0x000fea0003c00000 */
[----:B------:R0:W1:Y:S02]  /*18e0*/  SHFL.BFLY P5, R34, R7, R8, R9 ;  /* 0x0c00000807227389 */ /* 0x00006400000a0009 */
[----:B01----:R-:W-:Y:S05]  /*18f0*/  ENDCOLLECTIVE ;  /* 0x000000000000791b */ /* 0x003fea0003800000 */
.L_x_413:
[----:B------:R-:W-:Y:S02]  /*1900*/  IMAD.MOV.U32 R8, RZ, RZ, 0x2 ;  /* 0x00000002ff087424 */ /* 0x000fe400078e00ff */
[----:B------:R-:W-:-:S06]  /*1910*/  IMAD.MOV.U32 R30, RZ, RZ, R34 ;  /* 0x000000ffff1e7224 */ /* 0x000fcc00078e0022 */
[----:B------:R-:W-:-:S10]  /*1920*/  DADD R30, R28, R30 ;  /* 0x000000001c1e7229 */ /* 0x000fd4000000001e */
[----:B------:R-:W-:-:S07]  /*1930*/  MOV R7, R31 ;  /* 0x0000001f00077202 */ /* 0x000fce0000000f00 */
[----:B------:R-:W-:Y:S05]  /*1940*/  WARPSYNC.COLLECTIVE R10, `(.L_x_414) ;  /* 0x000000000a087348 */ /* 0x000fea0003c00000 */
[----:B------:R0:W1:Y:S02]  /*1950*/  SHFL.BFLY P5, R34, R7, R8, R9 ;  /* 0x0c00000807227389 */ /* 0x00006400000a0009 */
[----:B01----:R-:W-:Y:S05]  /*1960*/  ENDCOLLECTIVE ;  /* 0x000000000000791b */ /* 0x003fea0003800000 */
.L_x_414:
[----:B------:R-:W-:Y:S01]  /*1970*/  IMAD.MOV.U32 R7, RZ, RZ, R30 ;  /* 0x000000ffff077224 */ /* 0x000fe200078e001e */
[----:B------:R-:W-:-:S07]  /*1980*/  MOV R25, R34 ;  /* 0x0000002200197202 */ /* 0x000fce0000000f00 */
[----:B------:R-:W-:Y:S05]  /*1990*/  WARPSYNC.COLLECTIVE R10, `(.L_x_415) ;  /* 0x000000000a087348 */ /* 0x000fea0003c00000 */
[----:B------:R0:W1:Y:S02]  /*19a0*/  SHFL.BFLY P5, R34, R7, R8, R9 ;  /* 0x0c00000807227389 */ /* 0x00006400000a0009 */
[----:B01----:R-:W-:Y:S05]  /*19b0*/  ENDCOLLECTIVE ;  /* 0x000000000000791b */ /* 0x003fea0003800000 */
.L_x_415:
[----:B------:R-:W-:Y:S02]  /*19c0*/  MOV R8, 0x1 ;  /* 0x0000000100087802 */ /* 0x000fe40000000f00 */
[----:B------:R-:W-:-:S06]  /*19d0*/  MOV R24, R34 ;  /* 0x0000002200187202 */ /* 0x000fcc0000000f00 */
[----:B------:R-:W-:-:S10]  /*19e0*/  DADD R24, R30, R24 ;  /* 0x000000001e187229 */ /* 0x000fd40000000018 */
[----:B------:R-:W-:-:S07]  /*19f0*/  IMAD.MOV.U32 R7, RZ, RZ, R25 ;  /* 0x000000ffff077224 */ /* 0x000fce00078e0019 */
[----:B------:R-:W-:Y:S05]  /*1a00*/  WARPSYNC.COLLECTIVE R10, `(.L_x_416) ;  /* 0x000000000a087348 */ /* 0x000fea0003c00000 */
[----:B------:R0:W1:Y:S02]  /*1a10*/  SHFL.BFLY P5, R34, R7, R8, R9 ;  /* 0x0c00000807227389 */ /* 0x00006400000a0009 */
[----:B01----:R-:W-:Y:S05]  /*1a20*/  ENDCOLLECTIVE ;  /* 0x000000000000791b */ /* 0x003fea0003800000 */
.L_x_416:
[----:B------:R-:W-:Y:S01]  /*1a30*/  MOV R7, R24 ;  /* 0x0000001800077202 */ /* 0x000fe20000000f00 */
[----:B------:R-:W-:-:S07]  /*1a40*/  IMAD.MOV.U32 R26, RZ, RZ, R34 ;  /* 0x000000ffff1a7224 */ /* 0x000fce00078e0022 */
[----:B------:R-:W-:Y:S05]  /*1a50*/  WARPSYNC.COLLECTIVE R10, `(.L_x_417) ;  /* 0x000000000a087348 */ /* 0x000fea0003c00000 */
[----:B------:R0:W1:Y:S02]  /*1a60*/  SHFL.BFLY P5, R34, R7, R8, R9 ;  /* 0x0c00000807227389 */ /* 0x00006400000a0009 */
[----:B01----:R-:W-:Y:S05]  /*1a70*/  ENDCOLLECTIVE ;  /* 0x000000000000791b */ /* 0x003fea0003800000 */
.L_x_417:
[----:B------:R-:W-:Y:S05]  /*1a80*/  BRA `(.L_x_418) ;  /* 0xfffffff000ac7947 */ /* 0x000fea000383ffff */
.L_x_419:
        /* <DEDUP_REMOVED lines=15> */
.L_x_523:


//--------------------- .text._Z33compute_hh_trafo_cuda_kernel_realIdLj512EEvPT_PKS0_S3_iii --------------------------
	.section	.text._Z33compute_hh_trafo_cuda_kernel_realIdLj512EEvPT_PKS0_S3_iii,"ax",@progbits
	.align	128
        .global         _Z33compute_hh_trafo_cuda_kernel_realIdLj512EEvPT_PKS0_S3_iii
        .type           _Z33compute_hh_trafo_cuda_kernel_realIdLj512EEvPT_PKS0_S3_iii,@function
        .size           _Z33compute_hh_trafo_cuda_kernel_realIdLj512EEvPT_PKS0_S3_iii,(.L_x_524 - _Z33compute_hh_trafo_cuda_kernel_realIdLj512EEvPT_PKS0_S3_iii)
        .other          _Z33compute_hh_trafo_cuda_kernel_realIdLj512EEvPT_PKS0_S3_iii,@"STO_CUDA_ENTRY STV_DEFAULT"
_Z33compute_hh_trafo_cuda_kernel_realIdLj512EEvPT_PKS0_S3_iii:
.text._Z33compute_hh_trafo_cuda_kernel_realIdLj512EEvPT_PKS0_S3_iii:
        /* <DEDUP_REMOVED lines=80> */
.L_x_438:
[----:B0--3--:R-:W-:Y:S02]  /*0500*/  IMAD.MOV.U32 R8, RZ, RZ, R34 ;  /* 0x000000ffff087224 */ /* 0x009fe400078e0022 */
[----:B--2---:R-:W-:-:S06]  /*0510*/  IMAD.MOV.U32 R9, RZ, RZ, R4 ;  /* 0x000000ffff097224 */ /* 0x004fcc00078e0004 */
[----:B------:R-:W-:-:S07]  /*0520*/  DADD R8, R20, R8 ;  /* 0x0000000014087229 */ /* 0x000fce0000000008 */
[----:B------:R0:W-:Y:S04]  /*0530*/  STS.64 [R6], R8 ;  /* 0x0000000806007388 */ /* 0x0001e80000000a00 */
.L_x_421:
        /* <DEDUP_REMOVED lines=16> */
.L_x_420:
        /* <DEDUP_REMOVED lines=11> */
.L_x_427:
[----:B--2-4-:R-:W-:-:S05]  /*06f0*/  IMAD.WIDE R24, R2, 0x8, R20 ;  /* 0x0000000802187825 */ /* 0x014fca00078e0214 */
[----:B------:R-:W2:Y:S01]  /*0700*/  @!P1 LDG.E.64 R26, desc[UR8][R24.64] ;  /* 0x00000008181a9981 */ /* 0x000ea2000c1e1b00 */
[----:B01----:R-:W-:-:S06]  /*0710*/  IMAD.WIDE R12, R5, 0x8, R18 ;  /* 0x00000008050c7825 */ /* 0x003fcc00078e0212 */
[----:B------:R-:W4:Y:S01]  /*0720*/  LDG.E.64.CONSTANT R12, desc[UR8][R12.64] ;  /* 0x000000080c0c7981 */ /* 0x000f22000c1e9b00 */
[----:B------:R-:W-:Y:S02]  /*0730*/  @!P1 MOV R7, 0x400 ;  /* 0x0000040000079802 */ /* 0x000fe40000000f00 */
[C---:B------:R-:W-:Y:S01]  /*0740*/  ISETP.GT.U32.AND P2, PT, R3.reuse, 0xff, PT ;  /* 0x000000ff0300780c */ /* 0x040fe20003f44070 */
[----:B------:R-:W0:Y:S01]  /*0750*/  @!P1 S2R R8, SR_CgaCtaId ;  /* 0x0000000000089919 */ /* 0x000e220000008800 */
[C---:B------:R-:W-:Y:S02]  /*0760*/  ISETP.GT.U32.AND P3, PT, R3.reuse, 0x7f, PT ;  /* 0x0000007f0300780c */ /* 0x040fe40003f64070 */
        /* <DEDUP_REMOVED lines=45> */
.L_x_449:
[----:B0---4-:R-:W-:Y:S01]  /*0a40*/  MOV R8, R34 ;  /* 0x0000002200087202 */ /* 0x011fe20000000f00 */
[----:B--2---:R-:W-:-:S06]  /*0a50*/  IMAD.MOV.U32 R9, RZ, RZ, R30 ;  /* 0x000000ffff097224 */ /* 0x004fcc00078e001e */
[----:B------:R-:W-:-:S07]  /*0a60*/  DADD R8, R14, R8 ;  /* 0x000000000e087229 */ /* 0x000fce0000000008 */
[----:B------:R2:W-:Y:S04]  /*0a70*/  STS.64 [R6], R8 ;  /* 0x0000000806007388 */ /* 0x0005e80000000a00 */
.L_x_423:
        /* <DEDUP_REMOVED lines=61> */
.L_x_460:
[----:B0---4-:R-:W-:Y:S01]  /*0e50*/  IMAD.MOV.U32 R8, RZ, RZ, R34 ;  /* 0x000000ffff087224 */ /* 0x011fe200078e0022 */
[----:B--2---:R-:W-:-:S06]  /*0e60*/  MOV R9, R26 ;  /* 0x0000001a00097202 */ /* 0x004fcc0000000f00 */
[----:B------:R-:W-:-:S07]  /*0e70*/  DADD R8, R24, R8 ;  /* 0x0000000018087229 */ /* 0x000fce0000000008 */
[----:B------:R2:W-:Y:S04]  /*0e80*/  STS.64 [R6], R8 ;  /* 0x0000000806007388 */ /* 0x0005e80000000a00 */
.L_x_425:
[----:B------:R-:W-:Y:S05]  /*0e90*/  WARPSYNC.ALL ;  /* 0x0000000000007948 */ /* 0x000fea0003800000 */
[----:B------:R-:W-:Y:S01]  /*0ea0*/  VIADD R29, R11, 0xffffffff ;  /* 0xffffffff0b1d7836 */ /* 0x000fe20000000000 */
[----:B------:R-:W-:Y:S03]  /*0eb0*/  BAR.SYNC.DEFER_BLOCKING 0x0 ;  /* 0x0000000000007b1d */ /* 0x000fe60000010000 */
[----:B---3--:R-:W-:-:S05]  /*0ec0*/  IMAD.WIDE.U32 R28, R29, 0x8, R22 ;  /* 0x000000081d1c7825 */ /* 0x008fca00078e0016 */
[----:B0-2---:R-:W0:Y:S01]  /*0ed0*/  LDC.64 R8, c[0x0][0x398] ;  /* 0x0000e600ff087b82 */ /* 0x005e220000000a00 */
[----:B-1----:R-:W2:Y:S01]  /*0ee0*/  LDG.E.64.CONSTANT R24, desc[UR8][R28.64] ;  /* 0x000000081c187981 */ /* 0x002ea2000c1e9b00 */
[----:B------:R-:W-:Y:S01]  /*0ef0*/  ISETP.NE.AND P0, PT, R4, 0x2, P0 ;  /* 0x000000020400780c */ /* 0x000fe20000705270 */
[----:B------:R-:W-:Y:S01]  /*0f00*/  VIADD R11, R11, 0xfffffffe ;  /* 0xfffffffe0b0b7836 */ /* 0x000fe20000000000 */
[----:B------:R-:W-:-:S04]  /*0f10*/  IADD3 R32, P2, PT, R32, -0x10, RZ ;  /* 0xfffffff020207810 */ /* 0x000fc80007f5e0ff */
[----:B------:R-:W-:Y:S01]  /*0f20*/  IADD3.X R33, PT, PT, R33, -0x1, RZ, P2, !PT ;  /* 0xffffffff21217810 */ /* 0x000fe200017fe4ff */
[----:B------:R-:W2:Y:S01]  /*0f30*/  LDS.64 R26, [UR4+0x1008] ;  /* 0x00100804ff1a7984 */ /* 0x000ea20008000a00 */
[----:B0-----:R-:W-:Y:S01]  /*0f40*/  IMAD R5, R8, -0x2, R5 ;  /* 0xfffffffe08057824 */ /* 0x001fe200078e0205 */
[C---:B------:R-:W-:Y:S01]  /*0f50*/  IADD3 R10, PT, PT, -R9.reuse, RZ, RZ ;  /* 0x000000ff090a7210 */ /* 0x040fe20007ffe1ff */
[----:B------:R-:W-:Y:S02]  /*0f60*/  IMAD.MOV R8, RZ, RZ, -R8 ;  /* 0x000000ffff087224 */ /* 0x000fe400078e0a08 */
[----:B------:R-:W-:Y:S01]  /*0f70*/  IMAD R2, R9, -0x2, R2 ;  /* 0xfffffffe09027824 */ /* 0x000fe200078e0202 */
[----:B------:R-:W-:Y:S01]  /*0f80*/  LEA R37, R10, R37, 0x1 ;  /* 0x000000250a257211 */ /* 0x000fe200078e08ff */
[----:B------:R-:W-:Y:S01]  /*0f90*/  IMAD R35, R8, 0x2, R35 ;  /* 0x0000000208237824 */ /* 0x000fe200078e0223 */
[----:B--2---:R-:W-:-:S08]  /*0fa0*/  DMUL R24, R26, R24 ;  /* 0x000000181a187228 */ /* 0x004fd00000000000 */
[----:B------:R-:W-:-:S07]  /*0fb0*/  DFMA R24, R14, -R24, R12 ;  /* 0x800000180e18722b */ /* 0x000fce000000000c */
[----:B------:R2:W-:Y:S01]  /*0fc0*/  @!P0 STG.E.64 desc[UR8][R16.64], R24 ;  /* 0x0000001810008986 */ /* 0x0005e2000c101b08 */
[C---:B------:R-:W-:Y:S01]  /*0fd0*/  ISETP.GT.U32.AND P0, PT, R4.reuse, 0x2, PT ;  /* 0x000000020400780c */ /* 0x040fe20003f04070 */
[----:B------:R-:W-:Y:S02]  /*0fe0*/  VIADD R4, R4, 0xfffffffe ;  /* 0xfffffffe04047836 */ /* 0x000fe40000000000 */
[----:B------:R2:W-:Y:S01]  /*0ff0*/  STS.64 [R0+0x8], R24 ;  /* 0x0000081800007388 */ /* 0x0005e20000000a00 */
[----:B------:R-:W-:Y:S09]  /*1000*/  BAR.SYNC.DEFER_BLOCKING 0x0 ;  /* 0x0000000000007b1d */ /* 0x000ff20000010000 */
[----:B------:R-:W-:Y:S05]  /*1010*/  @P0 BRA `(.L_x_427) ;  /* 0xfffffff400b40947 */ /* 0x000fea000383ffff */
[----:B------:R-:W-:Y:S05]  /*1020*/  EXIT ;  /* 0x000000000000794d */ /* 0x000fea0003800000 */
.L_x_422:
[----:B-1----:R-:W-:Y:S01]  /*1030*/  IMAD.MOV.U32 R7, RZ, RZ, R21 ;  /* 0x000000ffff077224 */ /* 0x002fe200078e0015 */
[----:B0-----:R-:W-:Y:S01]  /*1040*/  MOV R8, 0x10 ;  /* 0x0000001000087802 */ /* 0x001fe20000000f00 */
[----:B------:R-:W-:Y:S02]  /*1050*/  IMAD.MOV.U32 R9, RZ, RZ, 0x1f ;  /* 0x0000001fff097424 */ /* 0x000fe400078e00ff */
[----:B------:R-:W-:-:S07]  /*1060*/  IMAD.MOV.U32 R10, RZ, RZ, -0x1 ;  /* 0xffffffffff0a7424 */ /* 0x000fce00078e00ff */
[----:B------:R-:W-:Y:S05]  /*1070*/  WARPSYNC.COLLECTIVE R10, `(.L_x_428) ;  /* 0x000000000a087348 */ /* 0x000fea0003c00000 */
[----:B------:R0:W1:Y:S02]  /*1080*/  SHFL.BFLY P6, R34, R7, R8, R9 ;  /* 0x0c00000807227389 */ /* 0x00006400000c0009 */
[----:B01----:R-:W-:Y:S05]  /*1090*/  ENDCOLLECTIVE ;  /* 0x000000000000791b */ /* 0x003fea0003800000 */
.L_x_428:
[----:B------:R-:W-:Y:S01]  /*10a0*/  IMAD.MOV.U32 R7, RZ, RZ, R20 ;  /* 0x000000ffff077224 */ /* 0x000fe200078e0014 */
[----:B------:R-:W-:-:S07]  /*10b0*/  MOV R23, R34 ;  /* 0x0000002200177202 */ /* 0x000fce0000000f00 */
[----:B------:R-:W-:Y:S05]  /*10c0*/  WARPSYNC.COLLECTIVE R10, `(.L_x_429) ;  /* 0x000000000a087348 */ /* 0x000fea0003c00000 */
[----:B------:R0:W1:Y:S02]  /*10d0*/  SHFL.BFLY P6, R34, R7, R8, R9 ;  /* 0x0c00000807227389 */ /* 0x00006400000c0009 */
[----:B01----:R-:W-:Y:S05]  /*10e0*/  ENDCOLLECTIVE ;  /* 0x000000000000791b */ /* 0x003fea0003800000 */
.L_x_429:
[----:B------:R-:W-:Y:S02]  /*10f0*/  IMAD.MOV.U32 R8, RZ, RZ, 0x8 ;  /* 0x00000008ff087424 */ /* 0x000fe400078e00ff */
[----:B------:R-:W-:-:S06]  /*1100*/  IMAD.MOV.U32 R22, RZ, RZ, R34 ;  /* 0x000000ffff167224 */ /* 0x000fcc00078e0022 */
[----:B------:R-:W-:-:S10]  /*1110*/  DADD R22, R20, R22 ;  /* 0x0000000014167229 */ /* 0x000fd40000000016 */
[----:B------:R-:W-:-:S07]  /*1120*/  MOV R7, R23 ;  /* 0x0000001700077202 */ /* 0x000fce0000000f00 */
[----:B------:R-:W-:Y:S05]  /*1130*/  WARPSYNC.COLLECTIVE R10, `(.L_x_430) ;  /* 0x000000000a087348 */ /* 0x000fea0003c00000 */
[----:B------:R0:W1:Y:S02]  /*1140*/  SHFL.BFLY P6, R34, R7, R8, R9 ;  /* 0x0c00000807227389 */ /* 0x00006400000c0009 */
[----:B01----:R-:W-:Y:S05]  /*1150*/  ENDCOLLECTIVE ;  /* 0x000000000000791b */ /* 0x003fea0003800000 */
.L_x_430:
[----:B------:R-:W-:Y:S01]  /*1160*/  MOV R7, R22 ;  /* 0x0000001600077202 */ /* 0x000fe20000000f00 */
[----:B------:R-:W-:-:S07]  /*1170*/  IMAD.MOV.U32 R25, RZ, RZ, R34 ;  /* 0x000000ffff197224 */ /* 0x000fce00078e0022 */
[----:B------:R-:W-:Y:S05]  /*1180*/  WARPSYNC.COLLECTIVE R10, `(.L_x_431) ;  /* 0x000000000a087348 */ /* 0x000fea0003c00000 */
[----:B------:R0:W1:Y:S02]  /*1190*/  SHFL.BFLY P6, R34, R7, R8, R9 ;  /* 0x0c00000807227389 */ /* 0x00006400000c0009 */
[----:B01----:R-:W-:Y:S05]  /*11a0*/  ENDCOLLECTIVE ;  /* 0x000000000000791b */ /* 0x003fea0003800000 */
.L_x_431:
[----:B------:R-:W-:Y:S01]  /*11b0*/  MOV R8, 0x4 ;  /* 0x0000000400087802 */ /* 0x000fe20000000f00 */
[----:B------:R-:W-:-:S06]  /*11c0*/  IMAD.MOV.U32 R24, RZ, RZ, R34 ;  /* 0x000000ffff187224 */ /* 0x000fcc00078e0022 */
[----:B------:R-:W-:-:S10]  /*11d0*/  DADD R24, R22, R24 ;  /* 0x0000000016187229 */ /* 0x000fd40000000018 */
[----:B------:R-:W-:-:S07]  /*11e0*/  IMAD.MOV.U32 R7, RZ, RZ, R25 ;  /* 0x000000ffff077224 */ /* 0x000fce00078e0019 */
[----:B------:R-:W-:Y:S05]  /*11f0*/  WARPSYNC.COLLECTIVE R10, `(.L_x_432) ;  /* 0x000000000a087348 */ /* 0x000fea0003c00000 */
[----:B------:R0:W1:Y:S02]  /*1200*/  SHFL.BFLY P6, R34, R7, R8, R9 ;  /* 0x0c00000807227389 */ /* 0x00006400000c0009 */
[----:B01----:R-:W-:Y:S05]  /*1210*/  ENDCOLLECTIVE ;  /* 0x000000000000791b */ /* 0x003fea0003800000 */
.L_x_432:
[----:B------:R-:W-:Y:S01]  /*1220*/  MOV R7, R24 ;  /* 0x0000001800077202 */ /* 0x000fe20000000f00 */
[----:B------:R-:W-:-:S07]  /*1230*/  IMAD.MOV.U32 R27, RZ, RZ, R34 ;  /* 0x000000ffff1b7224 */ /* 0x000fce00078e0022 */
[----:B------:R-:W-:Y:S05]  /*1240*/  WARPSYNC.COLLECTIVE R10, `(.L_x_433) ;  /* 0x000000000a087348 */ /* 0x000fea0003c00000 */
[----:B------:R0:W1:Y:S02]  /*1250*/  SHFL.BFLY P6, R34, R7, R8, R9 ;  /* 0x0c00000807227389 */ /* 0x00006400000c0009 */
[----:B01----:R-:W-:Y:S05]  /*1260*/  ENDCOLLECTIVE ;  /* 0x000000000000791b */ /* 0x003fea0003800000 */
.L_x_433:
[----:B------:R-:W-:Y:S02]  /*1270*/  IMAD.MOV.U32 R8, RZ, RZ, 0x2 ;  /* 0x00000002ff087424 */ /* 0x000fe400078e00ff */
[----:B------:R-:W-:-:S06]  /*1280*/  IMAD.MOV.U32 R26, RZ, RZ, R34 ;  /* 0x000000ffff1a7224 */ /* 0x000fcc00078e0022 */
[----:B------:R-:W-:-:S10]  /*1290*/  DADD R26, R24, R26 ;  /* 0x00000000181a7229 */ /* 0x000fd4000000001a */
[----:B------:R-:W-:-:S07]  /*12a0*/  MOV R7, R27 ;  /* 0x0000001b00077202 */ /* 0x000fce0000000f00 */
[----:B------:R-:W-:Y:S05]  /*12b0*/  WARPSYNC.COLLECTIVE R10, `(.L_x_434) ;  /* 0x000000000a087348 */ /* 0x000fea0003c00000 */
[----:B------:R0:W1:Y:S02]  /*12c0*/  SHFL.BFLY P6, R34, R7, R8, R9 ;  /* 0x0c00000807227389 */ /* 0x00006400000c0009 */
[----:B01----:R-:W-:Y:S05]  /*12d0*/  ENDCOLLECTIVE ;  /* 0x000000000000791b */ /* 0x003fea0003800000 */
.L_x_434:
[----:B------:R-:W-:Y:S01]  /*12e0*/  IMAD.MOV.U32 R7, RZ, RZ, R26 ;  /* 0x000000ffff077224 */ /* 0x000fe200078e001a */
[----:B------:R-:W-:-:S07]  /*12f0*/  MOV R21, R34 ;  /* 0x0000002200157202 */ /* 0x000fce0000000f00 */
[----:B------:R-:W-:Y:S05]  /*1300*/  WARPSYNC.COLLECTIVE R10, `(.L_x_435) ;  /* 0x000000000a087348 */ /* 0x000fea0003c00000 */
[----:B------:R0:W1:Y:S02]  /*1310*/  SHFL.BFLY P6, R34, R7, R8, R9 ;  /* 0x0c00000807227389 */ /* 0x00006400000c0009 */
[----:B01----:R-:W-:Y:S05]  /*1320*/  ENDCOLLECTIVE ;  /* 0x000000000000791b */ /* 0x003fea0003800000 */
.L_x_435:
[----:B------:R-:W-:Y:S02]  /*1330*/  MOV R8, 0x1 ;  /* 0x0000000100087802 */ /* 0x000fe40000000f00 */
[----:B------:R-:W-:-:S06]  /*1340*/  MOV R20, R34 ;  /* 0x0000002200147202 */ /* 0x000fcc0000000f00 */
[----:B------:R-:W-:-:S10]  /*1350*/  DADD R20, R26, R20 ;  /* 0x000000001a147229 */ /* 0x000fd40000000014 */
[----:B------:R-:W-:-:S07]  /*1360*/  IMAD.MOV.U32 R7, RZ, RZ, R21 ;  /* 0x000000ffff077224 */ /* 0x000fce00078e0015 */
[----:B------:R-:W-:Y:S05]  /*1370*/  WARPSYNC.COLLECTIVE R10, `(.L_x_436) ;  /* 0x000000000a087348 */ /* 0x000fea0003c00000 */
[----:B------:R0:W1:Y:S02]  /*1380*/  SHFL.BFLY P6, R34, R7, R8, R9 ;  /* 0x0c00000807227389 */ /* 0x00006400000c0009 */
[----:B01----:R-:W-:Y:S05]  /*1390*/  ENDCOLLECTIVE ;  /* 0x000000000000791b */ /* 0x003fea0003800000 */
.L_x_436:
[----:B------:R-:W-:Y:S01]  /*13a0*/  MOV R7, R20 ;  /* 0x0000001400077202 */ /* 0x000fe20000000f00 */
[----:B------:R-:W-:-:S07]  /*13b0*/  IMAD.MOV.U32 R4, RZ, RZ, R34 ;  /* 0x000000ffff047224 */ /* 0x000fce00078e0022 */
[----:B------:R-:W-:Y:S05]  /*13c0*/  WARPSYNC.COLLECTIVE R10, `(.L_x_437) ;  /* 0x000000000a087348 */ /* 0x000fea0003c00000 */
[----:B------:R0:W1:Y:S02]  /*13d0*/  SHFL.BFLY P6, R34, R7, R8, R9 ;  /* 0x0c00000807227389 */ /* 0x00006400000c0009 */
[----:B01----:R-:W-:Y:S05]  /*13e0*/  ENDCOLLECTIVE ;  /* 0x000000000000791b */ /* 0x003fea0003800000 */
.L_x_437:
[----:B------:R-:W-:Y:S05]  /*13f0*/  BRA `(.L_x_438) ;  /* 0xfffffff000407947 */ /* 0x000fea000383ffff */
.L_x_424:
[----:B-1----:R-:W-:Y:S01]  /*1400*/  IMAD.MOV.U32 R7, RZ, RZ, R15 ;  /* 0x000000ffff077224 */ /* 0x002fe200078e000f */
[----:B0-----:R-:W-:Y:S01]  /*1410*/  MOV R8, 0x10 ;  /* 0x0000001000087802 */ /* 0x001fe20000000f00 */
[----:B------:R-:W-:Y:S01]  /*1420*/  IMAD.MOV.U32 R9, RZ, RZ, 0x1f ;  /* 0x0000001fff097424 */ /* 0x000fe200078e00ff */
[----:B------:R-:W-:-:S07]  /*1430*/  MOV R10, 0xffffffff ;  /* 0xffffffff000a7802 */ /* 0x000fce0000000f00 */
[----:B---3--:R-:W-:Y:S05]  /*1440*/  WARPSYNC.COLLECTIVE R10, `(.L_x_439) ;  /* 0x000000000a087348 */ /* 0x008fea0003c00000 */
[----:B------:R0:W1:Y:S02]  /*1450*/  SHFL.BFLY P6, R34, R7, R8, R9 ;  /* 0x0c00000807227389 */ /* 0x00006400000c0009 */
[----:B01-3--:R-:W-:Y:S05]  /*1460*/  ENDCOLLECTIVE ;  /* 0x000000000000791b */ /* 0x00bfea0003800000 */
.L_x_439:
[----:B------:R-:W-:Y:S01]  /*1470*/  MOV R7, R14 ;  /* 0x0000000e00077202 */ /* 0x000fe20000000f00 */
[----:B------:R-:W-:-:S07]  /*1480*/  IMAD.MOV.U32 R31, RZ, RZ, R34 ;  /* 0x000000ffff1f7224 */ /* 0x000fce00078e0022 */
[----:B------:R-:W-:Y:S05]  /*1490*/  WARPSYNC.COLLECTIVE R10, `(.L_x_440) ;  /* 0x000000000a087348 */ /* 0x000fea0003c00000 */
[----:B------:R0:W1:Y:S02]  /*14a0*/  SHFL.BFLY P6, R34, R7, R8, R9 ;  /* 0x0c00000807227389 */ /* 0x00006400000c0009 */
[----:B01----:R-:W-:Y:S05]  /*14b0*/  ENDCOLLECTIVE ;  /* 0x000000000000791b */ /* 0x003fea0003800000 */
.L_x_440:
[----:B------:R-:W-:Y:S02]  /*14c0*/  IMAD.MOV.U32 R8, RZ, RZ, 0x8 ;  /* 0x00000008ff087424 */ /* 0x000fe400078e00ff */
[----:B------:R-:W-:-:S06]  /*14d0*/  IMAD.MOV.U32 R30, RZ, RZ, R34 ;  /* 0x000000ffff1e7224 */ /* 0x000fcc00078e0022 */
[----:B------:R-:W-:-:S10]  /*14e0*/  DADD R30, R14, R30 ;  /* 0x000000000e1e7229 */ /* 0x000fd4000000001e */
[----:B------:R-:W-:-:S07]  /*14f0*/  MOV R7, R31 ;  /* 0x0000001f00077202 */ /* 0x000fce0000000f00 */
[----:B------:R-:W-:Y:S05]  /*1500*/  WARPSYNC.COLLECTIVE R10, `(.L_x_441) ;  /* 0x000000000a087348 */ /* 0x000fea0003c00000 */
[----:B------:R0:W1:Y:S02]  /*1510*/  SHFL.BFLY P6, R34, R7, R8, R9 ;  /* 0x0c00000807227389 */ /* 0x00006400000c0009 */
[----:B01----:R-:W-:Y:S05]  /*1520*/  ENDCOLLECTIVE ;  /* 0x000000000000791b */ /* 0x003fea0003800000 */
.L_x_441:
[----:B------:R-:W-:Y:S01]  /*1530*/  IMAD.MOV.U32 R7, RZ, RZ, R30 ;  /* 0x000000ffff077224 */ /* 0x000fe200078e001e */
[----:B------:R-:W-:-:S07]  /*1540*/  MOV R29, R34 ;  /* 0x00000022001d7202 */ /* 0x000fce0000000f00 */
[----:B------:R-:W-:Y:S05]  /*1550*/  WARPSYNC.COLLECTIVE R10, `(.L_x_442) ;  /* 0x000000000a087348 */ /* 0x000fea0003c00000 */
[----:B------:R0:W1:Y:S02]  /*1560*/  SHFL.BFLY P6, R34, R7, R8, R9 ;  /* 0x0c00000807227389 */ /* 0x00006400000c0009 */
[----:B01----:R-:W-:Y:S05]  /*1570*/  ENDCOLLECTIVE ;  /* 0x000000000000791b */ /* 0x003fea0003800000 */
.L_x_442:
[----:B------:R-:W-:Y:S02]  /*1580*/  MOV R8, 0x4 ;  /* 0x0000000400087802 */ /* 0x000fe40000000f00 */
[----:B------:R-:W-:-:S06]  /*1590*/  MOV R28, R34 ;  /* 0x00000022001c7202 */ /* 0x000fcc0000000f00 */
[----:B------:R-:W-:-:S10]  /*15a0*/  DADD R28, R30, R28 ;  /* 0x000000001e1c7229 */ /* 0x000fd4000000001c */
[----:B------:R-:W-:-:S07]  /*15b0*/  IMAD.MOV.U32 R7, RZ, RZ, R29 ;  /* 0x000000ffff077224 */ /* 0x000fce00078e001d */
[----:B------:R-:W-:Y:S05]  /*15c0*/  WARPSYNC.COLLECTIVE R10, `(.L_x_443) ;  /* 0x000000000a087348 */ /* 0x000fea0003c00000 */
[----:B------:R0:W1:Y:S02]  /*15d0*/  SHFL.BFLY P6, R34, R7, R8, R9 ;  /* 0x0c00000807227389 */ /* 0x00006400000c0009 */
[----:B01----:R-:W-:Y:S05]  /*15e0*/  ENDCOLLECTIVE ;  /* 0x000000000000791b */ /* 0x003fea0003800000 */
.L_x_443:
[----:B------:R-:W-:Y:S01]  /*15f0*/  MOV R7, R28 ;  /* 0x0000001c00077202 */ /* 0x000fe20000000f00 */
[----:B------:R-:W-:-:S07]  /*1600*/  IMAD.MOV.U32 R27, RZ, RZ, R34 ;  /* 0x000000ffff1b7224 */ /* 0x000fce00078e0022 */
[----:B------:R-:W-:Y:S05]  /*1610*/  WARPSYNC.COLLECTIVE R10, `(.L_x_444) ;  /* 0x000000000a087348 */ /* 0x000fea0003c00000 */
[----:B------:R0:W1:Y:S02]  /*1620*/  SHFL.BFLY P6, R34, R7, R8, R9 ;  /* 0x0c00000807227389 */ /* 0x00006400000c0009 */
[----:B01----:R-:W-:Y:S05]  /*1630*/  ENDCOLLECTIVE ;  /* 0x000000000000791b */ /* 0x003fea0003800000 */
.L_x_444:
[----:B------:R-:W-:Y:S02]  /*1640*/  IMAD.MOV.U32 R8, RZ, RZ, 0x2 ;  /* 0x00000002ff087424 */ /* 0x000fe400078e00ff */
[----:B------:R-:W-:-:S06]  /*1650*/  IMAD.MOV.U32 R26, RZ, RZ, R34 ;  /* 0x000000ffff1a7224 */ /* 0x000fcc00078e0022 */
[----:B------:R-:W-:-:S10]  /*1660*/  DADD R26, R28, R26 ;  /* 0x000000001c1a7229 */ /* 0x000fd4000000001a */
[----:B------:R-:W-:-:S07]  /*1670*/  MOV R7, R27 ;  /* 0x0000001b00077202 */ /* 0x000fce0000000f00 */
[----:B------:R-:W-:Y:S05]  /*1680*/  WARPSYNC.COLLECTIVE R10, `(.L_x_445) ;  /* 0x000000000a087348 */ /* 0x000fea0003c00000 */
[----:B------:R0:W1:Y:S02]  /*1690*/  SHFL.BFLY P6, R34, R7, R8, R9 ;  /* 0x0c00000807227389 */ /* 0x00006400000c0009 */
[----:B01----:R-:W-:Y:S05]  /*16a0*/  ENDCOLLECTIVE ;  /* 0x000000000000791b */ /* 0x003fea0003800000 */
.L_x_445:
[----:B------:R-:W-:Y:S01]  /*16b0*/  IMAD.MOV.U32 R7, RZ, RZ, R26 ;  /* 0x000000ffff077224 */ /* 0x000fe200078e001a */
[----:B------:R-:W-:-:S07]  /*16c0*/  MOV R15, R34 ;  /* 0x00000022000f7202 */ /* 0x000fce0000000f00 */
[----:B------:R-:W-:Y:S05]  /*16d0*/  WARPSYNC.COLLECTIVE R10, `(.L_x_446) ;  /* 0x000000000a087348 */ /* 0x000fea0003c00000 */
[----:B------:R0:W1:Y:S02]  /*16e0*/  SHFL.BFLY P6, R34, R7, R8, R9 ;  /* 0x0c00000807227389 */ /* 0x00006400000c0009 */
[----:B01----:R-:W-:Y:S05]  /*16f0*/  ENDCOLLECTIVE ;  /* 0x000000000000791b */ /* 0x003fea0003800000 */
.L_x_446:
[----:B------:R-:W-:Y:S02]  /*1700*/  MOV R8, 0x1 ;  /* 0x0000000100087802 */ /* 0x000fe40000000f00 */
[----:B------:R-:W-:-:S06]  /*1710*/  MOV R14, R34 ;  /* 0x00000022000e7202 */ /* 0x000fcc0000000f00 */
[----:B------:R-:W-:-:S10]  /*1720*/  DADD R14, R26, R14 ;  /* 0x000000001a0e7229 */ /* 0x000fd4000000000e */
[----:B------:R-:W-:-:S07]  /*1730*/  IMAD.MOV.U32 R7, RZ, RZ, R15 ;  /* 0x000000ffff077224 */ /* 0x000fce00078e000f */
[----:B------:R-:W-:Y:S05]  /*1740*/  WARPSYNC.COLLECTIVE R10, `(.L_x_447) ;  /* 0x000000000a087348 */ /* 0x000fea0003c00000 */
[----:B------:R0:W1:Y:S02]  /*1750*/  SHFL.BFLY P6, R34, R7, R8, R9 ;  /* 0x0c00000807227389 */ /* 0x00006400000c0009 */
[----:B01----:R-:W-:Y:S05]  /*1760*/  ENDCOLLECTIVE ;  /* 0x000000000000791b */ /* 0x003fea0003800000 */
.L_x_447:
[----:B------:R-:W-:Y:S01]  /*1770*/  MOV R7, R14 ;  /* 0x0000000e00077202 */ /* 0x000fe20000000f00 */
[----:B------:R-:W-:-:S07]  /*1780*/  IMAD.MOV.U32 R30, RZ, RZ, R34 ;  /* 0x000000ffff1e7224 */ /* 0x000fce00078e0022 */
[----:B------:R-:W-:Y:S05]  /*1790*/  WARPSYNC.COLLECTIVE R10, `(.L_x_448) ;  /* 0x000000000a087348 */ /* 0x000fea0003c00000 */
[----:B------:R0:W1:Y:S02]  /*17a0*/  SHFL.BFLY P6, R34, R7, R8, R9 ;  /* 0x0c00000807227389 */ /* 0x00006400000c0009 */
[----:B01----:R-:W-:Y:S05]  /*17b0*/  ENDCOLLECTIVE ;  /* 0x000000000000791b */ /* 0x003fea0003800000 */
.L_x_448:
[----:B------:R-:W-:Y:S05]  /*17c0*/  BRA `(.L_x_449) ;  /* 0xfffffff0009c7947 */ /* 0x000fea000383ffff */
.L_x_426:
[----:B-1----:R-:W-:Y:S01]  /*17d0*/  IMAD.MOV.U32 R7, RZ, RZ, R25 ;  /* 0x000000ffff077224 */ /* 0x002fe200078e0019 */
[----:B0-----:R-:W-:Y:S01]  /*17e0*/  MOV R8, 0x10 ;  /* 0x0000001000087802 */ /* 0x001fe20000000f00 */
[----:B------:R-:W-:Y:S01]  /*17f0*/  IMAD.MOV.U32 R9, RZ, RZ, 0x1f ;  /* 0x0000001fff097424 */ /* 0x000fe200078e00ff */
[----:B------:R-:W-:-:S07]  /*1800*/  MOV R10, 0xffffffff ;  /* 0xffffffff000a7802 */ /* 0x000fce0000000f00 */
[----:B---3--:R-:W-:Y:S05]  /*1810*/  WARPSYNC.COLLECTIVE R10, `(.L_x_450) ;  /* 0x000000000a087348 */ /* 0x008fea0003c00000 */
[----:B------:R0:W1:Y:S02]  /*1820*/  SHFL.BFLY P6, R34, R7, R8, R9 ;  /* 0x0c00000807227389 */ /* 0x00006400000c0009 */
[----:B01-3--:R-:W-:Y:S05]  /*1830*/  ENDCOLLECTIVE ;  /* 0x000000000000791b */ /* 0x00bfea0003800000 */
.L_x_450:
[----:B------:R-:W-:Y:S01]  /*1840*/  MOV R7, R24 ;  /* 0x0000001800077202 */ /* 0x000fe20000000f00 */
[----:B------:R-:W-:-:S07]  /*1850*/  IMAD.MOV.U32 R27, RZ, RZ, R34 ;  /* 0x000000ffff1b7224 */ /* 0x000fce00078e0022 */
[----:B------:R-:W-:Y:S05]  /*1860*/  WARPSYNC.COLLECTIVE R10, `(.L_x_451) ;  /* 0x000000000a087348 */ /* 0x000fea0003c00000 */
[----:B------:R0:W1:Y:S02]  /*1870*/  SHFL.BFLY P6, R34, R7, R8, R9 ;  /* 0x0c00000807227389 */ /* 0x00006400000c0009 */
[----:B01----:R-:W-:Y:S05]  /*1880*/  ENDCOLLECTIVE ;  /* 0x000000000000791b */ /* 0x003fea0003800000 */
.L_x_451:
[----:B------:R-:W-:Y:S02]  /*1890*/  IMAD.MOV.U32 R8, RZ, RZ, 0x8 ;  /* 0x00000008ff087424 */ /* 0x000fe400078e00ff */
[----:B------:R-:W-:-:S06]  /*18a0*/  IMAD.MOV.U32 R26, RZ, RZ, R34 ;  /* 0x000000ffff1a7224 */ /* 0x000fcc00078e0022 */
[----:B------:R-:W-:-:S10]  /*18b0*/  DADD R26, R24, R26 ;  /* 0x00000000181a7229 */ /* 0x000fd4000000001a */
[----:B------:R-:W-:-:S07]  /*18c0*/  MOV R7, R27 ;  /* 0x0000001b00077202 */ /* 0x000fce0000000f00 */
[----:B------:R-:W-:Y:S05]  /*18d0*/  WARPSYNC.COLLECTIVE R10, `(.L_x_452) ;  /* 0x000000000a087348 */ /* 0x000fea0003c00000 */
[----:B------:R0:W1:Y:S02]  /*18e0*/  SHFL.BFLY P6, R34, R7, R8, R9 ;  /* 0x0c00000807227389 */ /* 0x00006400000c0009 */
[----:B01----:R-:W-:Y:S05]  /*18f0*/  ENDCOLLECTIVE ;  /* 0x000000000000791b */ /* 0x003fea0003800000 */
.L_x_452:
[----:B------:R-:W-:Y:S01]  /*1900*/  IMAD.MOV.U32 R7, RZ, RZ, R26 ;  /* 0x000000ffff077224 */ /* 0x000fe200078e001a */
[----:B------:R-:W-:-:S07]  /*1910*/  MOV R29, R34 ;  /* 0x00000022001d7202 */ /* 0x000fce0000000f00 */
[----:B------:R-:W-:Y:S05]  /*1920*/  WARPSYNC.COLLECTIVE R10, `(.L_x_453) ;  /* 0x000000000a087348 */ /* 0x000fea0003c00000 */
[----:B------:R0:W1:Y:S02]  /*1930*/  SHFL.BFLY P6, R34, R7, R8, R9 ;  /* 0x0c00000807227389 */ /* 0x00006400000c0009 */
[----:B01----:R-:W-:Y:S05]  /*1940*/  ENDCOLLECTIVE ;  /* 0x000000000000791b */ /* 0x003fea0003800000 */
.L_x_453:
[----:B------:R-:W-:Y:S02]  /*1950*/  MOV R8, 0x4 ;  /* 0x0000000400087802 */ /* 0x000fe40000000f00 */
[----:B------:R-:W-:-:S06]  /*1960*/  MOV R28, R34 ;  /* 0x00000022001c7202 */ /* 0x000fcc0000000f00 */
[----:B------:R-:W-:-:S10]  /*1970*/  DADD R28, R26, R28 ;  /* 0x000000001a1c7229 */ /* 0x000fd4000000001c */
[----:B------:R-:W-:-:S07]  /*1980*/  IMAD.MOV.U32 R7, RZ, RZ, R29 ;  /* 0x000000ffff077224 */ /* 0x000fce00078e001d */
[----:B------:R-:W-:Y:S05]  /*1990*/  WARPSYNC.COLLECTIVE R10, `(.L_x_454) ;  /* 0x000000000a087348 */ /* 0x000fea0003c00000 */
[----:B------:R0:W1:Y:S02]  /*19a0*/  SHFL.BFLY P6, R34, R7, R8, R9 ;  /* 0x0c00000807227389 */ /* 0x00006400000c0009 */
[----:B01----:R-:W-:Y:S05]  /*19b0*/  ENDCOLLECTIVE ;  /* 0x000000000000791b */ /* 0x003fea0003800000 */
.L_x_454:
[----:B------:R-:W-:Y:S01]  /*19c0*/  MOV R7, R28 ;  /* 0x0000001c00077202 */ /* 0x000fe20000000f00 */
[----:B------:R-:W-:-:S07]  /*19d0*/  IMAD.MOV.U32 R31, RZ, RZ, R34 ;  /* 0x000000ffff1f7224 */ /* 0x000fce00078e0022 */
[----:B------:R-:W-:Y:S05]  /*19e0*/  WARPSYNC.COLLECTIVE R10, `(.L_x_455) ;  /* 0x000000000a087348 */ /* 0x000fea0003c00000 */
[----:B------:R0:W1:Y:S02]  /*19f0*/  SHFL.BFLY P6, R34, R7, R8, R9 ;  /* 0x0c00000807227389 */ /* 0x00006400000c0009 */
[----:B01----:R-:W-:Y:S05]  /*1a00*/  ENDCOLLECTIVE ;  /* 0x000000000000791b */ /* 0x003fea0003800000 */
.L_x_455:
[----:B------:R-:W-:Y:S02]  /*1a10*/  IMAD.MOV.U32 R8, RZ, RZ, 0x2 ;  /* 0x00000002ff087424 */ /* 0x000fe400078e00ff */
[----:B------:R-:W-:-:S06]  /*1a20*/  IMAD.MOV.U32 R30, RZ, RZ, R34 ;  /* 0x000000ffff1e7224 */ /* 0x000fcc00078e0022 */
[----:B------:R-:W-:-:S10]  /*1a30*/  DADD R30, R28, R30 ;  /* 0x000000001c1e7229 */ /* 0x000fd4000000001e */
[----:B------:R-:W-:-:S07]  /*1a40*/  MOV R7, R31 ;  /* 0x0000001f00077202 */ /* 0x000fce0000000f00 */
[----:B------:R-:W-:Y:S05]  /*1a50*/  WARPSYNC.COLLECTIVE R10, `(.L_x_456) ;  /* 0x000000000a087348 */ /* 0x000fea0003c00000 */
[----:B------:R0:W1:Y:S02]  /*1a60*/  SHFL.BFLY P6, R34, R7, R8, R9 ;  /* 0x0c00000807227389 */ /* 0x00006400000c0009 */
[----:B01----:R-:W-:Y:S05]  /*1a70*/  ENDCOLLECTIVE ;  /* 0x000000000000791b */ /* 0x003fea0003800000 */
.L_x_456:
[----:B------:R-:W-:Y:S01]  /*1a80*/  IMAD.MOV.U32 R7, RZ, RZ, R30 ;  /* 0x000000ffff077224 */ /* 0x000fe200078e001e */
[----:B------:R-:W-:-:S07]  /*1a90*/  MOV R25, R34 ;  /* 0x0000002200197202 */ /* 0x000fce0000000f00 */
[----:B------:R-:W-:Y:S05]  /*1aa0*/  WARPSYNC.COLLECTIVE R10, `(.L_x_457) ;  /* 0x000000000a087348 */ /* 0x000fea0003c00000 */
[----:B------:R0:W1:Y:S02]  /*1ab0*/  SHFL.BFLY P6, R34, R7, R8, R9 ;  /* 0x0c00000807227389 */ /* 0x00006400000c0009 */
[----:B01----:R-:W-:Y:S05]  /*1ac0*/  ENDCOLLECTIVE ;  /* 0x000000000000791b */ /* 0x003fea0003800000 */
.L_x_457:
[----:B------:R-:W-:Y:S02]  /*1ad0*/  MOV R8, 0x1 ;  /* 0x0000000100087802 */ /* 0x000fe40000000f00 */
[----:B------:R-:W-:-:S06]  /*1ae0*/  MOV R24, R34 ;  /* 0x0000002200187202 */ /* 0x000fcc0000000f00 */
[----:B------:R-:W-:-:S10]  /*1af0*/  DADD R24, R30, R24 ;  /* 0x000000001e187229 */ /* 0x000fd40000000018 */
[----:B------:R-:W-:-:S07]  /*1b00*/  IMAD.MOV.U32 R7, RZ, RZ, R25 ;  /* 0x000000ffff077224 */ /* 0x000fce00078e0019 */
[----:B------:R-:W-:Y:S05]  /*1b10*/  WARPSYNC.COLLECTIVE R10, `(.L_x_458) ;  /* 0x000000000a087348 */ /* 0x000fea0003c00000 */
[----:B------:R0:W1:Y:S02]  /*1b20*/  SHFL.BFLY P6, R34, R7, R8, R9 ;  /* 0x0c00000807227389 */ /* 0x00006400000c0009 */
[----:B01----:R-:W-:Y:S05]  /*1b30*/  ENDCOLLECTIVE ;  /* 0x000000000000791b */ /* 0x003fea0003800000 */
.L_x_458:
[----:B------:R-:W-:Y:S01]  /*1b40*/  MOV R7, R24 ;  /* 0x0000001800077202 */ /* 0x000fe20000000f00 */
[----:B------:R-:W-:-:S07]  /*1b50*/  IMAD.MOV.U32 R26, RZ, RZ, R34 ;  /* 0x000000ffff1a7224 */ /* 0x000fce00078e0022 */
[----:B------:R-:W-:Y:S05]  /*1b60*/  WARPSYNC.COLLECTIVE R10, `(.L_x_459) ;  /* 0x000000000a087348 */ /* 0x000fea0003c00000 */
[----:B------:R0:W1:Y:S02]  /*1b70*/  SHFL.BFLY P6, R34, R7, R8, R9 ;  /* 0x0c00000807227389 */ /* 0x00006400000c0009 */
[----:B01----:R-:W-:Y:S05]  /*1b80*/  ENDCOLLECTIVE ;  /* 0x000000000000791b */ /* 0x003fea0003800000 */
.L_x_459:
[----:B------:R-:W-:Y:S05]  /*1b90*/  BRA `(.L_x_460) ;  /* 0xfffffff000ac7947 */ /* 0x000fea000383ffff */
.L_x_461:
        /* <DEDUP_REMOVED lines=14> */
.L_x_524:


//--------------------- .text._Z33compute_hh_trafo_cuda_kernel_realIdLj1024EEvPT_PKS0_S3_iii --------------------------
	.section	.text._Z33compute_hh_trafo_cuda_kernel_realIdLj1024EEvPT_PKS0_S3_iii,"ax",@progbits
	.align	128
        .global         _Z33compute_hh_trafo_cuda_kernel_realIdLj1024EEvPT_PKS0_S3_iii
        .type           _Z33compute_hh_trafo_cuda_kernel_realIdLj1024EEvPT_PKS0_S3_iii,@function
        .size           _Z33compute_hh_trafo_cuda_kernel_realIdLj1024EEvPT_PKS0_S3_iii,(.L_x_525 - _Z33compute_hh_trafo_cuda_kernel_realIdLj1024EEvPT_PKS0_S3_iii)
        .other          _Z33compute_hh_trafo_cuda_kernel_realIdLj1024EEvPT_PKS0_S3_iii,@"STO_CUDA_ENTRY STV_DEFAULT"
_Z33compute_hh_trafo_cuda_kernel_realIdLj1024EEvPT_PKS0_S3_iii:
.text._Z33compute_hh_trafo_cuda_kernel_realIdLj1024EEvPT_PKS0_S3_iii:
        /* <DEDUP_REMOVED lines=86> */
.L_x_480:
[----:B0--3--:R-:W-:Y:S02]  /*0560*/  IMAD.MOV.U32 R8, RZ, RZ, R34 ;  /* 0x000000ffff087224 */ /* 0x009fe400078e0022 */
[----:B--2---:R-:W-:-:S06]  /*0570*/  IMAD.MOV.U32 R9, RZ, RZ, R4 ;  /* 0x000000ffff097224 */ /* 0x004fcc00078e0004 */
[----:B------:R-:W-:-:S07]  /*0580*/  DADD R8, R20, R8 ;  /* 0x0000000014087229 */ /* 0x000fce0000000008 */
[----:B------:R2:W-:Y:S04]  /*0590*/  STS.64 [R6], R8 ;  /* 0x0000000806007388 */ /* 0x0005e80000000a00 */
.L_x_463:
[----:B------:R-:W-:Y:S05]  /*05a0*/  WARPSYNC.ALL ;  /* 0x0000000000007948 */ /* 0x000fea0003800000 */
[----:B------:R-:W-:Y:S01]  /*05b0*/  ISETP.NE.AND P0, PT, R3, UR5, PT ;  /* 0x0000000503007c0c */ /* 0x000fe2000bf05270 */
[----:B01----:R-:W0:Y:S08]  /*05c0*/  LDC.64 R20, c[0x0][0x390] ;  /* 0x0000e400ff147b82 */ /* 0x003e300000000a00 */
[----:B------:R-:W-:Y:S01]  /*05d0*/  BAR.SYNC.DEFER_BLOCKING 0x0 ;  /* 0x0000000000007b1d */ /* 0x000fe20000010000 */
[----:B0-----:R-:W-:-:S05]  /*05e0*/  IMAD.WIDE.U32 R20, R18, 0x8, R20 ;  /* 0x0000000812147825 */ /* 0x001fca00078e0014 */
[----:B--2---:R-:W0:Y:S04]  /*05f0*/  LDS.64 R8, [UR7+0x2008] ;  /* 0x00200807ff087984 */ /* 0x004e280008000a00 */
        /* <DEDUP_REMOVED lines=10> */
.L_x_462:
        /* <DEDUP_REMOVED lines=11> */
.L_x_469:
        /* <DEDUP_REMOVED lines=12> */
[----:B--2---:R0:W-:Y:S04]  /*0810*/  @!P5 STS.64 [R7], R26 ;  /* 0x0000001a0700d388 */ /* 0x0041e80000000a00 */
[----:B------:R-:W4:Y:S01]  /*0820*/  LDS.64 R16, [R0] ;  /* 0x0000000000107984 */ /* 0x000f220000000a00 */
[----:B0-----:R-:W-:Y:S01]  /*0830*/  P2R R7, PR, RZ, 0x1 ;  /* 0x00000001ff077803 */ /* 0x001fe20000000000 */
        /* <DEDUP_REMOVED lines=45> */
.L_x_491:
[----:B0---4-:R-:W-:Y:S01]  /*0b10*/  MOV R8, R34 ;  /* 0x0000002200087202 */ /* 0x011fe20000000f00 */
[----:B--2---:R-:W-:-:S06]  /*0b20*/  IMAD.MOV.U32 R9, RZ, RZ, R30 ;  /* 0x000000ffff097224 */ /* 0x004fcc00078e001e */
[----:B------:R-:W-:-:S07]  /*0b30*/  DADD R8, R14, R8 ;  /* 0x000000000e087229 */ /* 0x000fce0000000008 */
[----:B------:R2:W-:Y:S04]  /*0b40*/  STS.64 [R6], R8 ;  /* 0x0000000806007388 */ /* 0x0005e80000000a00 */
.L_x_465:
[----:B------:R-:W-:Y:S05]  /*0b50*/  WARPSYNC.ALL ;  /* 0x0000000000007948 */ /* 0x000fea0003800000 */
[----:B------:R-:W-:Y:S01]  /*0b60*/  ISETP.NE.AND P0, PT, R3, UR5, PT ;  /* 0x0000000503007c0c */ /* 0x000fe2000bf05270 */
[----:B0-2---:R-:W2:Y:S01]  /*0b70*/  LDG.E.64.CONSTANT R8, desc[UR8][R32.64] ;  /* 0x0000000820087981 */ /* 0x005ea2000c1e9b00 */
[----:B------:R-:W0:Y:S01]  /*0b80*/  S2UR UR6, SR_CgaCtaId ;  /* 0x00000000000679c3 */ /* 0x000e220000008800 */
[----:B------:R-:W-:-:S07]  /*0b90*/  UMOV UR4, 0x400 ;  /* 0x0000040000047882 */ /* 0x000fce0000000000 */
[----:B------:R-:W-:Y:S01]  /*0ba0*/  BAR.SYNC.DEFER_BLOCKING 0x0 ;  /* 0x0000000000007b1d */ /* 0x000fe20000010000 */
[----:B------:R-:W-:Y:S01]  /*0bb0*/  ISETP.NE.AND P5, PT, R11, RZ, P0 ;  /* 0x000000ff0b00720c */ /* 0x000fe200007a5270 */
[----:B0-----:R-:W-:-:S09]  /*0bc0*/  ULEA UR4, UR6, UR4, 0x18 ;  /* 0x0000000406047291 */ /* 0x001fd2000f8ec0ff */
[----:B-1----:R-:W2:Y:S02]  /*0bd0*/  LDS.64 R14, [UR4+0x2008] ;  /* 0x00200804ff0e7984 */ /* 0x002ea40008000a00 */
[----:B--2---:R-:W-:-:S08]  /*0be0*/  DMUL R8, R14, R8 ;  /* 0x000000080e087228 */ /* 0x004fd00000000000 */
[----:B------:R-:W-:Y:S01]  /*0bf0*/  DFMA R8, R12, -R8, R16 ;  /* 0x800000080c08722b */ /* 0x000fe20000000010 */
[----:B------:R-:W-:-:S06]  /*0c00*/  IMAD.WIDE R16, R37, 0x8, R20 ;  /* 0x0000000825107825 */ /* 0x000fcc00078e0214 */
[----:B------:R-:W-:Y:S01]  /*0c10*/  @!P5 STG.E.64 desc[UR8][R24.64], R8 ;  /* 0x000000081800d986 */ /* 0x000fe2000c101b08 */
[----:B------:R-:W-:-:S03]  /*0c20*/  ISETP.NE.AND P5, PT, R3, RZ, PT ;  /* 0x000000ff0300720c */ /* 0x000fc60003fa5270 */
[----:B------:R-:W-:Y:S01]  /*0c30*/  STS.64 [R0+0x8], R8 ;  /* 0x0000080800007388 */ /* 0x000fe20000000a00 */
[----:B------:R-:W-:Y:S09]  /*0c40*/  BAR.SYNC.DEFER_BLOCKING 0x0 ;  /* 0x0000000000007b1d */ /* 0x000ff20000010000 */
[----:B------:R-:W2:Y:S01]  /*0c50*/  @!P5 LDG.E.64 R26, desc[UR8][R16.64] ;  /* 0x00000008101ad981 */ /* 0x000ea2000c1e1b00 */
[----:B------:R-:W-:-:S06]  /*0c60*/  IMAD.WIDE R14, R35, 0x8, R18 ;  /* 0x00000008230e7825 */ /* 0x000fcc00078e0212 */
[----:B------:R-:W4:Y:S01]  /*0c70*/  LDG.E.64.CONSTANT R14, desc[UR8][R14.64] ;  /* 0x000000080e0e7981 */ /* 0x000f22000c1e9b00 */
[----:B------:R-:W-:-:S03]  /*0c80*/  ISETP.GT.U32.AND P6, PT, R3, 0x1f, PT ;  /* 0x0000001f0300780c */ /* 0x000fc60003fc4070 */
        /* <DEDUP_REMOVED lines=47> */
.L_x_502:
[----:B0---4-:R-:W-:Y:S01]  /*0f80*/  IMAD.MOV.U32 R8, RZ, RZ, R34 ;  /* 0x000000ffff087224 */ /* 0x011fe200078e0022 */
[----:B--2---:R-:W-:-:S06]  /*0f90*/  MOV R9, R26 ;  /* 0x0000001a00097202 */ /* 0x004fcc0000000f00 */
[----:B------:R-:W-:-:S07]  /*0fa0*/  DADD R8, R24, R8 ;  /* 0x0000000018087229 */ /* 0x000fce0000000008 */
[----:B------:R2:W-:Y:S04]  /*0fb0*/  STS.64 [R6], R8 ;  /* 0x0000000806007388 */ /* 0x0005e80000000a00 */
.L_x_467:
        /* <DEDUP_REMOVED lines=26> */
.L_x_464:
[----:B-1----:R-:W-:Y:S01]  /*1160*/  IMAD.MOV.U32 R7, RZ, RZ, R21 ;  /* 0x000000ffff077224 */ /* 0x002fe200078e0015 */
[----:B0-----:R-:W-:Y:S01]  /*1170*/  MOV R8, 0x10 ;  /* 0x0000001000087802 */ /* 0x001fe20000000f00 */
[----:B------:R-:W-:Y:S02]  /*1180*/  IMAD.MOV.U32 R9, RZ, RZ, 0x1f ;  /* 0x0000001fff097424 */ /* 0x000fe400078e00ff */
[----:B------:R-:W-:-:S07]  /*1190*/  IMAD.MOV.U32 R10, RZ, RZ, -0x1 ;  /* 0xffffffffff0a7424 */ /* 0x000fce00078e00ff */
[----:B------:R-:W-:Y:S05]  /*11a0*/  WARPSYNC.COLLECTIVE R10, `(.L_x_470) ;  /* 0x000000000a087348 */ /* 0x000fea0003c00000 */
[----:B------:R0:W1:Y:S02]  /*11b0*/  SHFL.BFLY P6, R34, R7, R8, R9 ;  /* 0x0c00000807227389 */ /* 0x00006400000c0009 */
[----:B01----:R-:W-:Y:S05]  /*11c0*/  ENDCOLLECTIVE ;  /* 0x000000000000791b */ /* 0x003fea0003800000 */
.L_x_470:
[----:B------:R-:W-:Y:S01]  /*11d0*/  IMAD.MOV.U32 R7, RZ, RZ, R20 ;  /* 0x000000ffff077224 */ /* 0x000fe200078e0014 */
[----:B------:R-:W-:-:S07]  /*11e0*/  MOV R23, R34 ;  /* 0x0000002200177202 */ /* 0x000fce0000000f00 */
[----:B------:R-:W-:Y:S05]  /*11f0*/  WARPSYNC.COLLECTIVE R10, `(.L_x_471) ;  /* 0x000000000a087348 */ /* 0x000fea0003c00000 */
[----:B------:R0:W1:Y:S02]  /*1200*/  SHFL.BFLY P6, R34, R7, R8, R9 ;  /* 0x0c00000807227389 */ /* 0x00006400000c0009 */
[----:B01----:R-:W-:Y:S05]  /*1210*/  ENDCOLLECTIVE ;  /* 0x000000000000791b */ /* 0x003fea0003800000 */
.L_x_471:
[----:B------:R-:W-:Y:S02]  /*1220*/  IMAD.MOV.U32 R8, RZ, RZ, 0x8 ;  /* 0x00000008ff087424 */ /* 0x000fe400078e00ff */
[----:B------:R-:W-:-:S06]  /*1230*/  IMAD.MOV.U32 R22, RZ, RZ, R34 ;  /* 0x000000ffff167224 */ /* 0x000fcc00078e0022 */
[----:B------:R-:W-:-:S10]  /*1240*/  DADD R22, R20, R22 ;  /* 0x0000000014167229 */ /* 0x000fd40000000016 */
[----:B------:R-:W-:-:S07]  /*1250*/  MOV R7, R23 ;  /* 0x0000001700077202 */ /* 0x000fce0000000f00 */
[----:B------:R-:W-:Y:S05]  /*1260*/  WARPSYNC.COLLECTIVE R10, `(.L_x_472) ;  /* 0x000000000a087348 */ /* 0x000fea0003c00000 */
[----:B------:R0:W1:Y:S02]  /*1270*/  SHFL.BFLY P6, R34, R7, R8, R9 ;  /* 0x0c00000807227389 */ /* 0x00006400000c0009 */
[----:B01----:R-:W-:Y:S05]  /*1280*/  ENDCOLLECTIVE ;  /* 0x000000000000791b */ /* 0x003fea0003800000 */
.L_x_472:
[----:B------:R-:W-:Y:S01]  /*1290*/  MOV R7, R22 ;  /* 0x0000001600077202 */ /* 0x000fe20000000f00 */
[----:B------:R-:W-:-:S07]  /*12a0*/  IMAD.MOV.U32 R25, RZ, RZ, R34 ;  /* 0x000000ffff197224 */ /* 0x000fce00078e0022 */
[----:B------:R-:W-:Y:S05]  /*12b0*/  WARPSYNC.COLLECTIVE R10, `(.L_x_473) ;  /* 0x000000000a087348 */ /* 0x000fea0003c00000 */
[----:B------:R0:W1:Y:S02]  /*12c0*/  SHFL.BFLY P6, R34, R7, R8, R9 ;  /* 0x0c00000807227389 */ /* 0x00006400000c0009 */
[----:B01----:R-:W-:Y:S05]  /*12d0*/  ENDCOLLECTIVE ;  /* 0x000000000000791b */ /* 0x003fea0003800000 */
.L_x_473:
[----:B------:R-:W-:Y:S01]  /*12e0*/  MOV R8, 0x4 ;  /* 0x0000000400087802 */ /* 0x000fe20000000f00 */
[----:B------:R-:W-:-:S06]  /*12f0*/  IMAD.MOV.U32 R24, RZ, RZ, R34 ;  /* 0x000000ffff187224 */ /* 0x000fcc00078e0022 */
[----:B------:R-:W-:-:S10]  /*1300*/  DADD R24, R22, R24 ;  /* 0x0000000016187229 */ /* 0x000fd40000000018 */
[----:B------:R-:W-:-:S07]  /*1310*/  IMAD.MOV.U32 R7, RZ, RZ, R25 ;  /* 0x000000ffff077224 */ /* 0x000fce00078e0019 */
[----:B------:R-:W-:Y:S05]  /*1320*/  WARPSYNC.COLLECTIVE R10, `(.L_x_474) ;  /* 0x000000000a087348 */ /* 0x000fea0003c00000 */
[----:B------:R0:W1:Y:S02]  /*1330*/  SHFL.BFLY P6, R34, R7, R8, R9 ;  /* 0x0c00000807227389 */ /* 0x00006400000c0009 */
[----:B01----:R-:W-:Y:S05]  /*1340*/  ENDCOLLECTIVE ;  /* 0x000000000000791b */ /* 0x003fea0003800000 */
.L_x_474:
[----:B------:R-:W-:Y:S02]  /*1350*/  IMAD.MOV.U32 R7, RZ, RZ, R24 ;  /* 0x000000ffff077224 */ /* 0x000fe400078e0018 */
[----:B------:R-:W-:-:S07]  /*1360*/  IMAD.MOV.U32 R27, RZ, RZ, R34 ;  /* 0x000000ffff1b7224 */ /* 0x000fce00078e0022 */
[----:B------:R-:W-:Y:S05]  /*1370*/  WARPSYNC.COLLECTIVE R10, `(.L_x_475) ;  /* 0x000000000a087348 */ /* 0x000fea0003c00000 */
[----:B------:R0:W1:Y:S02]  /*1380*/  SHFL.BFLY P6, R34, R7, R8, R9 ;  /* 0x0c00000807227389 */ /* 0x00006400000c0009 */
[----:B01----:R-:W-:Y:S05]  /*1390*/  ENDCOLLECTIVE ;  /* 0x000000000000791b */ /* 0x003fea0003800000 */
.L_x_475:
[----:B------:R-:W-:Y:S01]  /*13a0*/  IMAD.MOV.U32 R8, RZ, RZ, 0x2 ;  /* 0x00000002ff087424 */ /* 0x000fe200078e00ff */
[----:B------:R-:W-:-:S06]  /*13b0*/  MOV R26, R34 ;  /* 0x00000022001a7202 */ /* 0x000fcc0000000f00 */
[----:B------:R-:W-:-:S10]  /*13c0*/  DADD R26, R24, R26 ;  /* 0x00000000181a7229 */ /* 0x000fd4000000001a */
[----:B------:R-:W-:-:S07]  /*13d0*/  IMAD.MOV.U32 R7, RZ, RZ, R27 ;  /* 0x000000ffff077224 */ /* 0x000fce00078e001b */
[----:B------:R-:W-:Y:S05]  /*13e0*/  WARPSYNC.COLLECTIVE R10, `(.L_x_476) ;  /* 0x000000000a087348 */ /* 0x000fea0003c00000 */
[----:B------:R0:W1:Y:S02]  /*13f0*/  SHFL.BFLY P6, R34, R7, R8, R9 ;  /* 0x0c00000807227389 */ /* 0x00006400000c0009 */
[----:B01----:R-:W-:Y:S05]  /*1400*/  ENDCOLLECTIVE ;  /* 0x000000000000791b */ /* 0x003fea0003800000 */
.L_x_476:
[----:B------:R-:W-:Y:S01]  /*1410*/  IMAD.MOV.U32 R7, RZ, RZ, R26 ;  /* 0x000000ffff077224 */ /* 0x000fe200078e001a */
[----:B------:R-:W-:-:S07]  /*1420*/  MOV R21, R34 ;  /* 0x0000002200157202 */ /* 0x000fce0000000f00 */
[----:B------:R-:W-:Y:S05]  /*1430*/  WARPSYNC.COLLECTIVE R10, `(.L_x_477) ;  /* 0x000000000a087348 */ /* 0x000fea0003c00000 */
[----:B------:R0:W1:Y:S02]  /*1440*/  SHFL.BFLY P6, R34, R7, R8, R9 ;  /* 0x0c00000807227389 */ /* 0x00006400000c0009 */
[----:B01----:R-:W-:Y:S05]  /*1450*/  ENDCOLLECTIVE ;  /* 0x000000000000791b */ /* 0x003fea0003800000 */
.L_x_477:
[----:B------:R-:W-:Y:S02]  /*1460*/  IMAD.MOV.U32 R8, RZ, RZ, 0x1 ;  /* 0x00000001ff087424 */ /* 0x000fe400078e00ff */
[----:B------:R-:W-:-:S06]  /*1470*/  IMAD.MOV.U32 R20, RZ, RZ, R34 ;  /* 0x000000ffff147224 */ /* 0x000fcc00078e0022 */
[----:B------:R-:W-:-:S10]  /*1480*/  DADD R20, R26, R20 ;  /* 0x000000001a147229 */ /* 0x000fd40000000014 */
[----:B------:R-:W-:-:S07]  /*1490*/  MOV R7, R21 ;  /* 0x0000001500077202 */ /* 0x000fce0000000f00 */
[----:B------:R-:W-:Y:S05]  /*14a0*/  WARPSYNC.COLLECTIVE R10, `(.L_x_478) ;  /* 0x000000000a087348 */ /* 0x000fea0003c00000 */
[----:B------:R0:W1:Y:S02]  /*14b0*/  SHFL.BFLY P6, R34, R7, R8, R9 ;  /* 0x0c00000807227389 */ /* 0x00006400000c0009 */
[----:B01----:R-:W-:Y:S05]  /*14c0*/  ENDCOLLECTIVE ;  /* 0x000000000000791b */ /* 0x003fea0003800000 */
.L_x_478:
[----:B------:R-:W-:Y:S01]  /*14d0*/  MOV R7, R20 ;  /* 0x0000001400077202 */ /* 0x000fe20000000f00 */
[----:B------:R-:W-:-:S07]  /*14e0*/  IMAD.MOV.U32 R4, RZ, RZ, R34 ;  /* 0x000000ffff047224 */ /* 0x000fce00078e0022 */
[----:B------:R-:W-:Y:S05]  /*14f0*/  WARPSYNC.COLLECTIVE R10, `(.L_x_479) ;  /* 0x000000000a087348 */ /* 0x000fea0003c00000 */
[----:B------:R0:W1:Y:S02]  /*1500*/  SHFL.BFLY P6, R34, R7, R8, R9 ;  /* 0x0c00000807227389 */ /* 0x00006400000c0009 */
[----:B01----:R-:W-:Y:S05]  /*1510*/  ENDCOLLECTIVE ;  /* 0x000000000000791b */ /* 0x003fea0003800000 */
.L_x_479:
[----:B------:R-:W-:Y:S05]  /*1520*/  BRA `(.L_x_480) ;  /* 0xfffffff0000c7947 */ /* 0x000fea000383ffff */
.L_x_466:
[----:B-1----:R-:W-:Y:S01]  /*1530*/  IMAD.MOV.U32 R7, RZ, RZ, R15 ;  /* 0x000000ffff077224 */ /* 0x002fe200078e000f */
[----:B0-----:R-:W-:Y:S01]  /*1540*/  MOV R8, 0x10 ;  /* 0x0000001000087802 */ /* 0x001fe20000000f00 */
[----:B------:R-:W-:Y:S01]  /*1550*/  IMAD.MOV.U32 R9, RZ, RZ, 0x1f ;  /* 0x0000001fff097424 */ /* 0x000fe200078e00ff */
[----:B------:R-:W-:-:S07]  /*1560*/  MOV R10, 0xffffffff ;  /* 0xffffffff000a7802 */ /* 0x000fce0000000f00 */
[----:B---3--:R-:W-:Y:S05]  /*1570*/  WARPSYNC.COLLECTIVE R10, `(.L_x_481) ;  /* 0x000000000a087348 */ /* 0x008fea0003c00000 */
[----:B------:R0:W1:Y:S02]  /*1580*/  SHFL.BFLY P6, R34, R7, R8, R9 ;  /* 0x0c00000807227389 */ /* 0x00006400000c0009 */
[----:B01-3--:R-:W-:Y:S05]  /*1590*/  ENDCOLLECTIVE ;  /* 0x000000000000791b */ /* 0x00bfea0003800000 */
.L_x_481:
[----:B------:R-:W-:Y:S01]  /*15a0*/  MOV R7, R14 ;  /* 0x0000000e00077202 */ /* 0x000fe20000000f00 */
[----:B------:R-:W-:-:S07]  /*15b0*/  IMAD.MOV.U32 R31, RZ, RZ, R34 ;  /* 0x000000ffff1f7224 */ /* 0x000fce00078e0022 */
[----:B------:R-:W-:Y:S05]  /*15c0*/  WARPSYNC.COLLECTIVE R10, `(.L_x_482) ;  /* 0x000000000a087348 */ /* 0x000fea0003c00000 */
[----:B------:R0:W1:Y:S02]  /*15d0*/  SHFL.BFLY P6, R34, R7, R8, R9 ;  /* 0x0c00000807227389 */ /* 0x00006400000c0009 */
[----:B01----:R-:W-:Y:S05]  /*15e0*/  ENDCOLLECTIVE ;  /* 0x000000000000791b */ /* 0x003fea0003800000 */
.L_x_482:
[----:B------:R-:W-:Y:S02]  /*15f0*/  IMAD.MOV.U32 R8, RZ, RZ, 0x8 ;  /* 0x00000008ff087424 */ /* 0x000fe400078e00ff */
[----:B------:R-:W-:-:S06]  /*1600*/  IMAD.MOV.U32 R30, RZ, RZ, R34 ;  /* 0x000000ffff1e7224 */ /* 0x000fcc00078e0022 */
[----:B------:R-:W-:-:S10]  /*1610*/  DADD R30, R14, R30 ;  /* 0x000000000e1e7229 */ /* 0x000fd4000000001e */
[----:B------:R-:W-:-:S07]  /*1620*/  MOV R7, R31 ;  /* 0x0000001f00077202 */ /* 0x000fce0000000f00 */
[----:B------:R-:W-:Y:S05]  /*1630*/  WARPSYNC.COLLECTIVE R10, `(.L_x_483) ;  /* 0x000000000a087348 */ /* 0x000fea0003c00000 */
[----:B------:R0:W1:Y:S02]  /*1640*/  SHFL.BFLY P6, R34, R7, R8, R9 ;  /* 0x0c00000807227389 */ /* 0x00006400000c0009 */
[----:B01----:R-:W-:Y:S05]  /*1650*/  ENDCOLLECTIVE ;  /* 0x000000000000791b */ /* 0x003fea0003800000 */
.L_x_483:
[----:B------:R-:W-:Y:S01]  /*1660*/  IMAD.MOV.U32 R7, RZ, RZ, R30 ;  /* 0x000000ffff077224 */ /* 0x000fe200078e001e */
[----:B------:R-:W-:-:S07]  /*1670*/  MOV R29, R34 ;  /* 0x00000022001d7202 */ /* 0x000fce0000000f00 */
[----:B------:R-:W-:Y:S05]  /*1680*/  WARPSYNC.COLLECTIVE R10, `(.L_x_484) ;  /* 0x000000000a087348 */ /* 0x000fea0003c00000 */
[----:B------:R0:W1:Y:S02]  /*1690*/  SHFL.BFLY P6, R34, R7, R8, R9 ;  /* 0x0c00000807227389 */ /* 0x00006400000c0009 */
[----:B01----:R-:W-:Y:S05]  /*16a0*/  ENDCOLLECTIVE ;  /* 0x000000000000791b */ /* 0x003fea0003800000 */
.L_x_484:
[----:B------:R-:W-:Y:S02]  /*16b0*/  MOV R8, 0x4 ;  /* 0x0000000400087802 */ /* 0x000fe40000000f00 */
[----:B------:R-:W-:-:S06]  /*16c0*/  MOV R28, R34 ;  /* 0x00000022001c7202 */ /* 0x000fcc0000000f00 */
[----:B------:R-:W-:-:S10]  /*16d0*/  DADD R28, R30, R28 ;  /* 0x000000001e1c7229 */ /* 0x000fd4000000001c */
[----:B------:R-:W-:-:S07]  /*16e0*/  IMAD.MOV.U32 R7, RZ, RZ, R29 ;  /* 0x000000ffff077224 */ /* 0x000fce00078e001d */
[----:B------:R-:W-:Y:S05]  /*16f0*/  WARPSYNC.COLLECTIVE R10, `(.L_x_485) ;  /* 0x000000000a087348 */ /* 0x000fea0003c00000 */
[----:B------:R0:W1:Y:S02]  /*1700*/  SHFL.BFLY P6, R34, R7, R8, R9 ;  /* 0x0c00000807227389 */ /* 0x00006400000c0009 */
[----:B01----:R-:W-:Y:S05]  /*1710*/  ENDCOLLECTIVE ;  /* 0x000000000000791b */ /* 0x003fea0003800000 */
.L_x_485:
[----:B------:R-:W-:Y:S01]  /*1720*/  MOV R7, R28 ;  /* 0x0000001c00077202 */ /* 0x000fe20000000f00 */
[----:B------:R-:W-:-:S07]  /*1730*/  IMAD.MOV.U32 R27, RZ, RZ, R34 ;  /* 0x000000ffff1b7224 */ /* 0x000fce00078e0022 */
[----:B------:R-:W-:Y:S05]  /*1740*/  WARPSYNC.COLLECTIVE R10, `(.L_x_486) ;  /* 0x000000000a087348 */ /* 0x000fea0003c00000 */
[----:B------:R0:W1:Y:S02]  /*1750*/  SHFL.BFLY P6, R34, R7, R8, R9 ;  /* 0x0c00000807227389 */ /* 0x00006400000c0009 */
[----:B01----:R-:W-:Y:S05]  /*1760*/  ENDCOLLECTIVE ;  /* 0x000000000000791b */ /* 0x003fea0003800000 */
.L_x_486:
[----:B------:R-:W-:Y:S02]  /*1770*/  IMAD.MOV.U32 R8, RZ, RZ, 0x2 ;  /* 0x00000002ff087424 */ /* 0x000fe400078e00ff */
[----:B------:R-:W-:-:S06]  /*1780*/  IMAD.MOV.U32 R26, RZ, RZ, R34 ;  /* 0x000000ffff1a7224 */ /* 0x000fcc00078e0022 */
[----:B------:R-:W-:-:S10]  /*1790*/  DADD R26, R28, R26 ;  /* 0x000000001c1a7229 */ /* 0x000fd4000000001a */
[----:B------:R-:W-:-:S07]  /*17a0*/  MOV R7, R27 ;  /* 0x0000001b00077202 */ /* 0x000fce0000000f00 */
[----:B------:R-:W-:Y:S05]  /*17b0*/  WARPSYNC.COLLECTIVE R10, `(.L_x_487) ;  /* 0x000000000a087348 */ /* 0x000fea0003c00000 */
[----:B------:R0:W1:Y:S02]  /*17c0*/  SHFL.BFLY P6, R34, R7, R8, R9 ;  /* 0x0c00000807227389 */ /* 0x00006400000c0009 */
[----:B01----:R-:W-:Y:S05]  /*17d0*/  ENDCOLLECTIVE ;  /* 0x000000000000791b */ /* 0x003fea0003800000 */
.L_x_487:
[----:B------:R-:W-:Y:S01]  /*17e0*/  IMAD.MOV.U32 R7, RZ, RZ, R26 ;  /* 0x000000ffff077224 */ /* 0x000fe200078e001a */
[----:B------:R-:W-:-:S07]  /*17f0*/  MOV R15, R34 ;  /* 0x00000022000f7202 */ /* 0x000fce0000000f00 */
[----:B------:R-:W-:Y:S05]  /*1800*/  WARPSYNC.COLLECTIVE R10, `(.L_x_488) ;  /* 0x000000000a087348 */ /* 0x000fea0003c00000 */
[----:B------:R0:W1:Y:S02]  /*1810*/  SHFL.BFLY P6, R34, R7, R8, R9 ;  /* 0x0c00000807227389 */ /* 0x00006400000c0009 */
[----:B01----:R-:W-:Y:S05]  /*1820*/  ENDCOLLECTIVE ;  /* 0x000000000000791b */ /* 0x003fea0003800000 */
.L_x_488:
[----:B------:R-:W-:Y:S02]  /*1830*/  MOV R8, 0x1 ;  /* 0x0000000100087802 */ /* 0x000fe40000000f00 */
[----:B------:R-:W-:-:S06]  /*1840*/  MOV R14, R34 ;  /* 0x00000022000e7202 */ /* 0x000fcc0000000f00 */
[----:B------:R-:W-:-:S10]  /*1850*/  DADD R14, R26, R14 ;  /* 0x000000001a0e7229 */ /* 0x000fd4000000000e */
[----:B------:R-:W-:-:S07]  /*1860*/  IMAD.MOV.U32 R7, RZ, RZ, R15 ;  /* 0x000000ffff077224 */ /* 0x000fce00078e000f */
[----:B------:R-:W-:Y:S05]  /*1870*/  WARPSYNC.COLLECTIVE R10, `(.L_x_489) ;  /* 0x000000000a087348 */ /* 0x000fea0003c00000 */
[----:B------:R0:W1:Y:S02]  /*1880*/  SHFL.BFLY P6, R34, R7, R8, R9 ;  /* 0x0c00000807227389 */ /* 0x00006400000c0009 */
[----:B01----:R-:W-:Y:S05]  /*1890*/  ENDCOLLECTIVE ;  /* 0x000000000000791b */ /* 0x003fea0003800000 */
.L_x_489:
[----:B------:R-:W-:Y:S01]  /*18a0*/  MOV R7, R14 ;  /* 0x0000000e00077202 */ /* 0x000fe20000000f00 */
[----:B------:R-:W-:-:S07]  /*18b0*/  IMAD.MOV.U32 R30, RZ, RZ, R34 ;  /* 0x000000ffff1e7224 */ /* 0x000fce00078e0022 */
[----:B------:R-:W-:Y:S05]  /*18c0*/  WARPSYNC.COLLECTIVE R10, `(.L_x_490) ;  /* 0x000000000a087348 */ /* 0x000fea0003c00000 */
[----:B------:R0:W1:Y:S02]  /*18d0*/  SHFL.BFLY P6, R34, R7, R8, R9 ;  /* 0x0c00000807227389 */ /* 0x00006400000c0009 */
[----:B01----:R-:W-:Y:S05]  /*18e0*/  ENDCOLLECTIVE ;  /* 0x000000000000791b */ /* 0x003fea0003800000 */
.L_x_490:
[----:B------:R-:W-:Y:S05]  /*18f0*/  BRA `(.L_x_491) ;  /* 0xfffffff000847947 */ /* 0x000fea000383ffff */
.L_x_468:
[----:B-1----:R-:W-:Y:S01]  /*1900*/  IMAD.MOV.U32 R7, RZ, RZ, R25 ;  /* 0x000000ffff077224 */ /* 0x002fe200078e0019 */
[----:B0-----:R-:W-:Y:S01]  /*1910*/  MOV R8, 0x10 ;  /* 0x0000001000087802 */ /* 0x001fe20000000f00 */
[----:B------:R-:W-:Y:S01]  /*1920*/  IMAD.MOV.U32 R9, RZ, RZ, 0x1f ;  /* 0x0000001fff097424 */ /* 0x000fe200078e00ff */
[----:B------:R-:W-:-:S07]  /*1930*/  MOV R10, 0xffffffff ;  /* 0xffffffff000a7802 */ /* 0x000fce0000000f00 */
[----:B---3--:R-:W-:Y:S05]  /*1940*/  WARPSYNC.COLLECTIVE R10, `(.L_x_492) ;  /* 0x000000000a087348 */ /* 0x008fea0003c00000 */
[----:B------:R0:W1:Y:S02]  /*1950*/  SHFL.BFLY P6, R34, R7, R8, R9 ;  /* 0x0c00000807227389 */ /* 0x00006400000c0009 */
[----:B01-3--:R-:W-:Y:S05]  /*1960*/  ENDCOLLECTIVE ;  /* 0x000000000000791b */ /* 0x00bfea0003800000 */
.L_x_492:
[----:B------:R-:W-:Y:S01]  /*1970*/  MOV R7, R24 ;  /* 0x0000001800077202 */ /* 0x000fe20000000f00 */
[----:B------:R-:W-:-:S07]  /*1980*/  IMAD.MOV.U32 R27, RZ, RZ, R34 ;  /* 0x000000ffff1b7224 */ /* 0x000fce00078e0022 */
[----:B------:R-:W-:Y:S05]  /*1990*/  WARPSYNC.COLLECTIVE R10, `(.L_x_493) ;  /* 0x000000000a087348 */ /* 0x000fea0003c00000 */
[----:B------:R0:W1:Y:S02]  /*19a0*/  SHFL.BFLY P6, R34, R7, R8, R9 ;  /* 0x0c00000807227389 */ /* 0x00006400000c0009 */
[----:B01----:R-:W-:Y:S05]  /*19b0*/  ENDCOLLECTIVE ;  /* 0x000000000000791b */ /* 0x003fea0003800000 */
.L_x_493:
[----:B------:R-:W-:Y:S02]  /*19c0*/  IMAD.MOV.U32 R8, RZ, RZ, 0x8 ;  /* 0x00000008ff087424 */ /* 0x000fe400078e00ff */
[----:B------:R-:W-:-:S06]  /*19d0*/  IMAD.MOV.U32 R26, RZ, RZ, R34 ;  /* 0x000000ffff1a7224 */ /* 0x000fcc00078e0022 */
[----:B------:R-:W-:-:S10]  /*19e0*/  DADD R26, R24, R26 ;  /* 0x00000000181a7229 */ /* 0x000fd4000000001a */
[----:B------:R-:W-:-:S07]  /*19f0*/  MOV R7, R27 ;  /* 0x0000001b00077202 */ /* 0x000fce0000000f00 */
[----:B------:R-:W-:Y:S05]  /*1a00*/  WARPSYNC.COLLECTIVE R10, `(.L_x_494) ;  /* 0x000000000a087348 */ /* 0x000fea0003c00000 */
[----:B------:R0:W1:Y:S02]  /*1a10*/  SHFL.BFLY P6, R34, R7, R8, R9 ;  /* 0x0c00000807227389 */ /* 0x00006400000c0009 */
[----:B01----:R-:W-:Y:S05]  /*1a20*/  ENDCOLLECTIVE ;  /* 0x000000000000791b */ /* 0x003fea0003800000 */
.L_x_494:
[----:B------:R-:W-:Y:S01]  /*1a30*/  IMAD.MOV.U32 R7, RZ, RZ, R26 ;  /* 0x000000ffff077224 */ /* 0x000fe200078e001a */
[----:B------:R-:W-:-:S07]  /*1a40*/  MOV R29, R34 ;  /* 0x00000022001d7202 */ /* 0x000fce0000000f00 */
[----:B------:R-:W-:Y:S05]  /*1a50*/  WARPSYNC.COLLECTIVE R10, `(.L_x_495) ;  /* 0x000000000a087348 */ /* 0x000fea0003c00000 */
[----:B------:R0:W1:Y:S02]  /*1a60*/  SHFL.BFLY P6, R34, R7, R8, R9 ;  /* 0x0c00000807227389 */ /* 0x00006400000c0009 */
[----:B01----:R-:W-:Y:S05]  /*1a70*/  ENDCOLLECTIVE ;  /* 0x000000000000791b */ /* 0x003fea0003800000 */
.L_x_495:
[----:B------:R-:W-:Y:S02]  /*1a80*/  MOV R8, 0x4 ;  /* 0x0000000400087802 */ /* 0x000fe40000000f00 */
[----:B------:R-:W-:-:S06]  /*1a90*/  MOV R28, R34 ;  /* 0x00000022001c7202 */ /* 0x000fcc0000000f00 */
[----:B------:R-:W-:-:S10]  /*1aa0*/  DADD R28, R26, R28 ;  /* 0x000000001a1c7229 */ /* 0x000fd4000000001c */
[----:B------:R-:W-:-:S07]  /*1ab0*/  IMAD.MOV.U32 R7, RZ, RZ, R29 ;  /* 0x000000ffff077224 */ /* 0x000fce00078e001d */
[----:B------:R-:W-:Y:S05]  /*1ac0*/  WARPSYNC.COLLECTIVE R10, `(.L_x_496) ;  /* 0x000000000a087348 */ /* 0x000fea0003c00000 */
[----:B------:R0:W1:Y:S02]  /*1ad0*/  SHFL.BFLY P6, R34, R7, R8, R9 ;  /* 0x0c00000807227389 */ /* 0x00006400000c0009 */
[----:B01----:R-:W-:Y:S05]  /*1ae0*/  ENDCOLLECTIVE ;  /* 0x000000000000791b */ /* 0x003fea0003800000 */
.L_x_496:
[----:B------:R-:W-:Y:S01]  /*1af0*/  MOV R7, R28 ;  /* 0x0000001c00077202 */ /* 0x000fe20000000f00 */
[----:B------:R-:W-:-:S07]  /*1b00*/  IMAD.MOV.U32 R31, RZ, RZ, R34 ;  /* 0x000000ffff1f7224 */ /* 0x000fce00078e0022 */
[----:B------:R-:W-:Y:S05]  /*1b10*/  WARPSYNC.COLLECTIVE R10, `(.L_x_497) ;  /* 0x000000000a087348 */ /* 0x000fea0003c00000 */
[----:B------:R0:W1:Y:S02]  /*1b20*/  SHFL.BFLY P6, R34, R7, R8, R9 ;  /* 0x0c00000807227389 */ /* 0x00006400000c0009 */
[----:B01----:R-:W-:Y:S05]  /*1b30*/  ENDCOLLECTIVE ;  /* 0x000000000000791b */ /* 0x003fea0003800000 */
.L_x_497:
[----:B------:R-:W-:Y:S02]  /*1b40*/  IMAD.MOV.U32 R8, RZ, RZ, 0x2 ;  /* 0x00000002ff087424 */ /* 0x000fe400078e00ff */
[----:B------:R-:W-:-:S06]  /*1b50*/  IMAD.MOV.U32 R30, RZ, RZ, R34 ;  /* 0x000000ffff1e7224 */ /* 0x000fcc00078e0022 */
[----:B------:R-:W-:-:S10]  /*1b60*/  DADD R30, R28, R30 ;  /* 0x000000001c1e7229 */ /* 0x000fd4000000001e */
[----:B------:R-:W-:-:S07]  /*1b70*/  MOV R7, R31 ;  /* 0x0000001f00077202 */ /* 0x000fce0000000f00 */
[----:B------:R-:W-:Y:S05]  /*1b80*/  WARPSYNC.COLLECTIVE R10, `(.L_x_498) ;  /* 0x000000000a087348 */ /* 0x000fea0003c00000 */
[----:B------:R0:W1:Y:S02]  /*1b90*/  SHFL.BFLY P6, R34, R7, R8, R9 ;  /* 0x0c00000807227389 */ /* 0x00006400000c0009 */
[----:B01----:R-:W-:Y:S05]  /*1ba0*/  ENDCOLLECTIVE ;  /* 0x000000000000791b */ /* 0x003fea0003800000 */
.L_x_498:
[----:B------:R-:W-:Y:S01]  /*1bb0*/  IMAD.MOV.U32 R7, RZ, RZ, R30 ;  /* 0x000000ffff077224 */ /* 0x000fe200078e001e */
[----:B------:R-:W-:-:S07]  /*1bc0*/  MOV R25, R34 ;  /* 0x0000002200197202 */ /* 0x000fce0000000f00 */
[----:B------:R-:W-:Y:S05]  /*1bd0*/  WARPSYNC.COLLECTIVE R10, `(.L_x_499) ;  /* 0x000000000a087348 */ /* 0x000fea0003c00000 */
[----:B------:R0:W1:Y:S02]  /*1be0*/  SHFL.BFLY P6, R34, R7, R8, R9 ;  /* 0x0c00000807227389 */ /* 0x00006400000c0009 */
[----:B01----:R-:W-:Y:S05]  /*1bf0*/  ENDCOLLECTIVE ;  /* 0x000000000000791b */ /* 0x003fea0003800000 */
.L_x_499:
[----:B------:R-:W-:Y:S02]  /*1c00*/  MOV R8, 0x1 ;  /* 0x0000000100087802 */ /* 0x000fe40000000f00 */
[----:B------:R-:W-:-:S06]  /*1c10*/  MOV R24, R34 ;  /* 0x0000002200187202 */ /* 0x000fcc0000000f00 */
[----:B------:R-:W-:-:S10]  /*1c20*/  DADD R24, R30, R24 ;  /* 0x000000001e187229 */ /* 0x000fd40000000018 */
[----:B------:R-:W-:-:S07]  /*1c30*/  IMAD.MOV.U32 R7, RZ, RZ, R25 ;  /* 0x000000ffff077224 */ /* 0x000fce00078e0019 */
[----:B------:R-:W-:Y:S05]  /*1c40*/  WARPSYNC.COLLECTIVE R10, `(.L_x_500) ;  /* 0x000000000a087348 */ /* 0x000fea0003c00000 */
[----:B------:R0:W1:Y:S02]  /*1c50*/  SHFL.BFLY P6, R34, R7, R8, R9 ;  /* 0x0c00000807227389 */ /* 0x00006400000c0009 */
[----:B01----:R-:W-:Y:S05]  /*1c60*/  ENDCOLLECTIVE ;  /* 0x000000000000791b */ /* 0x003fea0003800000 */
.L_x_500:
[----:B------:R-:W-:Y:S01]  /*1c70*/  MOV R7, R24 ;  /* 0x0000001800077202 */ /* 0x000fe20000000f00 */
[----:B------:R-:W-:-:S07]  /*1c80*/  IMAD.MOV.U32 R26, RZ, RZ, R34 ;  /* 0x000000ffff1a7224 */ /* 0x000fce00078e0022 */
[----:B------:R-:W-:Y:S05]  /*1c90*/  WARPSYNC.COLLECTIVE R10, `(.L_x_501) ;  /* 0x000000000a087348 */ /* 0x000fea0003c00000 */
[----:B------:R0:W1:Y:S02]  /*1ca0*/  SHFL.BFLY P6, R34, R7, R8, R9 ;  /* 0x0c00000807227389 */ /* 0x00006400000c0009 */
[----:B01----:R-:W-:Y:S05]  /*1cb0*/  ENDCOLLECTIVE ;  /* 0x000000000000791b */ /* 0x003fea0003800000 */
.L_x_501:
[----:B------:R-:W-:Y:S05]  /*1cc0*/  BRA `(.L_x_502) ;  /* 0xfffffff000ac7947 */ /* 0x000fea000383ffff */
.L_x_503:
        /* <DEDUP_REMOVED lines=11> */
.L_x_525:


//--------------------- .nv.shared._Z33compute_hh_trafo_cuda_kernel_realIfLj1EEvPT_PKS0_S3_iii --------------------------
	.section	.nv.shared._Z33compute_hh_trafo_cuda_kernel_realIfLj1EEvPT_PKS0_S3_iii,"aw",@nobits
	.sectionflags	@""
	.align	4
.nv.shared._Z33compute_hh_trafo_cuda_kernel_realIfLj1EEvPT_PKS0_S3_iii:
	.zero		1036


//--------------------- .nv.shared.reserved.0     --------------------------
	.section	.nv.shared.reserved.0,"aw",@nobits
	.weak		__nv_reservedSMEM_offset_0_alias
	.size		__nv_reservedSMEM_offset_0_alias, 0, 64
	.other		__nv_reservedSMEM_offset_0_alias,@"STO_CUDA_RESERVED_SHARED STV_DEFAULT"
__nv_reservedSMEM_offset_0_alias:
	.zero		0
	.zero		64


//--------------------- .nv.shared._Z33compute_hh_trafo_cuda_kernel_realIfLj2EEvPT_PKS0_S3_iii --------------------------
	.section	.nv.shared._Z33compute_hh_trafo_cuda_kernel_realIfLj2EEvPT_PKS0_S3_iii,"aw",@nobits
	.sectionflags	@""
	.align	4
.nv.shared._Z33compute_hh_trafo_cuda_kernel_realIfLj2EEvPT_PKS0_S3_iii:
	.zero		1044


//--------------------- .nv.shared._Z33compute_hh_trafo_cuda_kernel_realIfLj4EEvPT_PKS0_S3_iii --------------------------
	.section	.nv.shared._Z33compute_hh_trafo_cuda_kernel_realIfLj4EEvPT_PKS0_S3_iii,"aw",@nobits
	.sectionflags	@""
	.align	4
.nv.shared._Z33compute_hh_trafo_cuda_kernel_realIfLj4EEvPT_PKS0_S3_iii:
	.zero		1060


//--------------------- .nv.shared._Z33compute_hh_trafo_cuda_kernel_realIfLj8EEvPT_PKS0_S3_iii --------------------------
	.section	.nv.shared._Z33compute_hh_trafo_cuda_kernel_realIfLj8EEvPT_PKS0_S3_iii,"aw",@nobits
	.sectionflags	@""
	.align	4
.nv.shared._Z33compute_hh_trafo_cuda_kernel_realIfLj8EEvPT_PKS0_S3_iii:
	.zero		1092


//--------------------- .nv.shared._Z33compute_hh_trafo_cuda_kernel_realIfLj16EEvPT_PKS0_S3_iii --------------------------
	.section	.nv.shared._Z33compute_hh_trafo_cuda_kernel_realIfLj16EEvPT_PKS0_S3_iii,"aw",@nobits
	.sectionflags	@""
	.align	4
.nv.shared._Z33compute_hh_trafo_cuda_kernel_realIfLj16EEvPT_PKS0_S3_iii:
	.zero		1156


//--------------------- .nv.shared._Z33compute_hh_trafo_cuda_kernel_realIfLj32EEvPT_PKS0_S3_iii --------------------------
	.section	.nv.shared._Z33compute_hh_trafo_cuda_kernel_realIfLj32EEvPT_PKS0_S3_iii,"aw",@nobits
	.sectionflags	@""
	.align	4
.nv.shared._Z33compute_hh_trafo_cuda_kernel_realIfLj32EEvPT_PKS0_S3_iii:
	.zero		1284


//--------------------- .nv.shared._Z33compute_hh_trafo_cuda_kernel_realIfLj64EEvPT_PKS0_S3_iii --------------------------
	.section	.nv.shared._Z33compute_hh_trafo_cuda_kernel_realIfLj64EEvPT_PKS0_S3_iii,"aw",@nobits
	.sectionflags	@""
	.align	4
.nv.shared._Z33compute_hh_trafo_cuda_kernel_realIfLj64EEvPT_PKS0_S3_iii:
	.zero		1540


//--------------------- .nv.shared._Z33compute_hh_trafo_cuda_kernel_realIfLj128EEvPT_PKS0_S3_iii --------------------------
	.section	.nv.shared._Z33compute_hh_trafo_cuda_kernel_realIfLj128EEvPT_PKS0_S3_iii,"aw",@nobits
	.sectionflags	@""
	.align	4
.nv.shared._Z33compute_hh_trafo_cuda_kernel_realIfLj128EEvPT_PKS0_S3_iii:
	.zero		2052


//--------------------- .nv.shared._Z33compute_hh_trafo_cuda_kernel_realIfLj256EEvPT_PKS0_S3_iii --------------------------
	.section	.nv.shared._Z33compute_hh_trafo_cuda_kernel_realIfLj256EEvPT_PKS0_S3_iii,"aw",@nobits
	.sectionflags	@""
	.align	4
.nv.shared._Z33compute_hh_trafo_cuda_kernel_realIfLj256EEvPT_PKS0_S3_iii:
	.zero		3076


//--------------------- .nv.shared._Z33compute_hh_trafo_cuda_kernel_realIfLj512EEvPT_PKS0_S3_iii --------------------------
	.section	.nv.shared._Z33compute_hh_trafo_cuda_kernel_realIfLj512EEvPT_PKS0_S3_iii,"aw",@nobits
	.sectionflags	@""
	.align	4
.nv.shared._Z33compute_hh_trafo_cuda_kernel_realIfLj512EEvPT_PKS0_S3_iii:
	.zero		5124


//--------------------- .nv.shared._Z33compute_hh_trafo_cuda_kernel_realIfLj1024EEvPT_PKS0_S3_iii --------------------------
	.section	.nv.shared._Z33compute_hh_trafo_cuda_kernel_realIfLj1024EEvPT_PKS0_S3_iii,"aw",@nobits
	.sectionflags	@""
	.align	4
.nv.shared._Z33compute_hh_trafo_cuda_kernel_realIfLj1024EEvPT_PKS0_S3_iii:
	.zero		9220


//--------------------- .nv.shared._Z33compute_hh_trafo_cuda_kernel_realIdLj1EEvPT_PKS0_S3_iii --------------------------
	.section	.nv.shared._Z33compute_hh_trafo_cuda_kernel_realIdLj1EEvPT_PKS0_S3_iii,"aw",@nobits
	.sectionflags	@""
	.align	8
.nv.shared._Z33compute_hh_trafo_cuda_kernel_realIdLj1EEvPT_PKS0_S3_iii:
	.zero		1048


//--------------------- .nv.shared._Z33compute_hh_trafo_cuda_kernel_realIdLj2EEvPT_PKS0_S3_iii --------------------------
	.section	.nv.shared._Z33compute_hh_trafo_cuda_kernel_realIdLj2EEvPT_PKS0_S3_iii,"aw",@nobits
	.sectionflags	@""
	.align	8
.nv.shared._Z33compute_hh_trafo_cuda_kernel_realIdLj2EEvPT_PKS0_S3_iii:
	.zero		1064


//--------------------- .nv.shared._Z33compute_hh_trafo_cuda_kernel_realIdLj4EEvPT_PKS0_S3_iii --------------------------
	.section	.nv.shared._Z33compute_hh_trafo_cuda_kernel_realIdLj4EEvPT_PKS0_S3_iii,"aw",@nobits
	.sectionflags	@""
	.align	8
.nv.shared._Z33compute_hh_trafo_cuda_kernel_realIdLj4EEvPT_PKS0_S3_iii:
	.zero		1096


//--------------------- .nv.shared._Z33compute_hh_trafo_cuda_kernel_realIdLj8EEvPT_PKS0_S3_iii --------------------------
	.section	.nv.shared._Z33compute_hh_trafo_cuda_kernel_realIdLj8EEvPT_PKS0_S3_iii,"aw",@nobits
	.sectionflags	@""
	.align	8
.nv.shared._Z33compute_hh_trafo_cuda_kernel_realIdLj8EEvPT_PKS0_S3_iii:
	.zero		1160


//--------------------- .nv.shared._Z33compute_hh_trafo_cuda_kernel_realIdLj16EEvPT_PKS0_S3_iii --------------------------
	.section	.nv.shared._Z33compute_hh_trafo_cuda_kernel_realIdLj16EEvPT_PKS0_S3_iii,"aw",@nobits
	.sectionflags	@""
	.align	8
.nv.shared._Z33compute_hh_trafo_cuda_kernel_realIdLj16EEvPT_PKS0_S3_iii:
	.zero		1288


//--------------------- .nv.shared._Z33compute_hh_trafo_cuda_kernel_realIdLj32EEvPT_PKS0_S3_iii --------------------------
	.section	.nv.shared._Z33compute_hh_trafo_cuda_kernel_realIdLj32EEvPT_PKS0_S3_iii,"aw",@nobits
	.sectionflags	@""
	.align	8
.nv.shared._Z33compute_hh_trafo_cuda_kernel_realIdLj32EEvPT_PKS0_S3_iii:
	.zero		1544


//--------------------- .nv.shared._Z33compute_hh_trafo_cuda_kernel_realIdLj64EEvPT_PKS0_S3_iii --------------------------
	.section	.nv.shared._Z33compute_hh_trafo_cuda_kernel_realIdLj64EEvPT_PKS0_S3_iii,"aw",@nobits
	.sectionflags	@""
	.align	8
.nv.shared._Z33compute_hh_trafo_cuda_kernel_realIdLj64EEvPT_PKS0_S3_iii:
	.zero		2056


//--------------------- .nv.shared._Z33compute_hh_trafo_cuda_kernel_realIdLj128EEvPT_PKS0_S3_iii --------------------------
	.section	.nv.shared._Z33compute_hh_trafo_cuda_kernel_realIdLj128EEvPT_PKS0_S3_iii,"aw",@nobits
	.sectionflags	@""
	.align	8
.nv.shared._Z33compute_hh_trafo_cuda_kernel_realIdLj128EEvPT_PKS0_S3_iii:
	.zero		3080


//--------------------- .nv.shared._Z33compute_hh_trafo_cuda_kernel_realIdLj256EEvPT_PKS0_S3_iii --------------------------
	.section	.nv.shared._Z33compute_hh_trafo_cuda_kernel_realIdLj256EEvPT_PKS0_S3_iii,"aw",@nobits
	.sectionflags	@""
	.align	8
.nv.shared._Z33compute_hh_trafo_cuda_kernel_realIdLj256EEvPT_PKS0_S3_iii:
	.zero		5128


//--------------------- .nv.shared._Z33compute_hh_trafo_cuda_kernel_realIdLj512EEvPT_PKS0_S3_iii --------------------------
	.section	.nv.shared._Z33compute_hh_trafo_cuda_kernel_realIdLj512EEvPT_PKS0_S3_iii,"aw",@nobits
	.sectionflags	@""
	.align	8
.nv.shared._Z33compute_hh_trafo_cuda_kernel_realIdLj512EEvPT_PKS0_S3_iii:
	.zero		9224


//--------------------- .nv.shared._Z33compute_hh_trafo_cuda_kernel_realIdLj1024EEvPT_PKS0_S3_iii --------------------------
	.section	.nv.shared._Z33compute_hh_trafo_cuda_kernel_realIdLj1024EEvPT_PKS0_S3_iii,"aw",@nobits
	.sectionflags	@""
	.align	8
.nv.shared._Z33compute_hh_trafo_cuda_kernel_realIdLj1024EEvPT_PKS0_S3_iii:
	.zero		17416


//--------------------- .nv.constant0._Z33compute_hh_trafo_cuda_kernel_realIfLj1EEvPT_PKS0_S3_iii --------------------------
	.section	.nv.constant0._Z33compute_hh_trafo_cuda_kernel_realIfLj1EEvPT_PKS0_S3_iii,"a",@progbits
	.sectionflags	@""
	.align	4
.nv.constant0._Z33compute_hh_trafo_cuda_kernel_realIfLj1EEvPT_PKS0_S3_iii:
	.zero		932


//--------------------- .nv.constant0._Z33compute_hh_trafo_cuda_kernel_realIfLj2EEvPT_PKS0_S3_iii --------------------------
	.section	.nv.constant0._Z33compute_hh_trafo_cuda_kernel_realIfLj2EEvPT_PKS0_S3_iii,"a",@progbits
	.sectionflags	@""
	.align	4
.nv.constant0._Z33compute_hh_trafo_cuda_kernel_realIfLj2EEvPT_PKS0_S3_iii:
	.zero		932


//--------------------- .nv.constant0._Z33compute_hh_trafo_cuda_kernel_realIfLj4EEvPT_PKS0_S3_iii --------------------------
	.section	.nv.constant0._Z33compute_hh_trafo_cuda_kernel_realIfLj4EEvPT_PKS0_S3_iii,"a",@progbits
	.sectionflags	@""
	.align	4
.nv.constant0._Z33compute_hh_trafo_cuda_kernel_realIfLj4EEvPT_PKS0_S3_iii:
	.zero		932


//--------------------- .nv.constant0._Z33compute_hh_trafo_cuda_kernel_realIfLj8EEvPT_PKS0_S3_iii --------------------------
	.section	.nv.constant0._Z33compute_hh_trafo_cuda_kernel_realIfLj8EEvPT_PKS0_S3_iii,"a",@progbits
	.sectionflags	@""
	.align	4
.nv.constant0._Z33compute_hh_trafo_cuda_kernel_realIfLj8EEvPT_PKS0_S3_iii:
	.zero		932


//--------------------- .nv.constant0._Z33compute_hh_trafo_cuda_kernel_realIfLj16EEvPT_PKS0_S3_iii --------------------------
	.section	.nv.constant0._Z33compute_hh_trafo_cuda_kernel_realIfLj16EEvPT_PKS0_S3_iii,"a",@progbits
	.sectionflags	@""
	.align	4
.nv.constant0._Z33compute_hh_trafo_cuda_kernel_realIfLj16EEvPT_PKS0_S3_iii:
	.zero		932


//--------------------- .nv.constant0._Z33compute_hh_trafo_cuda_kernel_realIfLj32EEvPT_PKS0_S3_iii --------------------------
	.section	.nv.constant0._Z33compute_hh_trafo_cuda_kernel_realIfLj32EEvPT_PKS0_S3_iii,"a",@progbits
	.sectionflags	@""
	.align	4
.nv.constant0._Z33compute_hh_trafo_cuda_kernel_realIfLj32EEvPT_PKS0_S3_iii:
	.zero		932


//--------------------- .nv.constant0._Z33compute_hh_trafo_cuda_kernel_realIfLj64EEvPT_PKS0_S3_iii --------------------------
	.section	.nv.constant0._Z33compute_hh_trafo_cuda_kernel_realIfLj64EEvPT_PKS0_S3_iii,"a",@progbits
	.sectionflags	@""
	.align	4
.nv.constant0._Z33compute_hh_trafo_cuda_kernel_realIfLj64EEvPT_PKS0_S3_iii:
	.zero		932


//--------------------- .nv.constant0._Z33compute_hh_trafo_cuda_kernel_realIfLj128EEvPT_PKS0_S3_iii --------------------------
	.section	.nv.constant0._Z33compute_hh_trafo_cuda_kernel_realIfLj128EEvPT_PKS0_S3_iii,"a",@progbits
	.sectionflags	@""
	.align	4
.nv.constant0._Z33compute_hh_trafo_cuda_kernel_realIfLj128EEvPT_PKS0_S3_iii:
	.zero		932


//--------------------- .nv.constant0._Z33compute_hh_trafo_cuda_kernel_realIfLj256EEvPT_PKS0_S3_iii --------------------------
	.section	.nv.constant0._Z33compute_hh_trafo_cuda_kernel_realIfLj256EEvPT_PKS0_S3_iii,"a",@progbits
	.sectionflags	@""
	.align	4
.nv.constant0._Z33compute_hh_trafo_cuda_kernel_realIfLj256EEvPT_PKS0_S3_iii:
	.zero		932


//--------------------- .nv.constant0._Z33compute_hh_trafo_cuda_kernel_realIfLj512EEvPT_PKS0_S3_iii --------------------------
	.section	.nv.constant0._Z33compute_hh_trafo_cuda_kernel_realIfLj512EEvPT_PKS0_S3_iii,"a",@progbits
	.sectionflags	@""
	.align	4
.nv.constant0._Z33compute_hh_trafo_cuda_kernel_realIfLj512EEvPT_PKS0_S3_iii:
	.zero		932


//--------------------- .nv.constant0._Z33compute_hh_trafo_cuda_kernel_realIfLj1024EEvPT_PKS0_S3_iii --------------------------
	.section	.nv.constant0._Z33compute_hh_trafo_cuda_kernel_realIfLj1024EEvPT_PKS0_S3_iii,"a",@progbits
	.sectionflags	@""
	.align	4
.nv.constant0._Z33compute_hh_trafo_cuda_kernel_realIfLj1024EEvPT_PKS0_S3_iii:
	.zero		932


//--------------------- .nv.constant0._Z33compute_hh_trafo_cuda_kernel_realIdLj1EEvPT_PKS0_S3_iii --------------------------
	.section	.nv.constant0._Z33compute_hh_trafo_cuda_kernel_realIdLj1EEvPT_PKS0_S3_iii,"a",@progbits
	.sectionflags	@""
	.align	4
.nv.constant0._Z33compute_hh_trafo_cuda_kernel_realIdLj1EEvPT_PKS0_S3_iii:
	.zero		932


//--------------------- .nv.constant0._Z33compute_hh_trafo_cuda_kernel_realIdLj2EEvPT_PKS0_S3_iii --------------------------
	.section	.nv.constant0._Z33compute_hh_trafo_cuda_kernel_realIdLj2EEvPT_PKS0_S3_iii,"a",@progbits
	.sectionflags	@""
	.align	4
.nv.constant0._Z33compute_hh_trafo_cuda_kernel_realIdLj2EEvPT_PKS0_S3_iii:
	.zero		932


//--------------------- .nv.constant0._Z33compute_hh_trafo_cuda_kernel_realIdLj4EEvPT_PKS0_S3_iii --------------------------
	.section	.nv.constant0._Z33compute_hh_trafo_cuda_kernel_realIdLj4EEvPT_PKS0_S3_iii,"a",@progbits
	.sectionflags	@""
	.align	4
.nv.constant0._Z33compute_hh_trafo_cuda_kernel_realIdLj4EEvPT_PKS0_S3_iii:
	.zero		932


//--------------------- .nv.constant0._Z33compute_hh_trafo_cuda_kernel_realIdLj8EEvPT_PKS0_S3_iii --------------------------
	.section	.nv.constant0._Z33compute_hh_trafo_cuda_kernel_realIdLj8EEvPT_PKS0_S3_iii,"a",@progbits
	.sectionflags	@""
	.align	4
.nv.constant0._Z33compute_hh_trafo_cuda_kernel_realIdLj8EEvPT_PKS0_S3_iii:
	.zero		932


//--------------------- .nv.constant0._Z33compute_hh_trafo_cuda_kernel_realIdLj16EEvPT_PKS0_S3_iii --------------------------
	.section	.nv.constant0._Z33compute_hh_trafo_cuda_kernel_realIdLj16EEvPT_PKS0_S3_iii,"a",@progbits
	.sectionflags	@""
	.align	4
.nv.constant0._Z33compute_hh_trafo_cuda_kernel_realIdLj16EEvPT_PKS0_S3_iii:
	.zero		932


//--------------------- .nv.constant0._Z33compute_hh_trafo_cuda_kernel_realIdLj32EEvPT_PKS0_S3_iii --------------------------
	.section	.nv.constant0._Z33compute_hh_trafo_cuda_kernel_realIdLj32EEvPT_PKS0_S3_iii,"a",@progbits
	.sectionflags	@""
	.align	4
.nv.constant0._Z33compute_hh_trafo_cuda_kernel_realIdLj32EEvPT_PKS0_S3_iii:
	.zero		932


//--------------------- .nv.constant0._Z33compute_hh_trafo_cuda_kernel_realIdLj64EEvPT_PKS0_S3_iii --------------------------
	.section	.nv.constant0._Z33compute_hh_trafo_cuda_kernel_realIdLj64EEvPT_PKS0_S3_iii,"a",@progbits
	.sectionflags	@""
	.align	4
.nv.constant0._Z33compute_hh_trafo_cuda_kernel_realIdLj64EEvPT_PKS0_S3_iii:
	.zero		932


//--------------------- .nv.constant0._Z33compute_hh_trafo_cuda_kernel_realIdLj128EEvPT_PKS0_S3_iii --------------------------
	.section	.nv.constant0._Z33compute_hh_trafo_cuda_kernel_realIdLj128EEvPT_PKS0_S3_iii,"a",@progbits
	.sectionflags	@""
	.align	4
.nv.constant0._Z33compute_hh_trafo_cuda_kernel_realIdLj128EEvPT_PKS0_S3_iii:
	.zero		932


//--------------------- .nv.constant0._Z33compute_hh_trafo_cuda_kernel_realIdLj256EEvPT_PKS0_S3_iii --------------------------
	.section	.nv.constant0._Z33compute_hh_trafo_cuda_kernel_realIdLj256EEvPT_PKS0_S3_iii,"a",@progbits
	.sectionflags	@""
	.align	4
.nv.constant0._Z33compute_hh_trafo_cuda_kernel_realIdLj256EEvPT_PKS0_S3_iii:
	.zero		932


//--------------------- .nv.constant0._Z33compute_hh_trafo_cuda_kernel_realIdLj512EEvPT_PKS0_S3_iii --------------------------
	.section	.nv.constant0._Z33compute_hh_trafo_cuda_kernel_realIdLj512EEvPT_PKS0_S3_iii,"a",@progbits
	.sectionflags	@""
	.align	4
.nv.constant0._Z33compute_hh_trafo_cuda_kernel_realIdLj512EEvPT_PKS0_S3_iii:
	.zero		932


//--------------------- .nv.constant0._Z33compute_hh_trafo_cuda_kernel_realIdLj1024EEvPT_PKS0_S3_iii --------------------------
	.section	.nv.constant0._Z33compute_hh_trafo_cuda_kernel_realIdLj1024EEvPT_PKS0_S3_iii,"a",@progbits
	.sectionflags	@""
	.align	4
.nv.constant0._Z33compute_hh_trafo_cuda_kernel_realIdLj1024EEvPT_PKS0_S3_iii:
	.zero		932


//--------------------- SYMBOLS --------------------------

	.type		.nv.reservedSmem.offset0,@object
	.size		.nv.reservedSmem.offset0,0x4
	.type		.nv.reservedSmem.cap,@object
	.size		.nv.reservedSmem.cap,0x4
